//
// Generated by NVIDIA NVVM Compiler
//
// Compiler Build ID: CL-36424714
// Cuda compilation tools, release 13.0, V13.0.88
// Based on NVVM 20.0.0
//

.version 9.0
.target sm_100
.address_size 64

	// .globl	_Z20calculate_differencePfS_S_S_S_S_
// _ZZN3cub18CUB_300001_SM_10006detail6reduce28DeviceReduceSingleTileKernelINS2_10policy_hubIPfj9sum_deltaE10Policy1000EN6thrust24THRUST_300001_SM_1000_NS6detail15normal_iteratorINSA_10device_ptrIS5_EEEEPS5_jS6_S5_S5_N4cuda3std3__410__identityEEEvT0_T1_T2_T3_T4_T6_E12temp_storage has been demoted
// _ZZN3cub18CUB_300001_SM_10006detail6reduce18DeviceReduceKernelINS2_10policy_hubIPfj9sum_deltaE10Policy1000EN6thrust24THRUST_300001_SM_1000_NS6detail15normal_iteratorINSA_10device_ptrIS5_EEEEjS6_S5_N4cuda3std3__410__identityEEEvT0_PT3_T1_NS0_13GridEvenShareISN_EET2_T4_E12temp_storage has been demoted
// _ZZN3cub18CUB_300001_SM_10006detail6reduce28DeviceReduceSingleTileKernelINS2_10policy_hubIPfj9sum_deltaE10Policy1000EPS5_S9_iS6_S5_S5_N4cuda3std3__410__identityEEEvT0_T1_T2_T3_T4_T6_E12temp_storage has been demoted
// _ZZN3cub18CUB_300001_SM_10006detail6reduce28DeviceReduceSingleTileKernelINS2_10policy_hubIPfy9sum_deltaE10Policy1000EN6thrust24THRUST_300001_SM_1000_NS6detail15normal_iteratorINSA_10device_ptrIS5_EEEEPS5_yS6_S5_S5_N4cuda3std3__410__identityEEEvT0_T1_T2_T3_T4_T6_E12temp_storage has been demoted
// _ZZN3cub18CUB_300001_SM_10006detail6reduce18DeviceReduceKernelINS2_10policy_hubIPfy9sum_deltaE10Policy1000EN6thrust24THRUST_300001_SM_1000_NS6detail15normal_iteratorINSA_10device_ptrIS5_EEEEyS6_S5_N4cuda3std3__410__identityEEEvT0_PT3_T1_NS0_13GridEvenShareISN_EET2_T4_E12temp_storage has been demoted
// _ZZN3cub18CUB_300001_SM_10006detail6reduce28DeviceReduceSingleTileKernelINS2_10policy_hubIPfy9sum_deltaE10Policy1000EPS5_S9_iS6_S5_S5_N4cuda3std3__410__identityEEEvT0_T1_T2_T3_T4_T6_E12temp_storage has been demoted
.global .align 1 .b8 _ZN34_INTERNAL_b4ebd272_4_k_cu_e452a0da4cuda3std3__45__cpo5beginE[1];
.global .align 1 .b8 _ZN34_INTERNAL_b4ebd272_4_k_cu_e452a0da4cuda3std3__45__cpo3endE[1];
.global .align 1 .b8 _ZN34_INTERNAL_b4ebd272_4_k_cu_e452a0da4cuda3std3__45__cpo6cbeginE[1];
.global .align 1 .b8 _ZN34_INTERNAL_b4ebd272_4_k_cu_e452a0da4cuda3std3__45__cpo4cendE[1];
.global .align 1 .b8 _ZN34_INTERNAL_b4ebd272_4_k_cu_e452a0da4cuda3std3__45__cpo6rbeginE[1];
.global .align 1 .b8 _ZN34_INTERNAL_b4ebd272_4_k_cu_e452a0da4cuda3std3__45__cpo4rendE[1];
.global .align 1 .b8 _ZN34_INTERNAL_b4ebd272_4_k_cu_e452a0da4cuda3std3__45__cpo7crbeginE[1];
.global .align 1 .b8 _ZN34_INTERNAL_b4ebd272_4_k_cu_e452a0da4cuda3std3__45__cpo5crendE[1];
.global .align 1 .b8 _ZN34_INTERNAL_b4ebd272_4_k_cu_e452a0da4cuda3std3__436_GLOBAL__N__b4ebd272_4_k_cu_e452a0da6ignoreE[1];
.global .align 1 .b8 _ZN34_INTERNAL_b4ebd272_4_k_cu_e452a0da4cuda3std3__419piecewise_constructE[1];
.global .align 1 .b8 _ZN34_INTERNAL_b4ebd272_4_k_cu_e452a0da4cuda3std3__48in_placeE[1];
.global .align 1 .b8 _ZN34_INTERNAL_b4ebd272_4_k_cu_e452a0da4cuda3std3__420unreachable_sentinelE[1];
.global .align 1 .b8 _ZN34_INTERNAL_b4ebd272_4_k_cu_e452a0da4cuda3std3__47nulloptE[1];
.global .align 1 .b8 _ZN34_INTERNAL_b4ebd272_4_k_cu_e452a0da4cuda3std3__48unexpectE[1];
.global .align 1 .b8 _ZN34_INTERNAL_b4ebd272_4_k_cu_e452a0da4cuda3std6ranges3__45__cpo4swapE[1];
.global .align 1 .b8 _ZN34_INTERNAL_b4ebd272_4_k_cu_e452a0da4cuda3std6ranges3__45__cpo9iter_moveE[1];
.global .align 1 .b8 _ZN34_INTERNAL_b4ebd272_4_k_cu_e452a0da4cuda3std6ranges3__45__cpo5beginE[1];
.global .align 1 .b8 _ZN34_INTERNAL_b4ebd272_4_k_cu_e452a0da4cuda3std6ranges3__45__cpo3endE[1];
.global .align 1 .b8 _ZN34_INTERNAL_b4ebd272_4_k_cu_e452a0da4cuda3std6ranges3__45__cpo6cbeginE[1];
.global .align 1 .b8 _ZN34_INTERNAL_b4ebd272_4_k_cu_e452a0da4cuda3std6ranges3__45__cpo4cendE[1];
.global .align 1 .b8 _ZN34_INTERNAL_b4ebd272_4_k_cu_e452a0da4cuda3std6ranges3__45__cpo7advanceE[1];
.global .align 1 .b8 _ZN34_INTERNAL_b4ebd272_4_k_cu_e452a0da4cuda3std6ranges3__45__cpo9iter_swapE[1];
.global .align 1 .b8 _ZN34_INTERNAL_b4ebd272_4_k_cu_e452a0da4cuda3std6ranges3__45__cpo4nextE[1];
.global .align 1 .b8 _ZN34_INTERNAL_b4ebd272_4_k_cu_e452a0da4cuda3std6ranges3__45__cpo4prevE[1];
.global .align 1 .b8 _ZN34_INTERNAL_b4ebd272_4_k_cu_e452a0da4cuda3std6ranges3__45__cpo4dataE[1];
.global .align 1 .b8 _ZN34_INTERNAL_b4ebd272_4_k_cu_e452a0da4cuda3std6ranges3__45__cpo5cdataE[1];
.global .align 1 .b8 _ZN34_INTERNAL_b4ebd272_4_k_cu_e452a0da4cuda3std6ranges3__45__cpo4sizeE[1];
.global .align 1 .b8 _ZN34_INTERNAL_b4ebd272_4_k_cu_e452a0da4cuda3std6ranges3__45__cpo5ssizeE[1];
.global .align 1 .b8 _ZN34_INTERNAL_b4ebd272_4_k_cu_e452a0da4cuda3std6ranges3__45__cpo8distanceE[1];
.global .align 1 .b8 _ZN34_INTERNAL_b4ebd272_4_k_cu_e452a0da6thrust24THRUST_300001_SM_1000_NS8cuda_cub3parE[1];
.global .align 1 .b8 _ZN34_INTERNAL_b4ebd272_4_k_cu_e452a0da6thrust24THRUST_300001_SM_1000_NS8cuda_cub10par_nosyncE[1];
.global .align 1 .b8 _ZN34_INTERNAL_b4ebd272_4_k_cu_e452a0da6thrust24THRUST_300001_SM_1000_NS6system6detail10sequential3seqE[1];
.global .align 1 .b8 _ZN34_INTERNAL_b4ebd272_4_k_cu_e452a0da6thrust24THRUST_300001_SM_1000_NS12placeholders2_1E[1];
.global .align 1 .b8 _ZN34_INTERNAL_b4ebd272_4_k_cu_e452a0da6thrust24THRUST_300001_SM_1000_NS12placeholders2_2E[1];
.global .align 1 .b8 _ZN34_INTERNAL_b4ebd272_4_k_cu_e452a0da6thrust24THRUST_300001_SM_1000_NS12placeholders2_3E[1];
.global .align 1 .b8 _ZN34_INTERNAL_b4ebd272_4_k_cu_e452a0da6thrust24THRUST_300001_SM_1000_NS12placeholders2_4E[1];
.global .align 1 .b8 _ZN34_INTERNAL_b4ebd272_4_k_cu_e452a0da6thrust24THRUST_300001_SM_1000_NS12placeholders2_5E[1];
.global .align 1 .b8 _ZN34_INTERNAL_b4ebd272_4_k_cu_e452a0da6thrust24THRUST_300001_SM_1000_NS12placeholders2_6E[1];
.global .align 1 .b8 _ZN34_INTERNAL_b4ebd272_4_k_cu_e452a0da6thrust24THRUST_300001_SM_1000_NS12placeholders2_7E[1];
.global .align 1 .b8 _ZN34_INTERNAL_b4ebd272_4_k_cu_e452a0da6thrust24THRUST_300001_SM_1000_NS12placeholders2_8E[1];
.global .align 1 .b8 _ZN34_INTERNAL_b4ebd272_4_k_cu_e452a0da6thrust24THRUST_300001_SM_1000_NS12placeholders2_9E[1];
.global .align 1 .b8 _ZN34_INTERNAL_b4ebd272_4_k_cu_e452a0da6thrust24THRUST_300001_SM_1000_NS12placeholders3_10E[1];
.global .align 1 .b8 _ZN34_INTERNAL_b4ebd272_4_k_cu_e452a0da6thrust24THRUST_300001_SM_1000_NS3seqE[1];

.visible .entry _Z20calculate_differencePfS_S_S_S_S_(
	.param .u64 .ptr .align 1 _Z20calculate_differencePfS_S_S_S_S__param_0,
	.param .u64 .ptr .align 1 _Z20calculate_differencePfS_S_S_S_S__param_1,
	.param .u64 .ptr .align 1 _Z20calculate_differencePfS_S_S_S_S__param_2,
	.param .u64 .ptr .align 1 _Z20calculate_differencePfS_S_S_S_S__param_3,
	.param .u64 .ptr .align 1 _Z20calculate_differencePfS_S_S_S_S__param_4,
	.param .u64 .ptr .align 1 _Z20calculate_differencePfS_S_S_S_S__param_5
)
{
	.reg .b32 	%r<8>;
	.reg .b32 	%f<242>;
	.reg .b64 	%rd<19>;
	.reg .b64 	%fd<65>;

	ld.param.u64 	%rd1, [_Z20calculate_differencePfS_S_S_S_S__param_0];
	ld.param.u64 	%rd2, [_Z20calculate_differencePfS_S_S_S_S__param_1];
	ld.param.u64 	%rd3, [_Z20calculate_differencePfS_S_S_S_S__param_2];
	ld.param.u64 	%rd4, [_Z20calculate_differencePfS_S_S_S_S__param_3];
	ld.param.u64 	%rd5, [_Z20calculate_differencePfS_S_S_S_S__param_4];
	ld.param.u64 	%rd6, [_Z20calculate_differencePfS_S_S_S_S__param_5];
	cvta.to.global.u64 	%rd7, %rd1;
	cvta.to.global.u64 	%rd8, %rd3;
	mov.u32 	%r1, %ntid.x;
	mov.u32 	%r2, %ctaid.x;
	mov.u32 	%r3, %tid.x;
	mad.lo.s32 	%r4, %r1, %r2, %r3;
	shl.b32 	%r5, %r4, 5;
	cvta.to.global.u64 	%rd9, %rd5;
	ld.global.f32 	%f1, [%rd9];
	cvta.to.global.u64 	%rd10, %rd6;
	cvta.to.global.u64 	%rd11, %rd2;
	cvta.to.global.u64 	%rd12, %rd4;
	mul.wide.s32 	%rd13, %r5, 4;
	add.s64 	%rd14, %rd8, %rd13;
	ld.global.f32 	%f2, [%rd14];
	ld.global.f32 	%f3, [%rd12];
	fma.rn.f32 	%f4, %f2, %f3, 0f00000000;
	ld.global.f32 	%f5, [%rd14+4];
	ld.global.f32 	%f6, [%rd12+4];
	fma.rn.f32 	%f7, %f5, %f6, %f4;
	ld.global.f32 	%f8, [%rd14+8];
	ld.global.f32 	%f9, [%rd12+8];
	fma.rn.f32 	%f10, %f8, %f9, %f7;
	ld.global.f32 	%f11, [%rd14+12];
	ld.global.f32 	%f12, [%rd12+12];
	fma.rn.f32 	%f13, %f11, %f12, %f10;
	ld.global.f32 	%f14, [%rd14+16];
	ld.global.f32 	%f15, [%rd12+16];
	fma.rn.f32 	%f16, %f14, %f15, %f13;
	ld.global.f32 	%f17, [%rd14+20];
	ld.global.f32 	%f18, [%rd12+20];
	fma.rn.f32 	%f19, %f17, %f18, %f16;
	ld.global.f32 	%f20, [%rd14+24];
	ld.global.f32 	%f21, [%rd12+24];
	fma.rn.f32 	%f22, %f20, %f21, %f19;
	ld.global.f32 	%f23, [%rd14+28];
	ld.global.f32 	%f24, [%rd12+28];
	fma.rn.f32 	%f25, %f23, %f24, %f22;
	ld.global.f32 	%f26, [%rd14+32];
	ld.global.f32 	%f27, [%rd12+32];
	fma.rn.f32 	%f28, %f26, %f27, %f25;
	ld.global.f32 	%f29, [%rd14+36];
	ld.global.f32 	%f30, [%rd12+36];
	fma.rn.f32 	%f31, %f29, %f30, %f28;
	ld.global.f32 	%f32, [%rd14+40];
	ld.global.f32 	%f33, [%rd12+40];
	fma.rn.f32 	%f34, %f32, %f33, %f31;
	ld.global.f32 	%f35, [%rd14+44];
	ld.global.f32 	%f36, [%rd12+44];
	fma.rn.f32 	%f37, %f35, %f36, %f34;
	ld.global.f32 	%f38, [%rd14+48];
	ld.global.f32 	%f39, [%rd12+48];
	fma.rn.f32 	%f40, %f38, %f39, %f37;
	ld.global.f32 	%f41, [%rd14+52];
	ld.global.f32 	%f42, [%rd12+52];
	fma.rn.f32 	%f43, %f41, %f42, %f40;
	ld.global.f32 	%f44, [%rd14+56];
	ld.global.f32 	%f45, [%rd12+56];
	fma.rn.f32 	%f46, %f44, %f45, %f43;
	ld.global.f32 	%f47, [%rd14+60];
	ld.global.f32 	%f48, [%rd12+60];
	fma.rn.f32 	%f49, %f47, %f48, %f46;
	ld.global.f32 	%f50, [%rd14+64];
	ld.global.f32 	%f51, [%rd12+64];
	fma.rn.f32 	%f52, %f50, %f51, %f49;
	ld.global.f32 	%f53, [%rd14+68];
	ld.global.f32 	%f54, [%rd12+68];
	fma.rn.f32 	%f55, %f53, %f54, %f52;
	ld.global.f32 	%f56, [%rd14+72];
	ld.global.f32 	%f57, [%rd12+72];
	fma.rn.f32 	%f58, %f56, %f57, %f55;
	ld.global.f32 	%f59, [%rd14+76];
	ld.global.f32 	%f60, [%rd12+76];
	fma.rn.f32 	%f61, %f59, %f60, %f58;
	ld.global.f32 	%f62, [%rd14+80];
	ld.global.f32 	%f63, [%rd12+80];
	fma.rn.f32 	%f64, %f62, %f63, %f61;
	ld.global.f32 	%f65, [%rd14+84];
	ld.global.f32 	%f66, [%rd12+84];
	fma.rn.f32 	%f67, %f65, %f66, %f64;
	ld.global.f32 	%f68, [%rd14+88];
	ld.global.f32 	%f69, [%rd12+88];
	fma.rn.f32 	%f70, %f68, %f69, %f67;
	ld.global.f32 	%f71, [%rd14+92];
	ld.global.f32 	%f72, [%rd12+92];
	fma.rn.f32 	%f73, %f71, %f72, %f70;
	ld.global.f32 	%f74, [%rd14+96];
	ld.global.f32 	%f75, [%rd12+96];
	fma.rn.f32 	%f76, %f74, %f75, %f73;
	ld.global.f32 	%f77, [%rd14+100];
	ld.global.f32 	%f78, [%rd12+100];
	fma.rn.f32 	%f79, %f77, %f78, %f76;
	ld.global.f32 	%f80, [%rd14+104];
	ld.global.f32 	%f81, [%rd12+104];
	fma.rn.f32 	%f82, %f80, %f81, %f79;
	ld.global.f32 	%f83, [%rd14+108];
	ld.global.f32 	%f84, [%rd12+108];
	fma.rn.f32 	%f85, %f83, %f84, %f82;
	ld.global.f32 	%f86, [%rd14+112];
	ld.global.f32 	%f87, [%rd12+112];
	fma.rn.f32 	%f88, %f86, %f87, %f85;
	ld.global.f32 	%f89, [%rd14+116];
	ld.global.f32 	%f90, [%rd12+116];
	fma.rn.f32 	%f91, %f89, %f90, %f88;
	ld.global.f32 	%f92, [%rd14+120];
	ld.global.f32 	%f93, [%rd12+120];
	fma.rn.f32 	%f94, %f92, %f93, %f91;
	ld.global.f32 	%f95, [%rd14+124];
	ld.global.f32 	%f96, [%rd12+124];
	fma.rn.f32 	%f97, %f95, %f96, %f94;
	add.f32 	%f98, %f1, %f97;
	fma.rn.f32 	%f99, %f98, 0f3BBB989D, 0f3F000000;
	cvt.sat.f32.f32 	%f100, %f99;
	mov.f32 	%f101, 0f4B400001;
	mov.f32 	%f102, 0f437C0000;
	fma.rm.f32 	%f103, %f100, %f102, %f101;
	add.f32 	%f104, %f103, 0fCB40007F;
	neg.f32 	%f105, %f104;
	fma.rn.f32 	%f106, %f98, 0f3FB8AA3B, %f105;
	fma.rn.f32 	%f107, %f98, 0f32A57060, %f106;
	mov.b32 	%r6, %f103;
	shl.b32 	%r7, %r6, 23;
	mov.b32 	%f108, %r7;
	ex2.approx.ftz.f32 	%f109, %f107;
	fma.rn.f32 	%f110, %f109, %f108, 0f3F800000;
	rcp.rn.f32 	%f111, %f110;
	mul.wide.s32 	%rd15, %r4, 4;
	add.s64 	%rd16, %rd10, %rd15;
	ld.global.f32 	%f112, [%rd16];
	add.f32 	%f113, %f112, %f111;
	add.f32 	%f114, %f113, 0fBF800000;
	add.s64 	%rd17, %rd11, %rd15;
	st.global.f32 	[%rd17], %f114;
	ld.global.f32 	%f115, [%rd14];
	mul.f32 	%f116, %f115, %f114;
	cvt.f64.f32 	%fd1, %f116;
	mul.f64 	%fd2, %fd1, 0d3F1A36E2EB1C432D;
	cvt.rn.f32.f64 	%f117, %fd2;
	add.s64 	%rd18, %rd7, %rd13;
	st.global.f32 	[%rd18], %f117;
	ld.global.f32 	%f118, [%rd14+4];
	ld.global.f32 	%f119, [%rd17];
	mul.f32 	%f120, %f118, %f119;
	cvt.f64.f32 	%fd3, %f120;
	mul.f64 	%fd4, %fd3, 0d3F1A36E2EB1C432D;
	cvt.rn.f32.f64 	%f121, %fd4;
	st.global.f32 	[%rd18+4], %f121;
	ld.global.f32 	%f122, [%rd14+8];
	ld.global.f32 	%f123, [%rd17];
	mul.f32 	%f124, %f122, %f123;
	cvt.f64.f32 	%fd5, %f124;
	mul.f64 	%fd6, %fd5, 0d3F1A36E2EB1C432D;
	cvt.rn.f32.f64 	%f125, %fd6;
	st.global.f32 	[%rd18+8], %f125;
	ld.global.f32 	%f126, [%rd14+12];
	ld.global.f32 	%f127, [%rd17];
	mul.f32 	%f128, %f126, %f127;
	cvt.f64.f32 	%fd7, %f128;
	mul.f64 	%fd8, %fd7, 0d3F1A36E2EB1C432D;
	cvt.rn.f32.f64 	%f129, %fd8;
	st.global.f32 	[%rd18+12], %f129;
	ld.global.f32 	%f130, [%rd14+16];
	ld.global.f32 	%f131, [%rd17];
	mul.f32 	%f132, %f130, %f131;
	cvt.f64.f32 	%fd9, %f132;
	mul.f64 	%fd10, %fd9, 0d3F1A36E2EB1C432D;
	cvt.rn.f32.f64 	%f133, %fd10;
	st.global.f32 	[%rd18+16], %f133;
	ld.global.f32 	%f134, [%rd14+20];
	ld.global.f32 	%f135, [%rd17];
	mul.f32 	%f136, %f134, %f135;
	cvt.f64.f32 	%fd11, %f136;
	mul.f64 	%fd12, %fd11, 0d3F1A36E2EB1C432D;
	cvt.rn.f32.f64 	%f137, %fd12;
	st.global.f32 	[%rd18+20], %f137;
	ld.global.f32 	%f138, [%rd14+24];
	ld.global.f32 	%f139, [%rd17];
	mul.f32 	%f140, %f138, %f139;
	cvt.f64.f32 	%fd13, %f140;
	mul.f64 	%fd14, %fd13, 0d3F1A36E2EB1C432D;
	cvt.rn.f32.f64 	%f141, %fd14;
	st.global.f32 	[%rd18+24], %f141;
	ld.global.f32 	%f142, [%rd14+28];
	ld.global.f32 	%f143, [%rd17];
	mul.f32 	%f144, %f142, %f143;
	cvt.f64.f32 	%fd15, %f144;
	mul.f64 	%fd16, %fd15, 0d3F1A36E2EB1C432D;
	cvt.rn.f32.f64 	%f145, %fd16;
	st.global.f32 	[%rd18+28], %f145;
	ld.global.f32 	%f146, [%rd14+32];
	ld.global.f32 	%f147, [%rd17];
	mul.f32 	%f148, %f146, %f147;
	cvt.f64.f32 	%fd17, %f148;
	mul.f64 	%fd18, %fd17, 0d3F1A36E2EB1C432D;
	cvt.rn.f32.f64 	%f149, %fd18;
	st.global.f32 	[%rd18+32], %f149;
	ld.global.f32 	%f150, [%rd14+36];
	ld.global.f32 	%f151, [%rd17];
	mul.f32 	%f152, %f150, %f151;
	cvt.f64.f32 	%fd19, %f152;
	mul.f64 	%fd20, %fd19, 0d3F1A36E2EB1C432D;
	cvt.rn.f32.f64 	%f153, %fd20;
	st.global.f32 	[%rd18+36], %f153;
	ld.global.f32 	%f154, [%rd14+40];
	ld.global.f32 	%f155, [%rd17];
	mul.f32 	%f156, %f154, %f155;
	cvt.f64.f32 	%fd21, %f156;
	mul.f64 	%fd22, %fd21, 0d3F1A36E2EB1C432D;
	cvt.rn.f32.f64 	%f157, %fd22;
	st.global.f32 	[%rd18+40], %f157;
	ld.global.f32 	%f158, [%rd14+44];
	ld.global.f32 	%f159, [%rd17];
	mul.f32 	%f160, %f158, %f159;
	cvt.f64.f32 	%fd23, %f160;
	mul.f64 	%fd24, %fd23, 0d3F1A36E2EB1C432D;
	cvt.rn.f32.f64 	%f161, %fd24;
	st.global.f32 	[%rd18+44], %f161;
	ld.global.f32 	%f162, [%rd14+48];
	ld.global.f32 	%f163, [%rd17];
	mul.f32 	%f164, %f162, %f163;
	cvt.f64.f32 	%fd25, %f164;
	mul.f64 	%fd26, %fd25, 0d3F1A36E2EB1C432D;
	cvt.rn.f32.f64 	%f165, %fd26;
	st.global.f32 	[%rd18+48], %f165;
	ld.global.f32 	%f166, [%rd14+52];
	ld.global.f32 	%f167, [%rd17];
	mul.f32 	%f168, %f166, %f167;
	cvt.f64.f32 	%fd27, %f168;
	mul.f64 	%fd28, %fd27, 0d3F1A36E2EB1C432D;
	cvt.rn.f32.f64 	%f169, %fd28;
	st.global.f32 	[%rd18+52], %f169;
	ld.global.f32 	%f170, [%rd14+56];
	ld.global.f32 	%f171, [%rd17];
	mul.f32 	%f172, %f170, %f171;
	cvt.f64.f32 	%fd29, %f172;
	mul.f64 	%fd30, %fd29, 0d3F1A36E2EB1C432D;
	cvt.rn.f32.f64 	%f173, %fd30;
	st.global.f32 	[%rd18+56], %f173;
	ld.global.f32 	%f174, [%rd14+60];
	ld.global.f32 	%f175, [%rd17];
	mul.f32 	%f176, %f174, %f175;
	cvt.f64.f32 	%fd31, %f176;
	mul.f64 	%fd32, %fd31, 0d3F1A36E2EB1C432D;
	cvt.rn.f32.f64 	%f177, %fd32;
	st.global.f32 	[%rd18+60], %f177;
	ld.global.f32 	%f178, [%rd14+64];
	ld.global.f32 	%f179, [%rd17];
	mul.f32 	%f180, %f178, %f179;
	cvt.f64.f32 	%fd33, %f180;
	mul.f64 	%fd34, %fd33, 0d3F1A36E2EB1C432D;
	cvt.rn.f32.f64 	%f181, %fd34;
	st.global.f32 	[%rd18+64], %f181;
	ld.global.f32 	%f182, [%rd14+68];
	ld.global.f32 	%f183, [%rd17];
	mul.f32 	%f184, %f182, %f183;
	cvt.f64.f32 	%fd35, %f184;
	mul.f64 	%fd36, %fd35, 0d3F1A36E2EB1C432D;
	cvt.rn.f32.f64 	%f185, %fd36;
	st.global.f32 	[%rd18+68], %f185;
	ld.global.f32 	%f186, [%rd14+72];
	ld.global.f32 	%f187, [%rd17];
	mul.f32 	%f188, %f186, %f187;
	cvt.f64.f32 	%fd37, %f188;
	mul.f64 	%fd38, %fd37, 0d3F1A36E2EB1C432D;
	cvt.rn.f32.f64 	%f189, %fd38;
	st.global.f32 	[%rd18+72], %f189;
	ld.global.f32 	%f190, [%rd14+76];
	ld.global.f32 	%f191, [%rd17];
	mul.f32 	%f192, %f190, %f191;
	cvt.f64.f32 	%fd39, %f192;
	mul.f64 	%fd40, %fd39, 0d3F1A36E2EB1C432D;
	cvt.rn.f32.f64 	%f193, %fd40;
	st.global.f32 	[%rd18+76], %f193;
	ld.global.f32 	%f194, [%rd14+80];
	ld.global.f32 	%f195, [%rd17];
	mul.f32 	%f196, %f194, %f195;
	cvt.f64.f32 	%fd41, %f196;
	mul.f64 	%fd42, %fd41, 0d3F1A36E2EB1C432D;
	cvt.rn.f32.f64 	%f197, %fd42;
	st.global.f32 	[%rd18+80], %f197;
	ld.global.f32 	%f198, [%rd14+84];
	ld.global.f32 	%f199, [%rd17];
	mul.f32 	%f200, %f198, %f199;
	cvt.f64.f32 	%fd43, %f200;
	mul.f64 	%fd44, %fd43, 0d3F1A36E2EB1C432D;
	cvt.rn.f32.f64 	%f201, %fd44;
	st.global.f32 	[%rd18+84], %f201;
	ld.global.f32 	%f202, [%rd14+88];
	ld.global.f32 	%f203, [%rd17];
	mul.f32 	%f204, %f202, %f203;
	cvt.f64.f32 	%fd45, %f204;
	mul.f64 	%fd46, %fd45, 0d3F1A36E2EB1C432D;
	cvt.rn.f32.f64 	%f205, %fd46;
	st.global.f32 	[%rd18+88], %f205;
	ld.global.f32 	%f206, [%rd14+92];
	ld.global.f32 	%f207, [%rd17];
	mul.f32 	%f208, %f206, %f207;
	cvt.f64.f32 	%fd47, %f208;
	mul.f64 	%fd48, %fd47, 0d3F1A36E2EB1C432D;
	cvt.rn.f32.f64 	%f209, %fd48;
	st.global.f32 	[%rd18+92], %f209;
	ld.global.f32 	%f210, [%rd14+96];
	ld.global.f32 	%f211, [%rd17];
	mul.f32 	%f212, %f210, %f211;
	cvt.f64.f32 	%fd49, %f212;
	mul.f64 	%fd50, %fd49, 0d3F1A36E2EB1C432D;
	cvt.rn.f32.f64 	%f213, %fd50;
	st.global.f32 	[%rd18+96], %f213;
	ld.global.f32 	%f214, [%rd14+100];
	ld.global.f32 	%f215, [%rd17];
	mul.f32 	%f216, %f214, %f215;
	cvt.f64.f32 	%fd51, %f216;
	mul.f64 	%fd52, %fd51, 0d3F1A36E2EB1C432D;
	cvt.rn.f32.f64 	%f217, %fd52;
	st.global.f32 	[%rd18+100], %f217;
	ld.global.f32 	%f218, [%rd14+104];
	ld.global.f32 	%f219, [%rd17];
	mul.f32 	%f220, %f218, %f219;
	cvt.f64.f32 	%fd53, %f220;
	mul.f64 	%fd54, %fd53, 0d3F1A36E2EB1C432D;
	cvt.rn.f32.f64 	%f221, %fd54;
	st.global.f32 	[%rd18+104], %f221;
	ld.global.f32 	%f222, [%rd14+108];
	ld.global.f32 	%f223, [%rd17];
	mul.f32 	%f224, %f222, %f223;
	cvt.f64.f32 	%fd55, %f224;
	mul.f64 	%fd56, %fd55, 0d3F1A36E2EB1C432D;
	cvt.rn.f32.f64 	%f225, %fd56;
	st.global.f32 	[%rd18+108], %f225;
	ld.global.f32 	%f226, [%rd14+112];
	ld.global.f32 	%f227, [%rd17];
	mul.f32 	%f228, %f226, %f227;
	cvt.f64.f32 	%fd57, %f228;
	mul.f64 	%fd58, %fd57, 0d3F1A36E2EB1C432D;
	cvt.rn.f32.f64 	%f229, %fd58;
	st.global.f32 	[%rd18+112], %f229;
	ld.global.f32 	%f230, [%rd14+116];
	ld.global.f32 	%f231, [%rd17];
	mul.f32 	%f232, %f230, %f231;
	cvt.f64.f32 	%fd59, %f232;
	mul.f64 	%fd60, %fd59, 0d3F1A36E2EB1C432D;
	cvt.rn.f32.f64 	%f233, %fd60;
	st.global.f32 	[%rd18+116], %f233;
	ld.global.f32 	%f234, [%rd14+120];
	ld.global.f32 	%f235, [%rd17];
	mul.f32 	%f236, %f234, %f235;
	cvt.f64.f32 	%fd61, %f236;
	mul.f64 	%fd62, %fd61, 0d3F1A36E2EB1C432D;
	cvt.rn.f32.f64 	%f237, %fd62;
	st.global.f32 	[%rd18+120], %f237;
	ld.global.f32 	%f238, [%rd14+124];
	ld.global.f32 	%f239, [%rd17];
	mul.f32 	%f240, %f238, %f239;
	cvt.f64.f32 	%fd63, %f240;
	mul.f64 	%fd64, %fd63, 0d3F1A36E2EB1C432D;
	cvt.rn.f32.f64 	%f241, %fd64;
	st.global.f32 	[%rd18+124], %f241;
	ret;

}
	// .globl	_Z11copy_weightPfS_
.visible .entry _Z11copy_weightPfS_(
	.param .u64 .ptr .align 1 _Z11copy_weightPfS__param_0,
	.param .u64 .ptr .align 1 _Z11copy_weightPfS__param_1
)
{
	.reg .b32 	%f<33>;
	.reg .b64 	%rd<5>;

	ld.param.u64 	%rd1, [_Z11copy_weightPfS__param_0];
	ld.param.u64 	%rd2, [_Z11copy_weightPfS__param_1];
	cvta.to.global.u64 	%rd3, %rd2;
	cvta.to.global.u64 	%rd4, %rd1;
	ld.global.f32 	%f1, [%rd3];
	st.global.f32 	[%rd4], %f1;
	ld.global.f32 	%f2, [%rd3+4];
	st.global.f32 	[%rd4+4], %f2;
	ld.global.f32 	%f3, [%rd3+8];
	st.global.f32 	[%rd4+8], %f3;
	ld.global.f32 	%f4, [%rd3+12];
	st.global.f32 	[%rd4+12], %f4;
	ld.global.f32 	%f5, [%rd3+16];
	st.global.f32 	[%rd4+16], %f5;
	ld.global.f32 	%f6, [%rd3+20];
	st.global.f32 	[%rd4+20], %f6;
	ld.global.f32 	%f7, [%rd3+24];
	st.global.f32 	[%rd4+24], %f7;
	ld.global.f32 	%f8, [%rd3+28];
	st.global.f32 	[%rd4+28], %f8;
	ld.global.f32 	%f9, [%rd3+32];
	st.global.f32 	[%rd4+32], %f9;
	ld.global.f32 	%f10, [%rd3+36];
	st.global.f32 	[%rd4+36], %f10;
	ld.global.f32 	%f11, [%rd3+40];
	st.global.f32 	[%rd4+40], %f11;
	ld.global.f32 	%f12, [%rd3+44];
	st.global.f32 	[%rd4+44], %f12;
	ld.global.f32 	%f13, [%rd3+48];
	st.global.f32 	[%rd4+48], %f13;
	ld.global.f32 	%f14, [%rd3+52];
	st.global.f32 	[%rd4+52], %f14;
	ld.global.f32 	%f15, [%rd3+56];
	st.global.f32 	[%rd4+56], %f15;
	ld.global.f32 	%f16, [%rd3+60];
	st.global.f32 	[%rd4+60], %f16;
	ld.global.f32 	%f17, [%rd3+64];
	st.global.f32 	[%rd4+64], %f17;
	ld.global.f32 	%f18, [%rd3+68];
	st.global.f32 	[%rd4+68], %f18;
	ld.global.f32 	%f19, [%rd3+72];
	st.global.f32 	[%rd4+72], %f19;
	ld.global.f32 	%f20, [%rd3+76];
	st.global.f32 	[%rd4+76], %f20;
	ld.global.f32 	%f21, [%rd3+80];
	st.global.f32 	[%rd4+80], %f21;
	ld.global.f32 	%f22, [%rd3+84];
	st.global.f32 	[%rd4+84], %f22;
	ld.global.f32 	%f23, [%rd3+88];
	st.global.f32 	[%rd4+88], %f23;
	ld.global.f32 	%f24, [%rd3+92];
	st.global.f32 	[%rd4+92], %f24;
	ld.global.f32 	%f25, [%rd3+96];
	st.global.f32 	[%rd4+96], %f25;
	ld.global.f32 	%f26, [%rd3+100];
	st.global.f32 	[%rd4+100], %f26;
	ld.global.f32 	%f27, [%rd3+104];
	st.global.f32 	[%rd4+104], %f27;
	ld.global.f32 	%f28, [%rd3+108];
	st.global.f32 	[%rd4+108], %f28;
	ld.global.f32 	%f29, [%rd3+112];
	st.global.f32 	[%rd4+112], %f29;
	ld.global.f32 	%f30, [%rd3+116];
	st.global.f32 	[%rd4+116], %f30;
	ld.global.f32 	%f31, [%rd3+120];
	st.global.f32 	[%rd4+120], %f31;
	ld.global.f32 	%f32, [%rd3+124];
	st.global.f32 	[%rd4+124], %f32;
	ret;

}
	// .globl	_ZN3cub18CUB_300001_SM_10006detail11EmptyKernelIvEEvv
.visible .entry _ZN3cub18CUB_300001_SM_10006detail11EmptyKernelIvEEvv()
{


	ret;

}
	// .globl	_ZN3cub18CUB_300001_SM_10006detail8for_each13static_kernelINS2_12policy_hub_t12policy_500_tElN6thrust24THRUST_300001_SM_1000_NS8cuda_cub20__uninitialized_copy7functorINS7_6detail15normal_iteratorINS7_10device_ptrIfEEEENS7_7pointerIfNS8_3tagENS7_11use_defaultESI_EEEEEEvT0_T1_
.visible .entry _ZN3cub18CUB_300001_SM_10006detail8for_each13static_kernelINS2_12policy_hub_t12policy_500_tElN6thrust24THRUST_300001_SM_1000_NS8cuda_cub20__uninitialized_copy7functorINS7_6detail15normal_iteratorINS7_10device_ptrIfEEEENS7_7pointerIfNS8_3tagENS7_11use_defaultESI_EEEEEEvT0_T1_(
	.param .u64 _ZN3cub18CUB_300001_SM_10006detail8for_each13static_kernelINS2_12policy_hub_t12policy_500_tElN6thrust24THRUST_300001_SM_1000_NS8cuda_cub20__uninitialized_copy7functorINS7_6detail15normal_iteratorINS7_10device_ptrIfEEEENS7_7pointerIfNS8_3tagENS7_11use_defaultESI_EEEEEEvT0_T1__param_0,
	.param .align 8 .b8 _ZN3cub18CUB_300001_SM_10006detail8for_each13static_kernelINS2_12policy_hub_t12policy_500_tElN6thrust24THRUST_300001_SM_1000_NS8cuda_cub20__uninitialized_copy7functorINS7_6detail15normal_iteratorINS7_10device_ptrIfEEEENS7_7pointerIfNS8_3tagENS7_11use_defaultESI_EEEEEEvT0_T1__param_1[16]
)
.maxntid 256
{
	.reg .pred 	%p<4>;
	.reg .b32 	%r<6>;
	.reg .b32 	%f<5>;
	.reg .b64 	%rd<26>;

	ld.param.u64 	%rd8, [_ZN3cub18CUB_300001_SM_10006detail8for_each13static_kernelINS2_12policy_hub_t12policy_500_tElN6thrust24THRUST_300001_SM_1000_NS8cuda_cub20__uninitialized_copy7functorINS7_6detail15normal_iteratorINS7_10device_ptrIfEEEENS7_7pointerIfNS8_3tagENS7_11use_defaultESI_EEEEEEvT0_T1__param_1+8];
	ld.param.u64 	%rd7, [_ZN3cub18CUB_300001_SM_10006detail8for_each13static_kernelINS2_12policy_hub_t12policy_500_tElN6thrust24THRUST_300001_SM_1000_NS8cuda_cub20__uninitialized_copy7functorINS7_6detail15normal_iteratorINS7_10device_ptrIfEEEENS7_7pointerIfNS8_3tagENS7_11use_defaultESI_EEEEEEvT0_T1__param_1];
	ld.param.u64 	%rd9, [_ZN3cub18CUB_300001_SM_10006detail8for_each13static_kernelINS2_12policy_hub_t12policy_500_tElN6thrust24THRUST_300001_SM_1000_NS8cuda_cub20__uninitialized_copy7functorINS7_6detail15normal_iteratorINS7_10device_ptrIfEEEENS7_7pointerIfNS8_3tagENS7_11use_defaultESI_EEEEEEvT0_T1__param_0];
	mov.u32 	%r1, %ctaid.x;
	mul.wide.u32 	%rd1, %r1, 512;
	sub.s64 	%rd2, %rd9, %rd1;
	setp.lt.s64 	%p1, %rd2, 512;
	@%p1 bra 	$L__BB3_2;
	mov.u32 	%r5, %tid.x;
	cvta.to.global.u64 	%rd19, %rd8;
	cvta.to.global.u64 	%rd20, %rd7;
	cvt.u64.u32 	%rd21, %r5;
	add.s64 	%rd22, %rd1, %rd21;
	shl.b64 	%rd23, %rd22, 2;
	add.s64 	%rd24, %rd20, %rd23;
	add.s64 	%rd25, %rd19, %rd23;
	ld.global.f32 	%f3, [%rd24];
	st.global.f32 	[%rd25], %f3;
	ld.global.f32 	%f4, [%rd24+1024];
	st.global.f32 	[%rd25+1024], %f4;
	bra.uni 	$L__BB3_6;
$L__BB3_2:
	cvta.to.global.u64 	%rd3, %rd7;
	cvta.to.global.u64 	%rd4, %rd8;
	mov.u32 	%r2, %tid.x;
	cvt.s64.s32 	%rd5, %rd2;
	cvt.u64.u32 	%rd6, %r2;
	setp.le.s64 	%p2, %rd5, %rd6;
	@%p2 bra 	$L__BB3_4;
	add.s64 	%rd10, %rd1, %rd6;
	shl.b64 	%rd11, %rd10, 2;
	add.s64 	%rd12, %rd3, %rd11;
	add.s64 	%rd13, %rd4, %rd11;
	ld.global.f32 	%f1, [%rd12];
	st.global.f32 	[%rd13], %f1;
$L__BB3_4:
	cvt.u32.u64 	%r3, %rd6;
	add.s32 	%r4, %r3, 256;
	cvt.u64.u32 	%rd14, %r4;
	setp.le.s64 	%p3, %rd5, %rd14;
	@%p3 bra 	$L__BB3_6;
	add.s64 	%rd15, %rd1, %rd6;
	shl.b64 	%rd16, %rd15, 2;
	add.s64 	%rd17, %rd3, %rd16;
	add.s64 	%rd18, %rd4, %rd16;
	ld.global.f32 	%f2, [%rd17+1024];
	st.global.f32 	[%rd18+1024], %f2;
$L__BB3_6:
	ret;

}
	// .globl	_ZN3cub18CUB_300001_SM_10006detail8for_each13static_kernelINS2_12policy_hub_t12policy_500_tEmN6thrust24THRUST_300001_SM_1000_NS8cuda_cub20__uninitialized_fill7functorINS7_10device_ptrIiEEiEEEEvT0_T1_
.visible .entry _ZN3cub18CUB_300001_SM_10006detail8for_each13static_kernelINS2_12policy_hub_t12policy_500_tEmN6thrust24THRUST_300001_SM_1000_NS8cuda_cub20__uninitialized_fill7functorINS7_10device_ptrIiEEiEEEEvT0_T1_(
	.param .u64 _ZN3cub18CUB_300001_SM_10006detail8for_each13static_kernelINS2_12policy_hub_t12policy_500_tEmN6thrust24THRUST_300001_SM_1000_NS8cuda_cub20__uninitialized_fill7functorINS7_10device_ptrIiEEiEEEEvT0_T1__param_0,
	.param .align 8 .b8 _ZN3cub18CUB_300001_SM_10006detail8for_each13static_kernelINS2_12policy_hub_t12policy_500_tEmN6thrust24THRUST_300001_SM_1000_NS8cuda_cub20__uninitialized_fill7functorINS7_10device_ptrIiEEiEEEEvT0_T1__param_1[16]
)
.maxntid 256
{
	.reg .pred 	%p<4>;
	.reg .b16 	%rs<5>;
	.reg .b32 	%r<12>;
	.reg .b64 	%rd<16>;

	ld.param.u32 	%r3, [_ZN3cub18CUB_300001_SM_10006detail8for_each13static_kernelINS2_12policy_hub_t12policy_500_tEmN6thrust24THRUST_300001_SM_1000_NS8cuda_cub20__uninitialized_fill7functorINS7_10device_ptrIiEEiEEEEvT0_T1__param_1+8];
	ld.param.u64 	%rd4, [_ZN3cub18CUB_300001_SM_10006detail8for_each13static_kernelINS2_12policy_hub_t12policy_500_tEmN6thrust24THRUST_300001_SM_1000_NS8cuda_cub20__uninitialized_fill7functorINS7_10device_ptrIiEEiEEEEvT0_T1__param_1];
	ld.param.u64 	%rd5, [_ZN3cub18CUB_300001_SM_10006detail8for_each13static_kernelINS2_12policy_hub_t12policy_500_tEmN6thrust24THRUST_300001_SM_1000_NS8cuda_cub20__uninitialized_fill7functorINS7_10device_ptrIiEEiEEEEvT0_T1__param_0];
	mov.u32 	%r9, %ctaid.x;
	mul.wide.u32 	%rd1, %r9, 512;
	sub.s64 	%rd2, %rd5, %rd1;
	setp.lt.u64 	%p1, %rd2, 512;
	@%p1 bra 	$L__BB4_2;
	mov.u32 	%r11, %tid.x;
	cvta.to.global.u64 	%rd11, %rd4;
	cvt.u64.u32 	%rd12, %r11;
	add.s64 	%rd13, %rd1, %rd12;
	shl.b64 	%rd14, %rd13, 2;
	add.s64 	%rd15, %rd11, %rd14;
	st.global.u32 	[%rd15], %r3;
	st.global.u32 	[%rd15+1024], %r3;
	bra.uni 	$L__BB4_6;
$L__BB4_2:
	cvta.to.global.u64 	%rd6, %rd4;
	mov.u32 	%r2, %tid.x;
	cvt.u64.u32 	%rd7, %r2;
	setp.le.u64 	%p2, %rd2, %rd7;
	add.s64 	%rd8, %rd1, %rd7;
	shl.b64 	%rd9, %rd8, 2;
	add.s64 	%rd3, %rd6, %rd9;
	@%p2 bra 	$L__BB4_4;
	st.global.u32 	[%rd3], %r3;
$L__BB4_4:
	add.s32 	%r10, %r2, 256;
	cvt.u64.u32 	%rd10, %r10;
	setp.le.u64 	%p3, %rd2, %rd10;
	@%p3 bra 	$L__BB4_6;
	st.global.u32 	[%rd3+1024], %r3;
$L__BB4_6:
	ret;

}
	// .globl	_ZN3cub18CUB_300001_SM_10006detail8for_each13static_kernelINS2_12policy_hub_t12policy_500_tElN6thrust24THRUST_300001_SM_1000_NS8cuda_cub10__tabulate7functorINS7_6detail15normal_iteratorINS7_10device_ptrIiEEEENS7_6system6detail7generic6detail22compute_sequence_valueIivEElEEEEvT0_T1_
.visible .entry _ZN3cub18CUB_300001_SM_10006detail8for_each13static_kernelINS2_12policy_hub_t12policy_500_tElN6thrust24THRUST_300001_SM_1000_NS8cuda_cub10__tabulate7functorINS7_6detail15normal_iteratorINS7_10device_ptrIiEEEENS7_6system6detail7generic6detail22compute_sequence_valueIivEElEEEEvT0_T1_(
	.param .u64 _ZN3cub18CUB_300001_SM_10006detail8for_each13static_kernelINS2_12policy_hub_t12policy_500_tElN6thrust24THRUST_300001_SM_1000_NS8cuda_cub10__tabulate7functorINS7_6detail15normal_iteratorINS7_10device_ptrIiEEEENS7_6system6detail7generic6detail22compute_sequence_valueIivEElEEEEvT0_T1__param_0,
	.param .align 8 .b8 _ZN3cub18CUB_300001_SM_10006detail8for_each13static_kernelINS2_12policy_hub_t12policy_500_tElN6thrust24THRUST_300001_SM_1000_NS8cuda_cub10__tabulate7functorINS7_6detail15normal_iteratorINS7_10device_ptrIiEEEENS7_6system6detail7generic6detail22compute_sequence_valueIivEElEEEEvT0_T1__param_1[16]
)
.maxntid 256
{
	.reg .pred 	%p<4>;
	.reg .b32 	%r<18>;
	.reg .b64 	%rd<20>;

	ld.param.u64 	%rd7, [_ZN3cub18CUB_300001_SM_10006detail8for_each13static_kernelINS2_12policy_hub_t12policy_500_tElN6thrust24THRUST_300001_SM_1000_NS8cuda_cub10__tabulate7functorINS7_6detail15normal_iteratorINS7_10device_ptrIiEEEENS7_6system6detail7generic6detail22compute_sequence_valueIivEElEEEEvT0_T1__param_1];
	ld.param.u64 	%rd8, [_ZN3cub18CUB_300001_SM_10006detail8for_each13static_kernelINS2_12policy_hub_t12policy_500_tElN6thrust24THRUST_300001_SM_1000_NS8cuda_cub10__tabulate7functorINS7_6detail15normal_iteratorINS7_10device_ptrIiEEEENS7_6system6detail7generic6detail22compute_sequence_valueIivEElEEEEvT0_T1__param_0];
	ld.param.v2.u32 	{%r3, %r4}, [_ZN3cub18CUB_300001_SM_10006detail8for_each13static_kernelINS2_12policy_hub_t12policy_500_tElN6thrust24THRUST_300001_SM_1000_NS8cuda_cub10__tabulate7functorINS7_6detail15normal_iteratorINS7_10device_ptrIiEEEENS7_6system6detail7generic6detail22compute_sequence_valueIivEElEEEEvT0_T1__param_1+8];
	mov.u32 	%r5, %ctaid.x;
	mul.wide.u32 	%rd1, %r5, 512;
	sub.s64 	%rd2, %rd8, %rd1;
	setp.lt.s64 	%p1, %rd2, 512;
	@%p1 bra 	$L__BB5_2;
	mov.u32 	%r13, %tid.x;
	cvta.to.global.u64 	%rd15, %rd7;
	cvt.u64.u32 	%rd16, %r13;
	add.s64 	%rd17, %rd1, %rd16;
	cvt.u32.u64 	%r14, %rd17;
	mad.lo.s32 	%r15, %r4, %r14, %r3;
	shl.b64 	%rd18, %rd17, 2;
	add.s64 	%rd19, %rd15, %rd18;
	st.global.u32 	[%rd19], %r15;
	add.s32 	%r16, %r14, 256;
	mad.lo.s32 	%r17, %r4, %r16, %r3;
	st.global.u32 	[%rd19+1024], %r17;
	bra.uni 	$L__BB5_6;
$L__BB5_2:
	cvta.to.global.u64 	%rd3, %rd7;
	mov.u32 	%r6, %tid.x;
	cvt.s64.s32 	%rd4, %rd2;
	cvt.u64.u32 	%rd5, %r6;
	setp.le.s64 	%p2, %rd4, %rd5;
	@%p2 bra 	$L__BB5_4;
	add.s64 	%rd9, %rd1, %rd5;
	cvt.u32.u64 	%r7, %rd9;
	mad.lo.s32 	%r8, %r4, %r7, %r3;
	shl.b64 	%rd10, %rd9, 2;
	add.s64 	%rd11, %rd3, %rd10;
	st.global.u32 	[%rd11], %r8;
$L__BB5_4:
	cvt.u32.u64 	%r9, %rd5;
	add.s32 	%r10, %r9, 256;
	cvt.u64.u32 	%rd6, %r10;
	setp.le.s64 	%p3, %rd4, %rd6;
	@%p3 bra 	$L__BB5_6;
	add.s64 	%rd12, %rd1, %rd6;
	shl.b64 	%rd13, %rd12, 2;
	cvt.u32.u64 	%r11, %rd12;
	mad.lo.s32 	%r12, %r4, %r11, %r3;
	add.s64 	%rd14, %rd13, %rd3;
	st.global.u32 	[%rd14], %r12;
$L__BB5_6:
	ret;

}
	// .globl	_ZN3cub18CUB_300001_SM_10006detail8for_each13static_kernelINS2_12policy_hub_t12policy_500_tEmN6thrust24THRUST_300001_SM_1000_NS8cuda_cub20__uninitialized_fill7functorINS7_10device_ptrIPfEESC_EEEEvT0_T1_
.visible .entry _ZN3cub18CUB_300001_SM_10006detail8for_each13static_kernelINS2_12policy_hub_t12policy_500_tEmN6thrust24THRUST_300001_SM_1000_NS8cuda_cub20__uninitialized_fill7functorINS7_10device_ptrIPfEESC_EEEEvT0_T1_(
	.param .u64 _ZN3cub18CUB_300001_SM_10006detail8for_each13static_kernelINS2_12policy_hub_t12policy_500_tEmN6thrust24THRUST_300001_SM_1000_NS8cuda_cub20__uninitialized_fill7functorINS7_10device_ptrIPfEESC_EEEEvT0_T1__param_0,
	.param .align 8 .b8 _ZN3cub18CUB_300001_SM_10006detail8for_each13static_kernelINS2_12policy_hub_t12policy_500_tEmN6thrust24THRUST_300001_SM_1000_NS8cuda_cub20__uninitialized_fill7functorINS7_10device_ptrIPfEESC_EEEEvT0_T1__param_1[16]
)
.maxntid 256
{
	.reg .pred 	%p<4>;
	.reg .b32 	%r<5>;
	.reg .b64 	%rd<18>;

	ld.param.u64 	%rd6, [_ZN3cub18CUB_300001_SM_10006detail8for_each13static_kernelINS2_12policy_hub_t12policy_500_tEmN6thrust24THRUST_300001_SM_1000_NS8cuda_cub20__uninitialized_fill7functorINS7_10device_ptrIPfEESC_EEEEvT0_T1__param_1+8];
	ld.param.u64 	%rd5, [_ZN3cub18CUB_300001_SM_10006detail8for_each13static_kernelINS2_12policy_hub_t12policy_500_tEmN6thrust24THRUST_300001_SM_1000_NS8cuda_cub20__uninitialized_fill7functorINS7_10device_ptrIPfEESC_EEEEvT0_T1__param_1];
	ld.param.u64 	%rd7, [_ZN3cub18CUB_300001_SM_10006detail8for_each13static_kernelINS2_12policy_hub_t12policy_500_tEmN6thrust24THRUST_300001_SM_1000_NS8cuda_cub20__uninitialized_fill7functorINS7_10device_ptrIPfEESC_EEEEvT0_T1__param_0];
	mov.u32 	%r2, %ctaid.x;
	mul.wide.u32 	%rd1, %r2, 512;
	sub.s64 	%rd2, %rd7, %rd1;
	setp.lt.u64 	%p1, %rd2, 512;
	@%p1 bra 	$L__BB6_2;
	mov.u32 	%r4, %tid.x;
	cvta.to.global.u64 	%rd13, %rd5;
	cvt.u64.u32 	%rd14, %r4;
	add.s64 	%rd15, %rd1, %rd14;
	shl.b64 	%rd16, %rd15, 3;
	add.s64 	%rd17, %rd13, %rd16;
	st.global.u64 	[%rd17], %rd6;
	st.global.u64 	[%rd17+2048], %rd6;
	bra.uni 	$L__BB6_6;
$L__BB6_2:
	cvta.to.global.u64 	%rd8, %rd5;
	mov.u32 	%r1, %tid.x;
	cvt.u64.u32 	%rd9, %r1;
	setp.le.u64 	%p2, %rd2, %rd9;
	add.s64 	%rd10, %rd1, %rd9;
	shl.b64 	%rd11, %rd10, 3;
	add.s64 	%rd4, %rd8, %rd11;
	@%p2 bra 	$L__BB6_4;
	st.global.u64 	[%rd4], %rd6;
$L__BB6_4:
	add.s32 	%r3, %r1, 256;
	cvt.u64.u32 	%rd12, %r3;
	setp.le.u64 	%p3, %rd2, %rd12;
	@%p3 bra 	$L__BB6_6;
	st.global.u64 	[%rd4+2048], %rd6;
$L__BB6_6:
	ret;

}
	// .globl	_ZN3cub18CUB_300001_SM_10006detail8for_each13static_kernelINS2_12policy_hub_t12policy_500_tElN6thrust24THRUST_300001_SM_1000_NS8cuda_cub6__fill7functorINS7_6detail15normal_iteratorINS7_10device_ptrIPfEEEESE_EEEEvT0_T1_
.visible .entry _ZN3cub18CUB_300001_SM_10006detail8for_each13static_kernelINS2_12policy_hub_t12policy_500_tElN6thrust24THRUST_300001_SM_1000_NS8cuda_cub6__fill7functorINS7_6detail15normal_iteratorINS7_10device_ptrIPfEEEESE_EEEEvT0_T1_(
	.param .u64 _ZN3cub18CUB_300001_SM_10006detail8for_each13static_kernelINS2_12policy_hub_t12policy_500_tElN6thrust24THRUST_300001_SM_1000_NS8cuda_cub6__fill7functorINS7_6detail15normal_iteratorINS7_10device_ptrIPfEEEESE_EEEEvT0_T1__param_0,
	.param .align 8 .b8 _ZN3cub18CUB_300001_SM_10006detail8for_each13static_kernelINS2_12policy_hub_t12policy_500_tElN6thrust24THRUST_300001_SM_1000_NS8cuda_cub6__fill7functorINS7_6detail15normal_iteratorINS7_10device_ptrIPfEEEESE_EEEEvT0_T1__param_1[16]
)
.maxntid 256
{
	.reg .pred 	%p<4>;
	.reg .b32 	%r<5>;
	.reg .b64 	%rd<19>;

	ld.param.u64 	%rd7, [_ZN3cub18CUB_300001_SM_10006detail8for_each13static_kernelINS2_12policy_hub_t12policy_500_tElN6thrust24THRUST_300001_SM_1000_NS8cuda_cub6__fill7functorINS7_6detail15normal_iteratorINS7_10device_ptrIPfEEEESE_EEEEvT0_T1__param_1+8];
	ld.param.u64 	%rd6, [_ZN3cub18CUB_300001_SM_10006detail8for_each13static_kernelINS2_12policy_hub_t12policy_500_tElN6thrust24THRUST_300001_SM_1000_NS8cuda_cub6__fill7functorINS7_6detail15normal_iteratorINS7_10device_ptrIPfEEEESE_EEEEvT0_T1__param_1];
	ld.param.u64 	%rd8, [_ZN3cub18CUB_300001_SM_10006detail8for_each13static_kernelINS2_12policy_hub_t12policy_500_tElN6thrust24THRUST_300001_SM_1000_NS8cuda_cub6__fill7functorINS7_6detail15normal_iteratorINS7_10device_ptrIPfEEEESE_EEEEvT0_T1__param_0];
	mov.u32 	%r2, %ctaid.x;
	mul.wide.u32 	%rd1, %r2, 512;
	sub.s64 	%rd2, %rd8, %rd1;
	setp.lt.s64 	%p1, %rd2, 512;
	@%p1 bra 	$L__BB7_2;
	mov.u32 	%r4, %tid.x;
	cvta.to.global.u64 	%rd14, %rd6;
	cvt.u64.u32 	%rd15, %r4;
	add.s64 	%rd16, %rd1, %rd15;
	shl.b64 	%rd17, %rd16, 3;
	add.s64 	%rd18, %rd14, %rd17;
	st.global.u64 	[%rd18], %rd7;
	st.global.u64 	[%rd18+2048], %rd7;
	bra.uni 	$L__BB7_6;
$L__BB7_2:
	cvta.to.global.u64 	%rd9, %rd6;
	mov.u32 	%r1, %tid.x;
	cvt.s64.s32 	%rd4, %rd2;
	cvt.u64.u32 	%rd10, %r1;
	setp.le.s64 	%p2, %rd4, %rd10;
	add.s64 	%rd11, %rd1, %rd10;
	shl.b64 	%rd12, %rd11, 3;
	add.s64 	%rd5, %rd9, %rd12;
	@%p2 bra 	$L__BB7_4;
	st.global.u64 	[%rd5], %rd7;
$L__BB7_4:
	add.s32 	%r3, %r1, 256;
	cvt.u64.u32 	%rd13, %r3;
	setp.le.s64 	%p3, %rd4, %rd13;
	@%p3 bra 	$L__BB7_6;
	st.global.u64 	[%rd5+2048], %rd7;
$L__BB7_6:
	ret;

}
	// .globl	_ZN3cub18CUB_300001_SM_10006detail9transform16transform_kernelINS2_10policy_hubILb1EN4cuda3std3__45tupleIJN6thrust24THRUST_300001_SM_1000_NS6detail15normal_iteratorINSA_10device_ptrIiEEEENSC_INSD_IPfEEEEEEEE10policy1000Ei15offset_pointersSI_JPiPSG_EEEvT0_iT1_T2_DpNS2_10kernel_argIT3_EE
.visible .entry _ZN3cub18CUB_300001_SM_10006detail9transform16transform_kernelINS2_10policy_hubILb1EN4cuda3std3__45tupleIJN6thrust24THRUST_300001_SM_1000_NS6detail15normal_iteratorINSA_10device_ptrIiEEEENSC_INSD_IPfEEEEEEEE10policy1000Ei15offset_pointersSI_JPiPSG_EEEvT0_iT1_T2_DpNS2_10kernel_argIT3_EE(
	.param .u32 _ZN3cub18CUB_300001_SM_10006detail9transform16transform_kernelINS2_10policy_hubILb1EN4cuda3std3__45tupleIJN6thrust24THRUST_300001_SM_1000_NS6detail15normal_iteratorINSA_10device_ptrIiEEEENSC_INSD_IPfEEEEEEEE10policy1000Ei15offset_pointersSI_JPiPSG_EEEvT0_iT1_T2_DpNS2_10kernel_argIT3_EE_param_0,
	.param .u32 _ZN3cub18CUB_300001_SM_10006detail9transform16transform_kernelINS2_10policy_hubILb1EN4cuda3std3__45tupleIJN6thrust24THRUST_300001_SM_1000_NS6detail15normal_iteratorINSA_10device_ptrIiEEEENSC_INSD_IPfEEEEEEEE10policy1000Ei15offset_pointersSI_JPiPSG_EEEvT0_iT1_T2_DpNS2_10kernel_argIT3_EE_param_1,
	.param .align 1 .b8 _ZN3cub18CUB_300001_SM_10006detail9transform16transform_kernelINS2_10policy_hubILb1EN4cuda3std3__45tupleIJN6thrust24THRUST_300001_SM_1000_NS6detail15normal_iteratorINSA_10device_ptrIiEEEENSC_INSD_IPfEEEEEEEE10policy1000Ei15offset_pointersSI_JPiPSG_EEEvT0_iT1_T2_DpNS2_10kernel_argIT3_EE_param_2[1],
	.param .align 8 .b8 _ZN3cub18CUB_300001_SM_10006detail9transform16transform_kernelINS2_10policy_hubILb1EN4cuda3std3__45tupleIJN6thrust24THRUST_300001_SM_1000_NS6detail15normal_iteratorINSA_10device_ptrIiEEEENSC_INSD_IPfEEEEEEEE10policy1000Ei15offset_pointersSI_JPiPSG_EEEvT0_iT1_T2_DpNS2_10kernel_argIT3_EE_param_3[8],
	.param .align 8 .b8 _ZN3cub18CUB_300001_SM_10006detail9transform16transform_kernelINS2_10policy_hubILb1EN4cuda3std3__45tupleIJN6thrust24THRUST_300001_SM_1000_NS6detail15normal_iteratorINSA_10device_ptrIiEEEENSC_INSD_IPfEEEEEEEE10policy1000Ei15offset_pointersSI_JPiPSG_EEEvT0_iT1_T2_DpNS2_10kernel_argIT3_EE_param_4[16],
	.param .align 8 .b8 _ZN3cub18CUB_300001_SM_10006detail9transform16transform_kernelINS2_10policy_hubILb1EN4cuda3std3__45tupleIJN6thrust24THRUST_300001_SM_1000_NS6detail15normal_iteratorINSA_10device_ptrIiEEEENSC_INSD_IPfEEEEEEEE10policy1000Ei15offset_pointersSI_JPiPSG_EEEvT0_iT1_T2_DpNS2_10kernel_argIT3_EE_param_5[16]
)
.maxntid 128
{
	.reg .pred 	%p<39>;
	.reg .b32 	%r<132>;
	.reg .b64 	%rd<254>;

	ld.param.u32 	%r53, [_ZN3cub18CUB_300001_SM_10006detail9transform16transform_kernelINS2_10policy_hubILb1EN4cuda3std3__45tupleIJN6thrust24THRUST_300001_SM_1000_NS6detail15normal_iteratorINSA_10device_ptrIiEEEENSC_INSD_IPfEEEEEEEE10policy1000Ei15offset_pointersSI_JPiPSG_EEEvT0_iT1_T2_DpNS2_10kernel_argIT3_EE_param_0];
	ld.param.u64 	%rd25, [_ZN3cub18CUB_300001_SM_10006detail9transform16transform_kernelINS2_10policy_hubILb1EN4cuda3std3__45tupleIJN6thrust24THRUST_300001_SM_1000_NS6detail15normal_iteratorINSA_10device_ptrIiEEEENSC_INSD_IPfEEEEEEEE10policy1000Ei15offset_pointersSI_JPiPSG_EEEvT0_iT1_T2_DpNS2_10kernel_argIT3_EE_param_5];
	ld.param.u64 	%rd26, [_ZN3cub18CUB_300001_SM_10006detail9transform16transform_kernelINS2_10policy_hubILb1EN4cuda3std3__45tupleIJN6thrust24THRUST_300001_SM_1000_NS6detail15normal_iteratorINSA_10device_ptrIiEEEENSC_INSD_IPfEEEEEEEE10policy1000Ei15offset_pointersSI_JPiPSG_EEEvT0_iT1_T2_DpNS2_10kernel_argIT3_EE_param_4];
	ld.param.u64 	%rd27, [_ZN3cub18CUB_300001_SM_10006detail9transform16transform_kernelINS2_10policy_hubILb1EN4cuda3std3__45tupleIJN6thrust24THRUST_300001_SM_1000_NS6detail15normal_iteratorINSA_10device_ptrIiEEEENSC_INSD_IPfEEEEEEEE10policy1000Ei15offset_pointersSI_JPiPSG_EEEvT0_iT1_T2_DpNS2_10kernel_argIT3_EE_param_3];
	ld.param.u32 	%r52, [_ZN3cub18CUB_300001_SM_10006detail9transform16transform_kernelINS2_10policy_hubILb1EN4cuda3std3__45tupleIJN6thrust24THRUST_300001_SM_1000_NS6detail15normal_iteratorINSA_10device_ptrIiEEEENSC_INSD_IPfEEEEEEEE10policy1000Ei15offset_pointersSI_JPiPSG_EEEvT0_iT1_T2_DpNS2_10kernel_argIT3_EE_param_1];
	cvta.to.global.u64 	%rd1, %rd27;
	cvta.to.global.u64 	%rd2, %rd26;
	cvta.to.global.u64 	%rd3, %rd25;
	shl.b32 	%r1, %r52, 7;
	mov.u32 	%r54, %ctaid.x;
	mul.lo.s32 	%r2, %r1, %r54;
	sub.s32 	%r3, %r53, %r2;
	min.s32 	%r4, %r1, %r3;
	shl.b32 	%r5, %r4, 2;
	mov.u32 	%r6, %tid.x;
	shl.b32 	%r120, %r6, 7;
	setp.ge.s32 	%p1, %r120, %r5;
	@%p1 bra 	$L__BB8_3;
	mul.wide.u32 	%rd28, %r6, 128;
	add.s64 	%rd29, %rd2, %rd28;
	mul.wide.s32 	%rd30, %r2, 4;
	add.s64 	%rd250, %rd29, %rd30;
	mov.u32 	%r119, %r120;
$L__BB8_2:
	.pragma "nounroll";
	// begin inline asm
	prefetch.global.L2 [%rd250];
	// end inline asm
	add.s32 	%r119, %r119, 16384;
	add.s64 	%rd250, %rd250, 16384;
	setp.lt.s32 	%p2, %r119, %r5;
	@%p2 bra 	$L__BB8_2;
$L__BB8_3:
	shl.b32 	%r10, %r4, 3;
	setp.ge.s32 	%p3, %r120, %r10;
	@%p3 bra 	$L__BB8_6;
	mul.wide.u32 	%rd32, %r6, 128;
	add.s64 	%rd33, %rd3, %rd32;
	mul.wide.s32 	%rd34, %r2, 8;
	add.s64 	%rd251, %rd33, %rd34;
$L__BB8_5:
	.pragma "nounroll";
	// begin inline asm
	prefetch.global.L2 [%rd251];
	// end inline asm
	add.s32 	%r120, %r120, 16384;
	add.s64 	%rd251, %rd251, 16384;
	setp.lt.s32 	%p4, %r120, %r10;
	@%p4 bra 	$L__BB8_5;
$L__BB8_6:
	mul.wide.s32 	%rd36, %r2, 4;
	add.s64 	%rd10, %rd2, %rd36;
	mul.wide.s32 	%rd252, %r2, 8;
	add.s64 	%rd11, %rd3, %rd252;
	add.s64 	%rd12, %rd1, %rd252;
	setp.gt.s32 	%p5, %r1, %r3;
	@%p5 bra 	$L__BB8_20;
	setp.lt.s32 	%p6, %r52, 1;
	@%p6 bra 	$L__BB8_61;
	and.b32  	%r13, %r52, 15;
	setp.lt.u32 	%p7, %r52, 16;
	mov.b32 	%r127, 0;
	@%p7 bra 	$L__BB8_11;
	and.b32  	%r127, %r52, 2147483632;
	neg.s32 	%r122, %r127;
	add.s32 	%r121, %r6, 1152;
	mul.wide.u32 	%rd39, %r6, 4;
	add.s64 	%rd40, %rd36, %rd39;
	add.s64 	%rd41, %rd40, %rd2;
	add.s64 	%rd253, %rd41, 2048;
	add.s64 	%rd44, %rd36, %rd2;
	add.s64 	%rd48, %rd252, 3072;
	add.s64 	%rd49, %rd3, %rd48;
$L__BB8_10:
	.pragma "nounroll";
	mul.wide.s32 	%rd42, %r121, 4;
	add.s64 	%rd45, %rd44, %rd42;
	mul.wide.s32 	%rd46, %r121, 8;
	add.s64 	%rd50, %rd49, %rd46;
	add.s64 	%rd51, %rd1, %rd48;
	add.s64 	%rd52, %rd51, %rd46;
	ld.global.u32 	%r56, [%rd253+-2048];
	mul.wide.u32 	%rd53, %r6, 8;
	add.s64 	%rd54, %rd53, 4096;
	add.s64 	%rd55, %rd3, %rd54;
	add.s64 	%rd56, %rd55, %rd252;
	ld.global.u64 	%rd57, [%rd56+-4096];
	mul.wide.s32 	%rd58, %r56, 4;
	add.s64 	%rd59, %rd57, %rd58;
	add.s64 	%rd60, %rd1, %rd54;
	add.s64 	%rd61, %rd60, %rd252;
	st.global.u64 	[%rd61+-4096], %rd59;
	ld.global.u32 	%r57, [%rd253+-1536];
	ld.global.u64 	%rd62, [%rd56+-3072];
	mul.wide.s32 	%rd63, %r57, 4;
	add.s64 	%rd64, %rd62, %rd63;
	st.global.u64 	[%rd61+-3072], %rd64;
	ld.global.u32 	%r58, [%rd253+-1024];
	ld.global.u64 	%rd65, [%rd56+-2048];
	mul.wide.s32 	%rd66, %r58, 4;
	add.s64 	%rd67, %rd65, %rd66;
	st.global.u64 	[%rd61+-2048], %rd67;
	ld.global.u32 	%r59, [%rd253+-512];
	ld.global.u64 	%rd68, [%rd56+-1024];
	mul.wide.s32 	%rd69, %r59, 4;
	add.s64 	%rd70, %rd68, %rd69;
	st.global.u64 	[%rd61+-1024], %rd70;
	ld.global.u32 	%r60, [%rd253];
	ld.global.u64 	%rd71, [%rd56];
	mul.wide.s32 	%rd72, %r60, 4;
	add.s64 	%rd73, %rd71, %rd72;
	st.global.u64 	[%rd61], %rd73;
	ld.global.u32 	%r61, [%rd253+512];
	ld.global.u64 	%rd74, [%rd56+1024];
	mul.wide.s32 	%rd75, %r61, 4;
	add.s64 	%rd76, %rd74, %rd75;
	st.global.u64 	[%rd61+1024], %rd76;
	ld.global.u32 	%r62, [%rd253+1024];
	ld.global.u64 	%rd77, [%rd56+2048];
	mul.wide.s32 	%rd78, %r62, 4;
	add.s64 	%rd79, %rd77, %rd78;
	st.global.u64 	[%rd61+2048], %rd79;
	ld.global.u32 	%r63, [%rd253+1536];
	ld.global.u64 	%rd80, [%rd56+3072];
	mul.wide.s32 	%rd81, %r63, 4;
	add.s64 	%rd82, %rd80, %rd81;
	st.global.u64 	[%rd61+3072], %rd82;
	ld.global.u32 	%r64, [%rd253+2048];
	ld.global.u64 	%rd83, [%rd56+4096];
	mul.wide.s32 	%rd84, %r64, 4;
	add.s64 	%rd85, %rd83, %rd84;
	st.global.u64 	[%rd61+4096], %rd85;
	ld.global.u32 	%r65, [%rd45];
	ld.global.u64 	%rd86, [%rd50+-3072];
	mul.wide.s32 	%rd87, %r65, 4;
	add.s64 	%rd88, %rd86, %rd87;
	st.global.u64 	[%rd52+-3072], %rd88;
	ld.global.u32 	%r66, [%rd45+512];
	ld.global.u64 	%rd89, [%rd50+-2048];
	mul.wide.s32 	%rd90, %r66, 4;
	add.s64 	%rd91, %rd89, %rd90;
	st.global.u64 	[%rd52+-2048], %rd91;
	ld.global.u32 	%r67, [%rd45+1024];
	ld.global.u64 	%rd92, [%rd50+-1024];
	mul.wide.s32 	%rd93, %r67, 4;
	add.s64 	%rd94, %rd92, %rd93;
	st.global.u64 	[%rd52+-1024], %rd94;
	ld.global.u32 	%r68, [%rd45+1536];
	ld.global.u64 	%rd95, [%rd50];
	mul.wide.s32 	%rd96, %r68, 4;
	add.s64 	%rd97, %rd95, %rd96;
	st.global.u64 	[%rd52], %rd97;
	ld.global.u32 	%r69, [%rd45+2048];
	ld.global.u64 	%rd98, [%rd50+1024];
	mul.wide.s32 	%rd99, %r69, 4;
	add.s64 	%rd100, %rd98, %rd99;
	st.global.u64 	[%rd52+1024], %rd100;
	ld.global.u32 	%r70, [%rd45+2560];
	ld.global.u64 	%rd101, [%rd50+2048];
	mul.wide.s32 	%rd102, %r70, 4;
	add.s64 	%rd103, %rd101, %rd102;
	st.global.u64 	[%rd52+2048], %rd103;
	ld.global.u32 	%r71, [%rd45+3072];
	ld.global.u64 	%rd104, [%rd50+3072];
	mul.wide.s32 	%rd105, %r71, 4;
	add.s64 	%rd106, %rd104, %rd105;
	st.global.u64 	[%rd52+3072], %rd106;
	add.s32 	%r122, %r122, 16;
	add.s32 	%r121, %r121, 2048;
	add.s64 	%rd253, %rd253, 8192;
	add.s64 	%rd252, %rd252, 16384;
	setp.eq.s32 	%p8, %r122, 0;
	@%p8 bra 	$L__BB8_11;
	bra.uni 	$L__BB8_10;
$L__BB8_11:
	setp.eq.s32 	%p9, %r13, 0;
	@%p9 bra 	$L__BB8_61;
	and.b32  	%r40, %r52, 7;
	setp.lt.u32 	%p10, %r13, 8;
	@%p10 bra 	$L__BB8_14;
	shl.b32 	%r72, %r127, 7;
	add.s32 	%r73, %r72, %r6;
	mul.wide.s32 	%rd107, %r73, 4;
	add.s64 	%rd108, %rd10, %rd107;
	ld.global.u32 	%r74, [%rd108];
	mul.wide.s32 	%rd109, %r73, 8;
	add.s64 	%rd110, %rd11, %rd109;
	ld.global.u64 	%rd111, [%rd110];
	mul.wide.s32 	%rd112, %r74, 4;
	add.s64 	%rd113, %rd111, %rd112;
	add.s64 	%rd114, %rd12, %rd109;
	st.global.u64 	[%rd114], %rd113;
	ld.global.u32 	%r75, [%rd108+512];
	ld.global.u64 	%rd115, [%rd110+1024];
	mul.wide.s32 	%rd116, %r75, 4;
	add.s64 	%rd117, %rd115, %rd116;
	st.global.u64 	[%rd114+1024], %rd117;
	ld.global.u32 	%r76, [%rd108+1024];
	ld.global.u64 	%rd118, [%rd110+2048];
	mul.wide.s32 	%rd119, %r76, 4;
	add.s64 	%rd120, %rd118, %rd119;
	st.global.u64 	[%rd114+2048], %rd120;
	ld.global.u32 	%r77, [%rd108+1536];
	ld.global.u64 	%rd121, [%rd110+3072];
	mul.wide.s32 	%rd122, %r77, 4;
	add.s64 	%rd123, %rd121, %rd122;
	st.global.u64 	[%rd114+3072], %rd123;
	ld.global.u32 	%r78, [%rd108+2048];
	ld.global.u64 	%rd124, [%rd110+4096];
	mul.wide.s32 	%rd125, %r78, 4;
	add.s64 	%rd126, %rd124, %rd125;
	st.global.u64 	[%rd114+4096], %rd126;
	ld.global.u32 	%r79, [%rd108+2560];
	ld.global.u64 	%rd127, [%rd110+5120];
	mul.wide.s32 	%rd128, %r79, 4;
	add.s64 	%rd129, %rd127, %rd128;
	st.global.u64 	[%rd114+5120], %rd129;
	ld.global.u32 	%r80, [%rd108+3072];
	ld.global.u64 	%rd130, [%rd110+6144];
	mul.wide.s32 	%rd131, %r80, 4;
	add.s64 	%rd132, %rd130, %rd131;
	st.global.u64 	[%rd114+6144], %rd132;
	ld.global.u32 	%r81, [%rd108+3584];
	ld.global.u64 	%rd133, [%rd110+7168];
	mul.wide.s32 	%rd134, %r81, 4;
	add.s64 	%rd135, %rd133, %rd134;
	st.global.u64 	[%rd114+7168], %rd135;
	add.s32 	%r127, %r127, 8;
$L__BB8_14:
	setp.eq.s32 	%p11, %r40, 0;
	@%p11 bra 	$L__BB8_61;
	and.b32  	%r43, %r52, 3;
	setp.lt.u32 	%p12, %r40, 4;
	@%p12 bra 	$L__BB8_17;
	shl.b32 	%r82, %r127, 7;
	add.s32 	%r83, %r82, %r6;
	mul.wide.s32 	%rd136, %r83, 4;
	add.s64 	%rd137, %rd10, %rd136;
	ld.global.u32 	%r84, [%rd137];
	mul.wide.s32 	%rd138, %r83, 8;
	add.s64 	%rd139, %rd11, %rd138;
	ld.global.u64 	%rd140, [%rd139];
	mul.wide.s32 	%rd141, %r84, 4;
	add.s64 	%rd142, %rd140, %rd141;
	add.s64 	%rd143, %rd12, %rd138;
	st.global.u64 	[%rd143], %rd142;
	ld.global.u32 	%r85, [%rd137+512];
	ld.global.u64 	%rd144, [%rd139+1024];
	mul.wide.s32 	%rd145, %r85, 4;
	add.s64 	%rd146, %rd144, %rd145;
	st.global.u64 	[%rd143+1024], %rd146;
	ld.global.u32 	%r86, [%rd137+1024];
	ld.global.u64 	%rd147, [%rd139+2048];
	mul.wide.s32 	%rd148, %r86, 4;
	add.s64 	%rd149, %rd147, %rd148;
	st.global.u64 	[%rd143+2048], %rd149;
	ld.global.u32 	%r87, [%rd137+1536];
	ld.global.u64 	%rd150, [%rd139+3072];
	mul.wide.s32 	%rd151, %r87, 4;
	add.s64 	%rd152, %rd150, %rd151;
	st.global.u64 	[%rd143+3072], %rd152;
	add.s32 	%r127, %r127, 4;
$L__BB8_17:
	setp.eq.s32 	%p13, %r43, 0;
	@%p13 bra 	$L__BB8_61;
	mul.wide.s32 	%rd153, %r2, 8;
	add.s64 	%rd22, %rd1, %rd153;
	shl.b32 	%r88, %r127, 7;
	add.s32 	%r131, %r6, %r88;
	add.s64 	%rd23, %rd3, %rd153;
	mul.wide.s32 	%rd154, %r2, 4;
	add.s64 	%rd24, %rd2, %rd154;
	neg.s32 	%r130, %r43;
$L__BB8_19:
	.pragma "nounroll";
	mul.wide.s32 	%rd155, %r131, 8;
	add.s64 	%rd156, %rd22, %rd155;
	add.s64 	%rd157, %rd23, %rd155;
	mul.wide.s32 	%rd158, %r131, 4;
	add.s64 	%rd159, %rd24, %rd158;
	ld.global.u32 	%r89, [%rd159];
	ld.global.u64 	%rd160, [%rd157];
	mul.wide.s32 	%rd161, %r89, 4;
	add.s64 	%rd162, %rd160, %rd161;
	st.global.u64 	[%rd156], %rd162;
	add.s32 	%r131, %r131, 128;
	add.s32 	%r130, %r130, 1;
	setp.ne.s32 	%p14, %r130, 0;
	@%p14 bra 	$L__BB8_19;
	bra.uni 	$L__BB8_61;
$L__BB8_20:
	setp.lt.s32 	%p15, %r52, 1;
	@%p15 bra 	$L__BB8_61;
	and.b32  	%r17, %r52, 7;
	setp.lt.u32 	%p16, %r52, 8;
	mov.b32 	%r124, 0;
	@%p16 bra 	$L__BB8_40;
	and.b32  	%r124, %r52, 2147483640;
	mov.b32 	%r123, 0;
$L__BB8_23:
	.pragma "nounroll";
	shl.b32 	%r92, %r123, 7;
	add.s32 	%r24, %r92, %r6;
	setp.ge.s32 	%p17, %r24, %r4;
	@%p17 bra 	$L__BB8_25;
	mul.wide.u32 	%rd163, %r24, 4;
	add.s64 	%rd164, %rd10, %rd163;
	ld.global.u32 	%r93, [%rd164];
	mul.wide.u32 	%rd165, %r24, 8;
	add.s64 	%rd166, %rd11, %rd165;
	ld.global.u64 	%rd167, [%rd166];
	mul.wide.s32 	%rd168, %r93, 4;
	add.s64 	%rd169, %rd167, %rd168;
	add.s64 	%rd170, %rd12, %rd165;
	st.global.u64 	[%rd170], %rd169;
$L__BB8_25:
	add.s32 	%r94, %r24, 128;
	setp.ge.s32 	%p18, %r94, %r4;
	mul.wide.s32 	%rd171, %r94, 4;
	add.s64 	%rd19, %rd10, %rd171;
	mul.wide.s32 	%rd172, %r94, 8;
	add.s64 	%rd20, %rd11, %rd172;
	add.s64 	%rd21, %rd12, %rd172;
	@%p18 bra 	$L__BB8_27;
	ld.global.u32 	%r95, [%rd19];
	ld.global.u64 	%rd173, [%rd20];
	mul.wide.s32 	%rd174, %r95, 4;
	add.s64 	%rd175, %rd173, %rd174;
	st.global.u64 	[%rd21], %rd175;
$L__BB8_27:
	add.s32 	%r96, %r24, 256;
	setp.ge.s32 	%p19, %r96, %r4;
	@%p19 bra 	$L__BB8_29;
	ld.global.u32 	%r97, [%rd19+512];
	ld.global.u64 	%rd176, [%rd20+1024];
	mul.wide.s32 	%rd177, %r97, 4;
	add.s64 	%rd178, %rd176, %rd177;
	st.global.u64 	[%rd21+1024], %rd178;
$L__BB8_29:
	add.s32 	%r98, %r24, 384;
	setp.ge.s32 	%p20, %r98, %r4;
	@%p20 bra 	$L__BB8_31;
	ld.global.u32 	%r99, [%rd19+1024];
	ld.global.u64 	%rd179, [%rd20+2048];
	mul.wide.s32 	%rd180, %r99, 4;
	add.s64 	%rd181, %rd179, %rd180;
	st.global.u64 	[%rd21+2048], %rd181;
$L__BB8_31:
	add.s32 	%r100, %r24, 512;
	setp.ge.s32 	%p21, %r100, %r4;
	@%p21 bra 	$L__BB8_33;
	ld.global.u32 	%r101, [%rd19+1536];
	ld.global.u64 	%rd182, [%rd20+3072];
	mul.wide.s32 	%rd183, %r101, 4;
	add.s64 	%rd184, %rd182, %rd183;
	st.global.u64 	[%rd21+3072], %rd184;
$L__BB8_33:
	add.s32 	%r102, %r24, 640;
	setp.ge.s32 	%p22, %r102, %r4;
	@%p22 bra 	$L__BB8_35;
	ld.global.u32 	%r103, [%rd19+2048];
	ld.global.u64 	%rd185, [%rd20+4096];
	mul.wide.s32 	%rd186, %r103, 4;
	add.s64 	%rd187, %rd185, %rd186;
	st.global.u64 	[%rd21+4096], %rd187;
$L__BB8_35:
	add.s32 	%r104, %r24, 768;
	setp.ge.s32 	%p23, %r104, %r4;
	@%p23 bra 	$L__BB8_37;
	ld.global.u32 	%r105, [%rd19+2560];
	ld.global.u64 	%rd188, [%rd20+5120];
	mul.wide.s32 	%rd189, %r105, 4;
	add.s64 	%rd190, %rd188, %rd189;
	st.global.u64 	[%rd21+5120], %rd190;
$L__BB8_37:
	add.s32 	%r106, %r24, 896;
	setp.ge.s32 	%p24, %r106, %r4;
	@%p24 bra 	$L__BB8_39;
	ld.global.u32 	%r107, [%rd19+3072];
	ld.global.u64 	%rd191, [%rd20+6144];
	mul.wide.s32 	%rd192, %r107, 4;
	add.s64 	%rd193, %rd191, %rd192;
	st.global.u64 	[%rd21+6144], %rd193;
$L__BB8_39:
	add.s32 	%r123, %r123, 8;
	setp.ne.s32 	%p25, %r123, %r124;
	@%p25 bra 	$L__BB8_23;
$L__BB8_40:
	setp.eq.s32 	%p26, %r17, 0;
	@%p26 bra 	$L__BB8_61;
	and.b32  	%r27, %r52, 3;
	setp.lt.u32 	%p27, %r17, 4;
	@%p27 bra 	$L__BB8_51;
	shl.b32 	%r108, %r124, 7;
	add.s32 	%r28, %r108, %r6;
	setp.ge.s32 	%p28, %r28, %r4;
	@%p28 bra 	$L__BB8_44;
	mul.wide.s32 	%rd194, %r28, 4;
	add.s64 	%rd195, %rd10, %rd194;
	ld.global.u32 	%r109, [%rd195];
	mul.wide.s32 	%rd196, %r28, 8;
	add.s64 	%rd197, %rd11, %rd196;
	ld.global.u64 	%rd198, [%rd197];
	mul.wide.s32 	%rd199, %r109, 4;
	add.s64 	%rd200, %rd198, %rd199;
	add.s64 	%rd201, %rd12, %rd196;
	st.global.u64 	[%rd201], %rd200;
$L__BB8_44:
	add.s32 	%r29, %r28, 128;
	setp.ge.s32 	%p29, %r29, %r4;
	@%p29 bra 	$L__BB8_46;
	mul.wide.s32 	%rd202, %r29, 4;
	add.s64 	%rd203, %rd10, %rd202;
	ld.global.u32 	%r110, [%rd203];
	mul.wide.s32 	%rd204, %r29, 8;
	add.s64 	%rd205, %rd11, %rd204;
	ld.global.u64 	%rd206, [%rd205];
	mul.wide.s32 	%rd207, %r110, 4;
	add.s64 	%rd208, %rd206, %rd207;
	add.s64 	%rd209, %rd12, %rd204;
	st.global.u64 	[%rd209], %rd208;
$L__BB8_46:
	add.s32 	%r30, %r28, 256;
	setp.ge.s32 	%p30, %r30, %r4;
	@%p30 bra 	$L__BB8_48;
	mul.wide.s32 	%rd210, %r30, 4;
	add.s64 	%rd211, %rd10, %rd210;
	ld.global.u32 	%r111, [%rd211];
	mul.wide.s32 	%rd212, %r30, 8;
	add.s64 	%rd213, %rd11, %rd212;
	ld.global.u64 	%rd214, [%rd213];
	mul.wide.s32 	%rd215, %r111, 4;
	add.s64 	%rd216, %rd214, %rd215;
	add.s64 	%rd217, %rd12, %rd212;
	st.global.u64 	[%rd217], %rd216;
$L__BB8_48:
	add.s32 	%r31, %r28, 384;
	setp.ge.s32 	%p31, %r31, %r4;
	@%p31 bra 	$L__BB8_50;
	mul.wide.s32 	%rd218, %r31, 4;
	add.s64 	%rd219, %rd10, %rd218;
	ld.global.u32 	%r112, [%rd219];
	mul.wide.s32 	%rd220, %r31, 8;
	add.s64 	%rd221, %rd11, %rd220;
	ld.global.u64 	%rd222, [%rd221];
	mul.wide.s32 	%rd223, %r112, 4;
	add.s64 	%rd224, %rd222, %rd223;
	add.s64 	%rd225, %rd12, %rd220;
	st.global.u64 	[%rd225], %rd224;
$L__BB8_50:
	add.s32 	%r124, %r124, 4;
$L__BB8_51:
	setp.eq.s32 	%p32, %r27, 0;
	@%p32 bra 	$L__BB8_61;
	setp.eq.s32 	%p33, %r27, 1;
	@%p33 bra 	$L__BB8_58;
	shl.b32 	%r113, %r124, 7;
	add.s32 	%r34, %r113, %r6;
	setp.ge.s32 	%p34, %r34, %r4;
	@%p34 bra 	$L__BB8_55;
	mul.wide.s32 	%rd226, %r34, 4;
	add.s64 	%rd227, %rd10, %rd226;
	ld.global.u32 	%r114, [%rd227];
	mul.wide.s32 	%rd228, %r34, 8;
	add.s64 	%rd229, %rd11, %rd228;
	ld.global.u64 	%rd230, [%rd229];
	mul.wide.s32 	%rd231, %r114, 4;
	add.s64 	%rd232, %rd230, %rd231;
	add.s64 	%rd233, %rd12, %rd228;
	st.global.u64 	[%rd233], %rd232;
$L__BB8_55:
	add.s32 	%r35, %r34, 128;
	setp.ge.s32 	%p35, %r35, %r4;
	@%p35 bra 	$L__BB8_57;
	mul.wide.s32 	%rd234, %r35, 4;
	add.s64 	%rd235, %rd10, %rd234;
	ld.global.u32 	%r115, [%rd235];
	mul.wide.s32 	%rd236, %r35, 8;
	add.s64 	%rd237, %rd11, %rd236;
	ld.global.u64 	%rd238, [%rd237];
	mul.wide.s32 	%rd239, %r115, 4;
	add.s64 	%rd240, %rd238, %rd239;
	add.s64 	%rd241, %rd12, %rd236;
	st.global.u64 	[%rd241], %rd240;
$L__BB8_57:
	add.s32 	%r124, %r124, 2;
$L__BB8_58:
	and.b32  	%r116, %r52, 1;
	setp.eq.b32 	%p36, %r116, 1;
	not.pred 	%p37, %p36;
	@%p37 bra 	$L__BB8_61;
	shl.b32 	%r117, %r124, 7;
	add.s32 	%r38, %r117, %r6;
	setp.ge.s32 	%p38, %r38, %r4;
	@%p38 bra 	$L__BB8_61;
	mul.wide.s32 	%rd242, %r38, 4;
	add.s64 	%rd243, %rd10, %rd242;
	ld.global.u32 	%r118, [%rd243];
	mul.wide.s32 	%rd244, %r38, 8;
	add.s64 	%rd245, %rd11, %rd244;
	ld.global.u64 	%rd246, [%rd245];
	mul.wide.s32 	%rd247, %r118, 4;
	add.s64 	%rd248, %rd246, %rd247;
	add.s64 	%rd249, %rd12, %rd244;
	st.global.u64 	[%rd249], %rd248;
$L__BB8_61:
	ret;

}
	// .globl	_ZN3cub18CUB_300001_SM_10006detail9transform16transform_kernelINS2_10policy_hubILb1EN4cuda3std3__45tupleIJN6thrust24THRUST_300001_SM_1000_NS6detail15normal_iteratorINSA_10device_ptrIiEEEENSC_INSD_IPfEEEEEEEE10policy1000El15offset_pointersSI_JPiPSG_EEEvT0_iT1_T2_DpNS2_10kernel_argIT3_EE
.visible .entry _ZN3cub18CUB_300001_SM_10006detail9transform16transform_kernelINS2_10policy_hubILb1EN4cuda3std3__45tupleIJN6thrust24THRUST_300001_SM_1000_NS6detail15normal_iteratorINSA_10device_ptrIiEEEENSC_INSD_IPfEEEEEEEE10policy1000El15offset_pointersSI_JPiPSG_EEEvT0_iT1_T2_DpNS2_10kernel_argIT3_EE(
	.param .u64 _ZN3cub18CUB_300001_SM_10006detail9transform16transform_kernelINS2_10policy_hubILb1EN4cuda3std3__45tupleIJN6thrust24THRUST_300001_SM_1000_NS6detail15normal_iteratorINSA_10device_ptrIiEEEENSC_INSD_IPfEEEEEEEE10policy1000El15offset_pointersSI_JPiPSG_EEEvT0_iT1_T2_DpNS2_10kernel_argIT3_EE_param_0,
	.param .u32 _ZN3cub18CUB_300001_SM_10006detail9transform16transform_kernelINS2_10policy_hubILb1EN4cuda3std3__45tupleIJN6thrust24THRUST_300001_SM_1000_NS6detail15normal_iteratorINSA_10device_ptrIiEEEENSC_INSD_IPfEEEEEEEE10policy1000El15offset_pointersSI_JPiPSG_EEEvT0_iT1_T2_DpNS2_10kernel_argIT3_EE_param_1,
	.param .align 1 .b8 _ZN3cub18CUB_300001_SM_10006detail9transform16transform_kernelINS2_10policy_hubILb1EN4cuda3std3__45tupleIJN6thrust24THRUST_300001_SM_1000_NS6detail15normal_iteratorINSA_10device_ptrIiEEEENSC_INSD_IPfEEEEEEEE10policy1000El15offset_pointersSI_JPiPSG_EEEvT0_iT1_T2_DpNS2_10kernel_argIT3_EE_param_2[1],
	.param .align 8 .b8 _ZN3cub18CUB_300001_SM_10006detail9transform16transform_kernelINS2_10policy_hubILb1EN4cuda3std3__45tupleIJN6thrust24THRUST_300001_SM_1000_NS6detail15normal_iteratorINSA_10device_ptrIiEEEENSC_INSD_IPfEEEEEEEE10policy1000El15offset_pointersSI_JPiPSG_EEEvT0_iT1_T2_DpNS2_10kernel_argIT3_EE_param_3[8],
	.param .align 8 .b8 _ZN3cub18CUB_300001_SM_10006detail9transform16transform_kernelINS2_10policy_hubILb1EN4cuda3std3__45tupleIJN6thrust24THRUST_300001_SM_1000_NS6detail15normal_iteratorINSA_10device_ptrIiEEEENSC_INSD_IPfEEEEEEEE10policy1000El15offset_pointersSI_JPiPSG_EEEvT0_iT1_T2_DpNS2_10kernel_argIT3_EE_param_4[16],
	.param .align 8 .b8 _ZN3cub18CUB_300001_SM_10006detail9transform16transform_kernelINS2_10policy_hubILb1EN4cuda3std3__45tupleIJN6thrust24THRUST_300001_SM_1000_NS6detail15normal_iteratorINSA_10device_ptrIiEEEENSC_INSD_IPfEEEEEEEE10policy1000El15offset_pointersSI_JPiPSG_EEEvT0_iT1_T2_DpNS2_10kernel_argIT3_EE_param_5[16]
)
.maxntid 128
{
	.reg .pred 	%p<39>;
	.reg .b32 	%r<129>;
	.reg .b64 	%rd<259>;

	ld.param.u64 	%rd30, [_ZN3cub18CUB_300001_SM_10006detail9transform16transform_kernelINS2_10policy_hubILb1EN4cuda3std3__45tupleIJN6thrust24THRUST_300001_SM_1000_NS6detail15normal_iteratorINSA_10device_ptrIiEEEENSC_INSD_IPfEEEEEEEE10policy1000El15offset_pointersSI_JPiPSG_EEEvT0_iT1_T2_DpNS2_10kernel_argIT3_EE_param_0];
	ld.param.u64 	%rd31, [_ZN3cub18CUB_300001_SM_10006detail9transform16transform_kernelINS2_10policy_hubILb1EN4cuda3std3__45tupleIJN6thrust24THRUST_300001_SM_1000_NS6detail15normal_iteratorINSA_10device_ptrIiEEEENSC_INSD_IPfEEEEEEEE10policy1000El15offset_pointersSI_JPiPSG_EEEvT0_iT1_T2_DpNS2_10kernel_argIT3_EE_param_5];
	ld.param.u64 	%rd32, [_ZN3cub18CUB_300001_SM_10006detail9transform16transform_kernelINS2_10policy_hubILb1EN4cuda3std3__45tupleIJN6thrust24THRUST_300001_SM_1000_NS6detail15normal_iteratorINSA_10device_ptrIiEEEENSC_INSD_IPfEEEEEEEE10policy1000El15offset_pointersSI_JPiPSG_EEEvT0_iT1_T2_DpNS2_10kernel_argIT3_EE_param_4];
	ld.param.u64 	%rd33, [_ZN3cub18CUB_300001_SM_10006detail9transform16transform_kernelINS2_10policy_hubILb1EN4cuda3std3__45tupleIJN6thrust24THRUST_300001_SM_1000_NS6detail15normal_iteratorINSA_10device_ptrIiEEEENSC_INSD_IPfEEEEEEEE10policy1000El15offset_pointersSI_JPiPSG_EEEvT0_iT1_T2_DpNS2_10kernel_argIT3_EE_param_3];
	ld.param.u32 	%r50, [_ZN3cub18CUB_300001_SM_10006detail9transform16transform_kernelINS2_10policy_hubILb1EN4cuda3std3__45tupleIJN6thrust24THRUST_300001_SM_1000_NS6detail15normal_iteratorINSA_10device_ptrIiEEEENSC_INSD_IPfEEEEEEEE10policy1000El15offset_pointersSI_JPiPSG_EEEvT0_iT1_T2_DpNS2_10kernel_argIT3_EE_param_1];
	cvta.to.global.u64 	%rd1, %rd33;
	cvta.to.global.u64 	%rd2, %rd32;
	cvta.to.global.u64 	%rd3, %rd31;
	shl.b32 	%r1, %r50, 7;
	mov.u32 	%r51, %ctaid.x;
	cvt.u64.u32 	%rd34, %r51;
	cvt.s64.s32 	%rd35, %r1;
	mul.lo.s64 	%rd4, %rd35, %rd34;
	sub.s64 	%rd36, %rd30, %rd4;
	min.s64 	%rd37, %rd36, %rd35;
	cvt.u32.u64 	%r2, %rd37;
	shl.b32 	%r3, %r2, 2;
	mov.u32 	%r4, %tid.x;
	shl.b32 	%r117, %r4, 7;
	setp.ge.s32 	%p1, %r117, %r3;
	@%p1 bra 	$L__BB9_3;
	shl.b64 	%rd38, %rd4, 2;
	add.s64 	%rd39, %rd2, %rd38;
	mul.wide.u32 	%rd40, %r4, 128;
	add.s64 	%rd255, %rd39, %rd40;
	mov.u32 	%r116, %r117;
$L__BB9_2:
	.pragma "nounroll";
	// begin inline asm
	prefetch.global.L2 [%rd255];
	// end inline asm
	add.s32 	%r116, %r116, 16384;
	add.s64 	%rd255, %rd255, 16384;
	setp.lt.s32 	%p2, %r116, %r3;
	@%p2 bra 	$L__BB9_2;
$L__BB9_3:
	shl.b32 	%r8, %r2, 3;
	setp.ge.s32 	%p3, %r117, %r8;
	@%p3 bra 	$L__BB9_6;
	shl.b64 	%rd42, %rd4, 3;
	add.s64 	%rd43, %rd3, %rd42;
	mul.wide.u32 	%rd44, %r4, 128;
	add.s64 	%rd256, %rd43, %rd44;
$L__BB9_5:
	.pragma "nounroll";
	// begin inline asm
	prefetch.global.L2 [%rd256];
	// end inline asm
	add.s32 	%r117, %r117, 16384;
	add.s64 	%rd256, %rd256, 16384;
	setp.lt.s32 	%p4, %r117, %r8;
	@%p4 bra 	$L__BB9_5;
$L__BB9_6:
	shl.b64 	%rd46, %rd4, 2;
	add.s64 	%rd11, %rd2, %rd46;
	shl.b64 	%rd257, %rd4, 3;
	add.s64 	%rd12, %rd3, %rd257;
	add.s64 	%rd13, %rd1, %rd257;
	setp.eq.s32 	%p5, %r1, %r2;
	@%p5 bra 	$L__BB9_48;
	setp.lt.s32 	%p6, %r50, 1;
	@%p6 bra 	$L__BB9_61;
	and.b32  	%r11, %r50, 7;
	setp.lt.u32 	%p7, %r50, 8;
	mov.b32 	%r126, 0;
	@%p7 bra 	$L__BB9_27;
	and.b32  	%r126, %r50, 2147483640;
	mov.b32 	%r120, 0;
$L__BB9_10:
	.pragma "nounroll";
	shl.b32 	%r54, %r120, 7;
	add.s32 	%r22, %r54, %r4;
	setp.ge.s32 	%p8, %r22, %r2;
	@%p8 bra 	$L__BB9_12;
	mul.wide.u32 	%rd48, %r22, 4;
	add.s64 	%rd49, %rd11, %rd48;
	ld.global.u32 	%r55, [%rd49];
	mul.wide.u32 	%rd50, %r22, 8;
	add.s64 	%rd51, %rd12, %rd50;
	ld.global.u64 	%rd52, [%rd51];
	mul.wide.s32 	%rd53, %r55, 4;
	add.s64 	%rd54, %rd52, %rd53;
	add.s64 	%rd55, %rd13, %rd50;
	st.global.u64 	[%rd55], %rd54;
$L__BB9_12:
	add.s32 	%r56, %r22, 128;
	setp.ge.s32 	%p9, %r56, %r2;
	mul.wide.s32 	%rd56, %r56, 4;
	add.s64 	%rd24, %rd11, %rd56;
	mul.wide.s32 	%rd57, %r56, 8;
	add.s64 	%rd25, %rd12, %rd57;
	add.s64 	%rd26, %rd13, %rd57;
	@%p9 bra 	$L__BB9_14;
	ld.global.u32 	%r57, [%rd24];
	ld.global.u64 	%rd58, [%rd25];
	mul.wide.s32 	%rd59, %r57, 4;
	add.s64 	%rd60, %rd58, %rd59;
	st.global.u64 	[%rd26], %rd60;
$L__BB9_14:
	add.s32 	%r58, %r22, 256;
	setp.ge.s32 	%p10, %r58, %r2;
	@%p10 bra 	$L__BB9_16;
	ld.global.u32 	%r59, [%rd24+512];
	ld.global.u64 	%rd61, [%rd25+1024];
	mul.wide.s32 	%rd62, %r59, 4;
	add.s64 	%rd63, %rd61, %rd62;
	st.global.u64 	[%rd26+1024], %rd63;
$L__BB9_16:
	add.s32 	%r60, %r22, 384;
	setp.ge.s32 	%p11, %r60, %r2;
	@%p11 bra 	$L__BB9_18;
	ld.global.u32 	%r61, [%rd24+1024];
	ld.global.u64 	%rd64, [%rd25+2048];
	mul.wide.s32 	%rd65, %r61, 4;
	add.s64 	%rd66, %rd64, %rd65;
	st.global.u64 	[%rd26+2048], %rd66;
$L__BB9_18:
	add.s32 	%r62, %r22, 512;
	setp.ge.s32 	%p12, %r62, %r2;
	@%p12 bra 	$L__BB9_20;
	ld.global.u32 	%r63, [%rd24+1536];
	ld.global.u64 	%rd67, [%rd25+3072];
	mul.wide.s32 	%rd68, %r63, 4;
	add.s64 	%rd69, %rd67, %rd68;
	st.global.u64 	[%rd26+3072], %rd69;
$L__BB9_20:
	add.s32 	%r64, %r22, 640;
	setp.ge.s32 	%p13, %r64, %r2;
	@%p13 bra 	$L__BB9_22;
	ld.global.u32 	%r65, [%rd24+2048];
	ld.global.u64 	%rd70, [%rd25+4096];
	mul.wide.s32 	%rd71, %r65, 4;
	add.s64 	%rd72, %rd70, %rd71;
	st.global.u64 	[%rd26+4096], %rd72;
$L__BB9_22:
	add.s32 	%r66, %r22, 768;
	setp.ge.s32 	%p14, %r66, %r2;
	@%p14 bra 	$L__BB9_24;
	ld.global.u32 	%r67, [%rd24+2560];
	ld.global.u64 	%rd73, [%rd25+5120];
	mul.wide.s32 	%rd74, %r67, 4;
	add.s64 	%rd75, %rd73, %rd74;
	st.global.u64 	[%rd26+5120], %rd75;
$L__BB9_24:
	add.s32 	%r68, %r22, 896;
	setp.ge.s32 	%p15, %r68, %r2;
	@%p15 bra 	$L__BB9_26;
	ld.global.u32 	%r69, [%rd24+3072];
	ld.global.u64 	%rd76, [%rd25+6144];
	mul.wide.s32 	%rd77, %r69, 4;
	add.s64 	%rd78, %rd76, %rd77;
	st.global.u64 	[%rd26+6144], %rd78;
$L__BB9_26:
	add.s32 	%r120, %r120, 8;
	setp.eq.s32 	%p16, %r120, %r126;
	@%p16 bra 	$L__BB9_27;
	bra.uni 	$L__BB9_10;
$L__BB9_27:
	setp.eq.s32 	%p17, %r11, 0;
	@%p17 bra 	$L__BB9_61;
	and.b32  	%r38, %r50, 3;
	setp.lt.u32 	%p18, %r11, 4;
	@%p18 bra 	$L__BB9_38;
	shl.b32 	%r70, %r126, 7;
	add.s32 	%r39, %r70, %r4;
	setp.ge.s32 	%p19, %r39, %r2;
	@%p19 bra 	$L__BB9_31;
	mul.wide.s32 	%rd79, %r39, 4;
	add.s64 	%rd80, %rd11, %rd79;
	ld.global.u32 	%r71, [%rd80];
	mul.wide.s32 	%rd81, %r39, 8;
	add.s64 	%rd82, %rd12, %rd81;
	ld.global.u64 	%rd83, [%rd82];
	mul.wide.s32 	%rd84, %r71, 4;
	add.s64 	%rd85, %rd83, %rd84;
	add.s64 	%rd86, %rd13, %rd81;
	st.global.u64 	[%rd86], %rd85;
$L__BB9_31:
	add.s32 	%r40, %r39, 128;
	setp.ge.s32 	%p20, %r40, %r2;
	@%p20 bra 	$L__BB9_33;
	mul.wide.s32 	%rd87, %r40, 4;
	add.s64 	%rd88, %rd11, %rd87;
	ld.global.u32 	%r72, [%rd88];
	mul.wide.s32 	%rd89, %r40, 8;
	add.s64 	%rd90, %rd12, %rd89;
	ld.global.u64 	%rd91, [%rd90];
	mul.wide.s32 	%rd92, %r72, 4;
	add.s64 	%rd93, %rd91, %rd92;
	add.s64 	%rd94, %rd13, %rd89;
	st.global.u64 	[%rd94], %rd93;
$L__BB9_33:
	add.s32 	%r41, %r39, 256;
	setp.ge.s32 	%p21, %r41, %r2;
	@%p21 bra 	$L__BB9_35;
	mul.wide.s32 	%rd95, %r41, 4;
	add.s64 	%rd96, %rd11, %rd95;
	ld.global.u32 	%r73, [%rd96];
	mul.wide.s32 	%rd97, %r41, 8;
	add.s64 	%rd98, %rd12, %rd97;
	ld.global.u64 	%rd99, [%rd98];
	mul.wide.s32 	%rd100, %r73, 4;
	add.s64 	%rd101, %rd99, %rd100;
	add.s64 	%rd102, %rd13, %rd97;
	st.global.u64 	[%rd102], %rd101;
$L__BB9_35:
	add.s32 	%r42, %r39, 384;
	setp.ge.s32 	%p22, %r42, %r2;
	@%p22 bra 	$L__BB9_37;
	mul.wide.s32 	%rd103, %r42, 4;
	add.s64 	%rd104, %rd11, %rd103;
	ld.global.u32 	%r74, [%rd104];
	mul.wide.s32 	%rd105, %r42, 8;
	add.s64 	%rd106, %rd12, %rd105;
	ld.global.u64 	%rd107, [%rd106];
	mul.wide.s32 	%rd108, %r74, 4;
	add.s64 	%rd109, %rd107, %rd108;
	add.s64 	%rd110, %rd13, %rd105;
	st.global.u64 	[%rd110], %rd109;
$L__BB9_37:
	add.s32 	%r126, %r126, 4;
$L__BB9_38:
	setp.eq.s32 	%p23, %r38, 0;
	@%p23 bra 	$L__BB9_61;
	setp.eq.s32 	%p24, %r38, 1;
	@%p24 bra 	$L__BB9_45;
	shl.b32 	%r75, %r126, 7;
	add.s32 	%r45, %r75, %r4;
	setp.ge.s32 	%p25, %r45, %r2;
	@%p25 bra 	$L__BB9_42;
	mul.wide.s32 	%rd111, %r45, 4;
	add.s64 	%rd112, %rd11, %rd111;
	ld.global.u32 	%r76, [%rd112];
	mul.wide.s32 	%rd113, %r45, 8;
	add.s64 	%rd114, %rd12, %rd113;
	ld.global.u64 	%rd115, [%rd114];
	mul.wide.s32 	%rd116, %r76, 4;
	add.s64 	%rd117, %rd115, %rd116;
	add.s64 	%rd118, %rd13, %rd113;
	st.global.u64 	[%rd118], %rd117;
$L__BB9_42:
	add.s32 	%r46, %r45, 128;
	setp.ge.s32 	%p26, %r46, %r2;
	@%p26 bra 	$L__BB9_44;
	mul.wide.s32 	%rd119, %r46, 4;
	add.s64 	%rd120, %rd11, %rd119;
	ld.global.u32 	%r77, [%rd120];
	mul.wide.s32 	%rd121, %r46, 8;
	add.s64 	%rd122, %rd12, %rd121;
	ld.global.u64 	%rd123, [%rd122];
	mul.wide.s32 	%rd124, %r77, 4;
	add.s64 	%rd125, %rd123, %rd124;
	add.s64 	%rd126, %rd13, %rd121;
	st.global.u64 	[%rd126], %rd125;
$L__BB9_44:
	add.s32 	%r126, %r126, 2;
$L__BB9_45:
	and.b32  	%r78, %r50, 1;
	setp.eq.b32 	%p27, %r78, 1;
	not.pred 	%p28, %p27;
	@%p28 bra 	$L__BB9_61;
	shl.b32 	%r79, %r126, 7;
	add.s32 	%r49, %r79, %r4;
	setp.ge.s32 	%p29, %r49, %r2;
	@%p29 bra 	$L__BB9_61;
	mul.wide.s32 	%rd127, %r49, 4;
	add.s64 	%rd128, %rd11, %rd127;
	ld.global.u32 	%r80, [%rd128];
	mul.wide.s32 	%rd129, %r49, 8;
	add.s64 	%rd130, %rd12, %rd129;
	ld.global.u64 	%rd131, [%rd130];
	mul.wide.s32 	%rd132, %r80, 4;
	add.s64 	%rd133, %rd131, %rd132;
	add.s64 	%rd134, %rd13, %rd129;
	st.global.u64 	[%rd134], %rd133;
	bra.uni 	$L__BB9_61;
$L__BB9_48:
	setp.lt.s32 	%p30, %r50, 1;
	@%p30 bra 	$L__BB9_61;
	and.b32  	%r13, %r50, 15;
	setp.lt.u32 	%p31, %r50, 16;
	mov.b32 	%r122, 0;
	@%p31 bra 	$L__BB9_52;
	and.b32  	%r122, %r50, 2147483632;
	neg.s32 	%r119, %r122;
	add.s32 	%r118, %r4, 1152;
	add.s64 	%rd136, %rd257, 3072;
	add.s64 	%rd15, %rd3, %rd136;
	add.s64 	%rd16, %rd1, %rd136;
	mul.wide.u32 	%rd137, %r4, 4;
	add.s64 	%rd138, %rd46, %rd137;
	add.s64 	%rd139, %rd138, %rd2;
	add.s64 	%rd258, %rd139, 2048;
	mul.wide.u32 	%rd140, %r4, 8;
	add.s64 	%rd141, %rd140, 4096;
	add.s64 	%rd18, %rd3, %rd141;
	add.s64 	%rd19, %rd1, %rd141;
$L__BB9_51:
	.pragma "nounroll";
	mul.wide.s32 	%rd142, %r118, 4;
	shl.b64 	%rd143, %rd4, 2;
	add.s64 	%rd144, %rd143, %rd2;
	add.s64 	%rd145, %rd144, %rd142;
	mul.wide.s32 	%rd146, %r118, 8;
	add.s64 	%rd147, %rd15, %rd146;
	add.s64 	%rd148, %rd16, %rd146;
	ld.global.u32 	%r82, [%rd258+-2048];
	add.s64 	%rd149, %rd18, %rd257;
	ld.global.u64 	%rd150, [%rd149+-4096];
	mul.wide.s32 	%rd151, %r82, 4;
	add.s64 	%rd152, %rd150, %rd151;
	add.s64 	%rd153, %rd19, %rd257;
	st.global.u64 	[%rd153+-4096], %rd152;
	ld.global.u32 	%r83, [%rd258+-1536];
	ld.global.u64 	%rd154, [%rd149+-3072];
	mul.wide.s32 	%rd155, %r83, 4;
	add.s64 	%rd156, %rd154, %rd155;
	st.global.u64 	[%rd153+-3072], %rd156;
	ld.global.u32 	%r84, [%rd258+-1024];
	ld.global.u64 	%rd157, [%rd149+-2048];
	mul.wide.s32 	%rd158, %r84, 4;
	add.s64 	%rd159, %rd157, %rd158;
	st.global.u64 	[%rd153+-2048], %rd159;
	ld.global.u32 	%r85, [%rd258+-512];
	ld.global.u64 	%rd160, [%rd149+-1024];
	mul.wide.s32 	%rd161, %r85, 4;
	add.s64 	%rd162, %rd160, %rd161;
	st.global.u64 	[%rd153+-1024], %rd162;
	ld.global.u32 	%r86, [%rd258];
	ld.global.u64 	%rd163, [%rd149];
	mul.wide.s32 	%rd164, %r86, 4;
	add.s64 	%rd165, %rd163, %rd164;
	st.global.u64 	[%rd153], %rd165;
	ld.global.u32 	%r87, [%rd258+512];
	ld.global.u64 	%rd166, [%rd149+1024];
	mul.wide.s32 	%rd167, %r87, 4;
	add.s64 	%rd168, %rd166, %rd167;
	st.global.u64 	[%rd153+1024], %rd168;
	ld.global.u32 	%r88, [%rd258+1024];
	ld.global.u64 	%rd169, [%rd149+2048];
	mul.wide.s32 	%rd170, %r88, 4;
	add.s64 	%rd171, %rd169, %rd170;
	st.global.u64 	[%rd153+2048], %rd171;
	ld.global.u32 	%r89, [%rd258+1536];
	ld.global.u64 	%rd172, [%rd149+3072];
	mul.wide.s32 	%rd173, %r89, 4;
	add.s64 	%rd174, %rd172, %rd173;
	st.global.u64 	[%rd153+3072], %rd174;
	ld.global.u32 	%r90, [%rd258+2048];
	ld.global.u64 	%rd175, [%rd149+4096];
	mul.wide.s32 	%rd176, %r90, 4;
	add.s64 	%rd177, %rd175, %rd176;
	st.global.u64 	[%rd153+4096], %rd177;
	ld.global.u32 	%r91, [%rd145];
	ld.global.u64 	%rd178, [%rd147+-3072];
	mul.wide.s32 	%rd179, %r91, 4;
	add.s64 	%rd180, %rd178, %rd179;
	st.global.u64 	[%rd148+-3072], %rd180;
	ld.global.u32 	%r92, [%rd145+512];
	ld.global.u64 	%rd181, [%rd147+-2048];
	mul.wide.s32 	%rd182, %r92, 4;
	add.s64 	%rd183, %rd181, %rd182;
	st.global.u64 	[%rd148+-2048], %rd183;
	ld.global.u32 	%r93, [%rd145+1024];
	ld.global.u64 	%rd184, [%rd147+-1024];
	mul.wide.s32 	%rd185, %r93, 4;
	add.s64 	%rd186, %rd184, %rd185;
	st.global.u64 	[%rd148+-1024], %rd186;
	ld.global.u32 	%r94, [%rd145+1536];
	ld.global.u64 	%rd187, [%rd147];
	mul.wide.s32 	%rd188, %r94, 4;
	add.s64 	%rd189, %rd187, %rd188;
	st.global.u64 	[%rd148], %rd189;
	ld.global.u32 	%r95, [%rd145+2048];
	ld.global.u64 	%rd190, [%rd147+1024];
	mul.wide.s32 	%rd191, %r95, 4;
	add.s64 	%rd192, %rd190, %rd191;
	st.global.u64 	[%rd148+1024], %rd192;
	ld.global.u32 	%r96, [%rd145+2560];
	ld.global.u64 	%rd193, [%rd147+2048];
	mul.wide.s32 	%rd194, %r96, 4;
	add.s64 	%rd195, %rd193, %rd194;
	st.global.u64 	[%rd148+2048], %rd195;
	ld.global.u32 	%r97, [%rd145+3072];
	ld.global.u64 	%rd196, [%rd147+3072];
	mul.wide.s32 	%rd197, %r97, 4;
	add.s64 	%rd198, %rd196, %rd197;
	st.global.u64 	[%rd148+3072], %rd198;
	add.s32 	%r119, %r119, 16;
	add.s32 	%r118, %r118, 2048;
	add.s64 	%rd258, %rd258, 8192;
	add.s64 	%rd257, %rd257, 16384;
	setp.eq.s32 	%p32, %r119, 0;
	@%p32 bra 	$L__BB9_52;
	bra.uni 	$L__BB9_51;
$L__BB9_52:
	setp.eq.s32 	%p33, %r13, 0;
	@%p33 bra 	$L__BB9_61;
	and.b32  	%r25, %r50, 7;
	setp.lt.u32 	%p34, %r13, 8;
	@%p34 bra 	$L__BB9_55;
	shl.b32 	%r98, %r122, 7;
	add.s32 	%r99, %r98, %r4;
	mul.wide.s32 	%rd199, %r99, 4;
	add.s64 	%rd200, %rd11, %rd199;
	ld.global.u32 	%r100, [%rd200];
	mul.wide.s32 	%rd201, %r99, 8;
	add.s64 	%rd202, %rd12, %rd201;
	ld.global.u64 	%rd203, [%rd202];
	mul.wide.s32 	%rd204, %r100, 4;
	add.s64 	%rd205, %rd203, %rd204;
	add.s64 	%rd206, %rd13, %rd201;
	st.global.u64 	[%rd206], %rd205;
	ld.global.u32 	%r101, [%rd200+512];
	ld.global.u64 	%rd207, [%rd202+1024];
	mul.wide.s32 	%rd208, %r101, 4;
	add.s64 	%rd209, %rd207, %rd208;
	st.global.u64 	[%rd206+1024], %rd209;
	ld.global.u32 	%r102, [%rd200+1024];
	ld.global.u64 	%rd210, [%rd202+2048];
	mul.wide.s32 	%rd211, %r102, 4;
	add.s64 	%rd212, %rd210, %rd211;
	st.global.u64 	[%rd206+2048], %rd212;
	ld.global.u32 	%r103, [%rd200+1536];
	ld.global.u64 	%rd213, [%rd202+3072];
	mul.wide.s32 	%rd214, %r103, 4;
	add.s64 	%rd215, %rd213, %rd214;
	st.global.u64 	[%rd206+3072], %rd215;
	ld.global.u32 	%r104, [%rd200+2048];
	ld.global.u64 	%rd216, [%rd202+4096];
	mul.wide.s32 	%rd217, %r104, 4;
	add.s64 	%rd218, %rd216, %rd217;
	st.global.u64 	[%rd206+4096], %rd218;
	ld.global.u32 	%r105, [%rd200+2560];
	ld.global.u64 	%rd219, [%rd202+5120];
	mul.wide.s32 	%rd220, %r105, 4;
	add.s64 	%rd221, %rd219, %rd220;
	st.global.u64 	[%rd206+5120], %rd221;
	ld.global.u32 	%r106, [%rd200+3072];
	ld.global.u64 	%rd222, [%rd202+6144];
	mul.wide.s32 	%rd223, %r106, 4;
	add.s64 	%rd224, %rd222, %rd223;
	st.global.u64 	[%rd206+6144], %rd224;
	ld.global.u32 	%r107, [%rd200+3584];
	ld.global.u64 	%rd225, [%rd202+7168];
	mul.wide.s32 	%rd226, %r107, 4;
	add.s64 	%rd227, %rd225, %rd226;
	st.global.u64 	[%rd206+7168], %rd227;
	add.s32 	%r122, %r122, 8;
$L__BB9_55:
	setp.eq.s32 	%p35, %r25, 0;
	@%p35 bra 	$L__BB9_61;
	and.b32  	%r28, %r50, 3;
	setp.lt.u32 	%p36, %r25, 4;
	@%p36 bra 	$L__BB9_58;
	shl.b32 	%r108, %r122, 7;
	add.s32 	%r109, %r108, %r4;
	mul.wide.s32 	%rd228, %r109, 4;
	add.s64 	%rd229, %rd11, %rd228;
	ld.global.u32 	%r110, [%rd229];
	mul.wide.s32 	%rd230, %r109, 8;
	add.s64 	%rd231, %rd12, %rd230;
	ld.global.u64 	%rd232, [%rd231];
	mul.wide.s32 	%rd233, %r110, 4;
	add.s64 	%rd234, %rd232, %rd233;
	add.s64 	%rd235, %rd13, %rd230;
	st.global.u64 	[%rd235], %rd234;
	ld.global.u32 	%r111, [%rd229+512];
	ld.global.u64 	%rd236, [%rd231+1024];
	mul.wide.s32 	%rd237, %r111, 4;
	add.s64 	%rd238, %rd236, %rd237;
	st.global.u64 	[%rd235+1024], %rd238;
	ld.global.u32 	%r112, [%rd229+1024];
	ld.global.u64 	%rd239, [%rd231+2048];
	mul.wide.s32 	%rd240, %r112, 4;
	add.s64 	%rd241, %rd239, %rd240;
	st.global.u64 	[%rd235+2048], %rd241;
	ld.global.u32 	%r113, [%rd229+1536];
	ld.global.u64 	%rd242, [%rd231+3072];
	mul.wide.s32 	%rd243, %r113, 4;
	add.s64 	%rd244, %rd242, %rd243;
	st.global.u64 	[%rd235+3072], %rd244;
	add.s32 	%r122, %r122, 4;
$L__BB9_58:
	setp.eq.s32 	%p37, %r28, 0;
	@%p37 bra 	$L__BB9_61;
	shl.b64 	%rd245, %rd4, 3;
	add.s64 	%rd27, %rd1, %rd245;
	shl.b32 	%r114, %r122, 7;
	add.s32 	%r125, %r4, %r114;
	add.s64 	%rd28, %rd3, %rd245;
	shl.b64 	%rd246, %rd4, 2;
	add.s64 	%rd29, %rd2, %rd246;
	neg.s32 	%r124, %r28;
$L__BB9_60:
	.pragma "nounroll";
	mul.wide.s32 	%rd247, %r125, 8;
	add.s64 	%rd248, %rd27, %rd247;
	add.s64 	%rd249, %rd28, %rd247;
	mul.wide.s32 	%rd250, %r125, 4;
	add.s64 	%rd251, %rd29, %rd250;
	ld.global.u32 	%r115, [%rd251];
	ld.global.u64 	%rd252, [%rd249];
	mul.wide.s32 	%rd253, %r115, 4;
	add.s64 	%rd254, %rd252, %rd253;
	st.global.u64 	[%rd248], %rd254;
	add.s32 	%r125, %r125, 128;
	add.s32 	%r124, %r124, 1;
	setp.eq.s32 	%p38, %r124, 0;
	@%p38 bra 	$L__BB9_61;
	bra.uni 	$L__BB9_60;
$L__BB9_61:
	ret;

}
	// .globl	_ZN3cub18CUB_300001_SM_10006detail6reduce28DeviceReduceSingleTileKernelINS2_10policy_hubIPfj9sum_deltaE10Policy1000EN6thrust24THRUST_300001_SM_1000_NS6detail15normal_iteratorINSA_10device_ptrIS5_EEEEPS5_jS6_S5_S5_N4cuda3std3__410__identityEEEvT0_T1_T2_T3_T4_T6_
.visible .entry _ZN3cub18CUB_300001_SM_10006detail6reduce28DeviceReduceSingleTileKernelINS2_10policy_hubIPfj9sum_deltaE10Policy1000EN6thrust24THRUST_300001_SM_1000_NS6detail15normal_iteratorINSA_10device_ptrIS5_EEEEPS5_jS6_S5_S5_N4cuda3std3__410__identityEEEvT0_T1_T2_T3_T4_T6_(
	.param .align 8 .b8 _ZN3cub18CUB_300001_SM_10006detail6reduce28DeviceReduceSingleTileKernelINS2_10policy_hubIPfj9sum_deltaE10Policy1000EN6thrust24THRUST_300001_SM_1000_NS6detail15normal_iteratorINSA_10device_ptrIS5_EEEEPS5_jS6_S5_S5_N4cuda3std3__410__identityEEEvT0_T1_T2_T3_T4_T6__param_0[8],
	.param .u64 .ptr .align 1 _ZN3cub18CUB_300001_SM_10006detail6reduce28DeviceReduceSingleTileKernelINS2_10policy_hubIPfj9sum_deltaE10Policy1000EN6thrust24THRUST_300001_SM_1000_NS6detail15normal_iteratorINSA_10device_ptrIS5_EEEEPS5_jS6_S5_S5_N4cuda3std3__410__identityEEEvT0_T1_T2_T3_T4_T6__param_1,
	.param .u32 _ZN3cub18CUB_300001_SM_10006detail6reduce28DeviceReduceSingleTileKernelINS2_10policy_hubIPfj9sum_deltaE10Policy1000EN6thrust24THRUST_300001_SM_1000_NS6detail15normal_iteratorINSA_10device_ptrIS5_EEEEPS5_jS6_S5_S5_N4cuda3std3__410__identityEEEvT0_T1_T2_T3_T4_T6__param_2,
	.param .align 1 .b8 _ZN3cub18CUB_300001_SM_10006detail6reduce28DeviceReduceSingleTileKernelINS2_10policy_hubIPfj9sum_deltaE10Policy1000EN6thrust24THRUST_300001_SM_1000_NS6detail15normal_iteratorINSA_10device_ptrIS5_EEEEPS5_jS6_S5_S5_N4cuda3std3__410__identityEEEvT0_T1_T2_T3_T4_T6__param_3[1],
	.param .u64 .ptr .align 1 _ZN3cub18CUB_300001_SM_10006detail6reduce28DeviceReduceSingleTileKernelINS2_10policy_hubIPfj9sum_deltaE10Policy1000EN6thrust24THRUST_300001_SM_1000_NS6detail15normal_iteratorINSA_10device_ptrIS5_EEEEPS5_jS6_S5_S5_N4cuda3std3__410__identityEEEvT0_T1_T2_T3_T4_T6__param_4,
	.param .align 1 .b8 _ZN3cub18CUB_300001_SM_10006detail6reduce28DeviceReduceSingleTileKernelINS2_10policy_hubIPfj9sum_deltaE10Policy1000EN6thrust24THRUST_300001_SM_1000_NS6detail15normal_iteratorINSA_10device_ptrIS5_EEEEPS5_jS6_S5_S5_N4cuda3std3__410__identityEEEvT0_T1_T2_T3_T4_T6__param_5[1]
)
.maxntid 256
.minnctapersm 1
{
	.reg .pred 	%p<45>;
	.reg .b32 	%r<243>;
	.reg .b32 	%f<4385>;
	.reg .b64 	%rd<82>;
	// demoted variable
	.shared .align 8 .b8 _ZZN3cub18CUB_300001_SM_10006detail6reduce28DeviceReduceSingleTileKernelINS2_10policy_hubIPfj9sum_deltaE10Policy1000EN6thrust24THRUST_300001_SM_1000_NS6detail15normal_iteratorINSA_10device_ptrIS5_EEEEPS5_jS6_S5_S5_N4cuda3std3__410__identityEEEvT0_T1_T2_T3_T4_T6_E12temp_storage[80];
	ld.param.u64 	%rd11, [_ZN3cub18CUB_300001_SM_10006detail6reduce28DeviceReduceSingleTileKernelINS2_10policy_hubIPfj9sum_deltaE10Policy1000EN6thrust24THRUST_300001_SM_1000_NS6detail15normal_iteratorINSA_10device_ptrIS5_EEEEPS5_jS6_S5_S5_N4cuda3std3__410__identityEEEvT0_T1_T2_T3_T4_T6__param_0];
	ld.param.u64 	%rd13, [_ZN3cub18CUB_300001_SM_10006detail6reduce28DeviceReduceSingleTileKernelINS2_10policy_hubIPfj9sum_deltaE10Policy1000EN6thrust24THRUST_300001_SM_1000_NS6detail15normal_iteratorINSA_10device_ptrIS5_EEEEPS5_jS6_S5_S5_N4cuda3std3__410__identityEEEvT0_T1_T2_T3_T4_T6__param_1];
	ld.param.u32 	%r57, [_ZN3cub18CUB_300001_SM_10006detail6reduce28DeviceReduceSingleTileKernelINS2_10policy_hubIPfj9sum_deltaE10Policy1000EN6thrust24THRUST_300001_SM_1000_NS6detail15normal_iteratorINSA_10device_ptrIS5_EEEEPS5_jS6_S5_S5_N4cuda3std3__410__identityEEEvT0_T1_T2_T3_T4_T6__param_2];
	ld.param.u64 	%rd12, [_ZN3cub18CUB_300001_SM_10006detail6reduce28DeviceReduceSingleTileKernelINS2_10policy_hubIPfj9sum_deltaE10Policy1000EN6thrust24THRUST_300001_SM_1000_NS6detail15normal_iteratorINSA_10device_ptrIS5_EEEEPS5_jS6_S5_S5_N4cuda3std3__410__identityEEEvT0_T1_T2_T3_T4_T6__param_4];
	cvta.to.global.u64 	%rd1, %rd13;
	setp.ne.s32 	%p1, %r57, 0;
	@%p1 bra 	$L__BB10_3;
	mov.u32 	%r236, %tid.x;
	setp.ne.s32 	%p44, %r236, 0;
	@%p44 bra 	$L__BB10_66;
	st.global.u64 	[%rd1], %rd12;
	bra.uni 	$L__BB10_66;
$L__BB10_3:
	cvta.to.global.u64 	%rd2, %rd11;
	setp.gt.u32 	%p2, %r57, 2047;
	@%p2 bra 	$L__BB10_43;
	mov.u32 	%r1, %tid.x;
	setp.ge.u32 	%p16, %r1, %r57;
	mov.b64 	%rd81, 0;
	mov.u32 	%r238, %r1;
	@%p16 bra 	$L__BB10_6;
	mul.wide.u32 	%rd50, %r1, 8;
	add.s64 	%rd51, %rd2, %rd50;
	ld.global.u64 	%rd81, [%rd51];
	add.s32 	%r238, %r1, 256;
$L__BB10_6:
	setp.ge.u32 	%p17, %r238, %r57;
	@%p17 bra 	$L__BB10_9;
	ld.f32 	%f4288, [%rd81];
	ld.f32 	%f4287, [%rd81+4];
	ld.f32 	%f4286, [%rd81+8];
	ld.f32 	%f4285, [%rd81+12];
	ld.f32 	%f4284, [%rd81+16];
	ld.f32 	%f4283, [%rd81+20];
	ld.f32 	%f4282, [%rd81+24];
	ld.f32 	%f4281, [%rd81+28];
	ld.f32 	%f4280, [%rd81+32];
	ld.f32 	%f4279, [%rd81+36];
	ld.f32 	%f4278, [%rd81+40];
	ld.f32 	%f4277, [%rd81+44];
	ld.f32 	%f4276, [%rd81+48];
	ld.f32 	%f4275, [%rd81+52];
	ld.f32 	%f4274, [%rd81+56];
	ld.f32 	%f4273, [%rd81+60];
	ld.f32 	%f4272, [%rd81+64];
	ld.f32 	%f4271, [%rd81+68];
	ld.f32 	%f4270, [%rd81+72];
	ld.f32 	%f4269, [%rd81+76];
	ld.f32 	%f4268, [%rd81+80];
	ld.f32 	%f4267, [%rd81+84];
	ld.f32 	%f4266, [%rd81+88];
	ld.f32 	%f4265, [%rd81+92];
	ld.f32 	%f4264, [%rd81+96];
	ld.f32 	%f4263, [%rd81+100];
	ld.f32 	%f4262, [%rd81+104];
	ld.f32 	%f4261, [%rd81+108];
	ld.f32 	%f4260, [%rd81+112];
	ld.f32 	%f4259, [%rd81+116];
	ld.f32 	%f4258, [%rd81+120];
	ld.f32 	%f4257, [%rd81+124];
	mul.wide.u32 	%rd52, %r238, 8;
	add.s64 	%rd80, %rd2, %rd52;
$L__BB10_8:
	ld.global.u64 	%rd53, [%rd80];
	ld.f32 	%f2401, [%rd53];
	add.f32 	%f4288, %f2401, %f4288;
	st.f32 	[%rd81], %f4288;
	ld.f32 	%f2402, [%rd53+4];
	add.f32 	%f4287, %f2402, %f4287;
	st.f32 	[%rd81+4], %f4287;
	ld.f32 	%f2403, [%rd53+8];
	add.f32 	%f4286, %f2403, %f4286;
	st.f32 	[%rd81+8], %f4286;
	ld.f32 	%f2404, [%rd53+12];
	add.f32 	%f4285, %f2404, %f4285;
	st.f32 	[%rd81+12], %f4285;
	ld.f32 	%f2405, [%rd53+16];
	add.f32 	%f4284, %f2405, %f4284;
	st.f32 	[%rd81+16], %f4284;
	ld.f32 	%f2406, [%rd53+20];
	add.f32 	%f4283, %f2406, %f4283;
	st.f32 	[%rd81+20], %f4283;
	ld.f32 	%f2407, [%rd53+24];
	add.f32 	%f4282, %f2407, %f4282;
	st.f32 	[%rd81+24], %f4282;
	ld.f32 	%f2408, [%rd53+28];
	add.f32 	%f4281, %f2408, %f4281;
	st.f32 	[%rd81+28], %f4281;
	ld.f32 	%f2409, [%rd53+32];
	add.f32 	%f4280, %f2409, %f4280;
	st.f32 	[%rd81+32], %f4280;
	ld.f32 	%f2410, [%rd53+36];
	add.f32 	%f4279, %f2410, %f4279;
	st.f32 	[%rd81+36], %f4279;
	ld.f32 	%f2411, [%rd53+40];
	add.f32 	%f4278, %f2411, %f4278;
	st.f32 	[%rd81+40], %f4278;
	ld.f32 	%f2412, [%rd53+44];
	add.f32 	%f4277, %f2412, %f4277;
	st.f32 	[%rd81+44], %f4277;
	ld.f32 	%f2413, [%rd53+48];
	add.f32 	%f4276, %f2413, %f4276;
	st.f32 	[%rd81+48], %f4276;
	ld.f32 	%f2414, [%rd53+52];
	add.f32 	%f4275, %f2414, %f4275;
	st.f32 	[%rd81+52], %f4275;
	ld.f32 	%f2415, [%rd53+56];
	add.f32 	%f4274, %f2415, %f4274;
	st.f32 	[%rd81+56], %f4274;
	ld.f32 	%f2416, [%rd53+60];
	add.f32 	%f4273, %f2416, %f4273;
	st.f32 	[%rd81+60], %f4273;
	ld.f32 	%f2417, [%rd53+64];
	add.f32 	%f4272, %f2417, %f4272;
	st.f32 	[%rd81+64], %f4272;
	ld.f32 	%f2418, [%rd53+68];
	add.f32 	%f4271, %f2418, %f4271;
	st.f32 	[%rd81+68], %f4271;
	ld.f32 	%f2419, [%rd53+72];
	add.f32 	%f4270, %f2419, %f4270;
	st.f32 	[%rd81+72], %f4270;
	ld.f32 	%f2420, [%rd53+76];
	add.f32 	%f4269, %f2420, %f4269;
	st.f32 	[%rd81+76], %f4269;
	ld.f32 	%f2421, [%rd53+80];
	add.f32 	%f4268, %f2421, %f4268;
	st.f32 	[%rd81+80], %f4268;
	ld.f32 	%f2422, [%rd53+84];
	add.f32 	%f4267, %f2422, %f4267;
	st.f32 	[%rd81+84], %f4267;
	ld.f32 	%f2423, [%rd53+88];
	add.f32 	%f4266, %f2423, %f4266;
	st.f32 	[%rd81+88], %f4266;
	ld.f32 	%f2424, [%rd53+92];
	add.f32 	%f4265, %f2424, %f4265;
	st.f32 	[%rd81+92], %f4265;
	ld.f32 	%f2425, [%rd53+96];
	add.f32 	%f4264, %f2425, %f4264;
	st.f32 	[%rd81+96], %f4264;
	ld.f32 	%f2426, [%rd53+100];
	add.f32 	%f4263, %f2426, %f4263;
	st.f32 	[%rd81+100], %f4263;
	ld.f32 	%f2427, [%rd53+104];
	add.f32 	%f4262, %f2427, %f4262;
	st.f32 	[%rd81+104], %f4262;
	ld.f32 	%f2428, [%rd53+108];
	add.f32 	%f4261, %f2428, %f4261;
	st.f32 	[%rd81+108], %f4261;
	ld.f32 	%f2429, [%rd53+112];
	add.f32 	%f4260, %f2429, %f4260;
	st.f32 	[%rd81+112], %f4260;
	ld.f32 	%f2430, [%rd53+116];
	add.f32 	%f4259, %f2430, %f4259;
	st.f32 	[%rd81+116], %f4259;
	ld.f32 	%f2431, [%rd53+120];
	add.f32 	%f4258, %f2431, %f4258;
	st.f32 	[%rd81+120], %f4258;
	ld.f32 	%f2432, [%rd53+124];
	add.f32 	%f4257, %f2432, %f4257;
	st.f32 	[%rd81+124], %f4257;
	add.s32 	%r238, %r238, 256;
	add.s64 	%rd80, %rd80, 2048;
	setp.lt.s32 	%p18, %r238, %r57;
	@%p18 bra 	$L__BB10_8;
$L__BB10_9:
	setp.lt.u32 	%p19, %r57, 256;
	@%p19 bra 	$L__BB10_23;
	// begin inline asm
	mov.u32 %r180, %laneid;
	// end inline asm
	mov.b64 	{%r182, %r187}, %rd81;
	mov.b32 	%r188, 1;
	mov.b32 	%r189, 31;
	mov.b32 	%r190, -1;
	// begin inline asm
	shfl.sync.down.b32 %r181, %r182, %r188, %r189, %r190;
	// end inline asm
	// begin inline asm
	shfl.sync.down.b32 %r186, %r187, %r188, %r189, %r190;
	// end inline asm
	setp.gt.s32 	%p36, %r180, 30;
	@%p36 bra 	$L__BB10_12;
	mov.b64 	%rd66, {%r181, %r186};
	ld.f32 	%f3201, [%rd66];
	ld.f32 	%f3202, [%rd81];
	add.f32 	%f3203, %f3201, %f3202;
	st.f32 	[%rd81], %f3203;
	ld.f32 	%f3204, [%rd66+4];
	ld.f32 	%f3205, [%rd81+4];
	add.f32 	%f3206, %f3204, %f3205;
	st.f32 	[%rd81+4], %f3206;
	ld.f32 	%f3207, [%rd66+8];
	ld.f32 	%f3208, [%rd81+8];
	add.f32 	%f3209, %f3207, %f3208;
	st.f32 	[%rd81+8], %f3209;
	ld.f32 	%f3210, [%rd66+12];
	ld.f32 	%f3211, [%rd81+12];
	add.f32 	%f3212, %f3210, %f3211;
	st.f32 	[%rd81+12], %f3212;
	ld.f32 	%f3213, [%rd66+16];
	ld.f32 	%f3214, [%rd81+16];
	add.f32 	%f3215, %f3213, %f3214;
	st.f32 	[%rd81+16], %f3215;
	ld.f32 	%f3216, [%rd66+20];
	ld.f32 	%f3217, [%rd81+20];
	add.f32 	%f3218, %f3216, %f3217;
	st.f32 	[%rd81+20], %f3218;
	ld.f32 	%f3219, [%rd66+24];
	ld.f32 	%f3220, [%rd81+24];
	add.f32 	%f3221, %f3219, %f3220;
	st.f32 	[%rd81+24], %f3221;
	ld.f32 	%f3222, [%rd66+28];
	ld.f32 	%f3223, [%rd81+28];
	add.f32 	%f3224, %f3222, %f3223;
	st.f32 	[%rd81+28], %f3224;
	ld.f32 	%f3225, [%rd66+32];
	ld.f32 	%f3226, [%rd81+32];
	add.f32 	%f3227, %f3225, %f3226;
	st.f32 	[%rd81+32], %f3227;
	ld.f32 	%f3228, [%rd66+36];
	ld.f32 	%f3229, [%rd81+36];
	add.f32 	%f3230, %f3228, %f3229;
	st.f32 	[%rd81+36], %f3230;
	ld.f32 	%f3231, [%rd66+40];
	ld.f32 	%f3232, [%rd81+40];
	add.f32 	%f3233, %f3231, %f3232;
	st.f32 	[%rd81+40], %f3233;
	ld.f32 	%f3234, [%rd66+44];
	ld.f32 	%f3235, [%rd81+44];
	add.f32 	%f3236, %f3234, %f3235;
	st.f32 	[%rd81+44], %f3236;
	ld.f32 	%f3237, [%rd66+48];
	ld.f32 	%f3238, [%rd81+48];
	add.f32 	%f3239, %f3237, %f3238;
	st.f32 	[%rd81+48], %f3239;
	ld.f32 	%f3240, [%rd66+52];
	ld.f32 	%f3241, [%rd81+52];
	add.f32 	%f3242, %f3240, %f3241;
	st.f32 	[%rd81+52], %f3242;
	ld.f32 	%f3243, [%rd66+56];
	ld.f32 	%f3244, [%rd81+56];
	add.f32 	%f3245, %f3243, %f3244;
	st.f32 	[%rd81+56], %f3245;
	ld.f32 	%f3246, [%rd66+60];
	ld.f32 	%f3247, [%rd81+60];
	add.f32 	%f3248, %f3246, %f3247;
	st.f32 	[%rd81+60], %f3248;
	ld.f32 	%f3249, [%rd66+64];
	ld.f32 	%f3250, [%rd81+64];
	add.f32 	%f3251, %f3249, %f3250;
	st.f32 	[%rd81+64], %f3251;
	ld.f32 	%f3252, [%rd66+68];
	ld.f32 	%f3253, [%rd81+68];
	add.f32 	%f3254, %f3252, %f3253;
	st.f32 	[%rd81+68], %f3254;
	ld.f32 	%f3255, [%rd66+72];
	ld.f32 	%f3256, [%rd81+72];
	add.f32 	%f3257, %f3255, %f3256;
	st.f32 	[%rd81+72], %f3257;
	ld.f32 	%f3258, [%rd66+76];
	ld.f32 	%f3259, [%rd81+76];
	add.f32 	%f3260, %f3258, %f3259;
	st.f32 	[%rd81+76], %f3260;
	ld.f32 	%f3261, [%rd66+80];
	ld.f32 	%f3262, [%rd81+80];
	add.f32 	%f3263, %f3261, %f3262;
	st.f32 	[%rd81+80], %f3263;
	ld.f32 	%f3264, [%rd66+84];
	ld.f32 	%f3265, [%rd81+84];
	add.f32 	%f3266, %f3264, %f3265;
	st.f32 	[%rd81+84], %f3266;
	ld.f32 	%f3267, [%rd66+88];
	ld.f32 	%f3268, [%rd81+88];
	add.f32 	%f3269, %f3267, %f3268;
	st.f32 	[%rd81+88], %f3269;
	ld.f32 	%f3270, [%rd66+92];
	ld.f32 	%f3271, [%rd81+92];
	add.f32 	%f3272, %f3270, %f3271;
	st.f32 	[%rd81+92], %f3272;
	ld.f32 	%f3273, [%rd66+96];
	ld.f32 	%f3274, [%rd81+96];
	add.f32 	%f3275, %f3273, %f3274;
	st.f32 	[%rd81+96], %f3275;
	ld.f32 	%f3276, [%rd66+100];
	ld.f32 	%f3277, [%rd81+100];
	add.f32 	%f3278, %f3276, %f3277;
	st.f32 	[%rd81+100], %f3278;
	ld.f32 	%f3279, [%rd66+104];
	ld.f32 	%f3280, [%rd81+104];
	add.f32 	%f3281, %f3279, %f3280;
	st.f32 	[%rd81+104], %f3281;
	ld.f32 	%f3282, [%rd66+108];
	ld.f32 	%f3283, [%rd81+108];
	add.f32 	%f3284, %f3282, %f3283;
	st.f32 	[%rd81+108], %f3284;
	ld.f32 	%f3285, [%rd66+112];
	ld.f32 	%f3286, [%rd81+112];
	add.f32 	%f3287, %f3285, %f3286;
	st.f32 	[%rd81+112], %f3287;
	ld.f32 	%f3288, [%rd66+116];
	ld.f32 	%f3289, [%rd81+116];
	add.f32 	%f3290, %f3288, %f3289;
	st.f32 	[%rd81+116], %f3290;
	ld.f32 	%f3291, [%rd66+120];
	ld.f32 	%f3292, [%rd81+120];
	add.f32 	%f3293, %f3291, %f3292;
	st.f32 	[%rd81+120], %f3293;
	ld.f32 	%f3294, [%rd66+124];
	ld.f32 	%f3295, [%rd81+124];
	add.f32 	%f3296, %f3294, %f3295;
	st.f32 	[%rd81+124], %f3296;
$L__BB10_12:
	mov.b32 	%r198, 2;
	mov.b32 	%r199, 31;
	mov.b32 	%r200, -1;
	// begin inline asm
	shfl.sync.down.b32 %r191, %r182, %r198, %r199, %r200;
	// end inline asm
	// begin inline asm
	shfl.sync.down.b32 %r196, %r187, %r198, %r199, %r200;
	// end inline asm
	setp.gt.s32 	%p37, %r180, 29;
	@%p37 bra 	$L__BB10_14;
	mov.b64 	%rd67, {%r191, %r196};
	ld.f32 	%f3297, [%rd67];
	ld.f32 	%f3298, [%rd81];
	add.f32 	%f3299, %f3297, %f3298;
	st.f32 	[%rd81], %f3299;
	ld.f32 	%f3300, [%rd67+4];
	ld.f32 	%f3301, [%rd81+4];
	add.f32 	%f3302, %f3300, %f3301;
	st.f32 	[%rd81+4], %f3302;
	ld.f32 	%f3303, [%rd67+8];
	ld.f32 	%f3304, [%rd81+8];
	add.f32 	%f3305, %f3303, %f3304;
	st.f32 	[%rd81+8], %f3305;
	ld.f32 	%f3306, [%rd67+12];
	ld.f32 	%f3307, [%rd81+12];
	add.f32 	%f3308, %f3306, %f3307;
	st.f32 	[%rd81+12], %f3308;
	ld.f32 	%f3309, [%rd67+16];
	ld.f32 	%f3310, [%rd81+16];
	add.f32 	%f3311, %f3309, %f3310;
	st.f32 	[%rd81+16], %f3311;
	ld.f32 	%f3312, [%rd67+20];
	ld.f32 	%f3313, [%rd81+20];
	add.f32 	%f3314, %f3312, %f3313;
	st.f32 	[%rd81+20], %f3314;
	ld.f32 	%f3315, [%rd67+24];
	ld.f32 	%f3316, [%rd81+24];
	add.f32 	%f3317, %f3315, %f3316;
	st.f32 	[%rd81+24], %f3317;
	ld.f32 	%f3318, [%rd67+28];
	ld.f32 	%f3319, [%rd81+28];
	add.f32 	%f3320, %f3318, %f3319;
	st.f32 	[%rd81+28], %f3320;
	ld.f32 	%f3321, [%rd67+32];
	ld.f32 	%f3322, [%rd81+32];
	add.f32 	%f3323, %f3321, %f3322;
	st.f32 	[%rd81+32], %f3323;
	ld.f32 	%f3324, [%rd67+36];
	ld.f32 	%f3325, [%rd81+36];
	add.f32 	%f3326, %f3324, %f3325;
	st.f32 	[%rd81+36], %f3326;
	ld.f32 	%f3327, [%rd67+40];
	ld.f32 	%f3328, [%rd81+40];
	add.f32 	%f3329, %f3327, %f3328;
	st.f32 	[%rd81+40], %f3329;
	ld.f32 	%f3330, [%rd67+44];
	ld.f32 	%f3331, [%rd81+44];
	add.f32 	%f3332, %f3330, %f3331;
	st.f32 	[%rd81+44], %f3332;
	ld.f32 	%f3333, [%rd67+48];
	ld.f32 	%f3334, [%rd81+48];
	add.f32 	%f3335, %f3333, %f3334;
	st.f32 	[%rd81+48], %f3335;
	ld.f32 	%f3336, [%rd67+52];
	ld.f32 	%f3337, [%rd81+52];
	add.f32 	%f3338, %f3336, %f3337;
	st.f32 	[%rd81+52], %f3338;
	ld.f32 	%f3339, [%rd67+56];
	ld.f32 	%f3340, [%rd81+56];
	add.f32 	%f3341, %f3339, %f3340;
	st.f32 	[%rd81+56], %f3341;
	ld.f32 	%f3342, [%rd67+60];
	ld.f32 	%f3343, [%rd81+60];
	add.f32 	%f3344, %f3342, %f3343;
	st.f32 	[%rd81+60], %f3344;
	ld.f32 	%f3345, [%rd67+64];
	ld.f32 	%f3346, [%rd81+64];
	add.f32 	%f3347, %f3345, %f3346;
	st.f32 	[%rd81+64], %f3347;
	ld.f32 	%f3348, [%rd67+68];
	ld.f32 	%f3349, [%rd81+68];
	add.f32 	%f3350, %f3348, %f3349;
	st.f32 	[%rd81+68], %f3350;
	ld.f32 	%f3351, [%rd67+72];
	ld.f32 	%f3352, [%rd81+72];
	add.f32 	%f3353, %f3351, %f3352;
	st.f32 	[%rd81+72], %f3353;
	ld.f32 	%f3354, [%rd67+76];
	ld.f32 	%f3355, [%rd81+76];
	add.f32 	%f3356, %f3354, %f3355;
	st.f32 	[%rd81+76], %f3356;
	ld.f32 	%f3357, [%rd67+80];
	ld.f32 	%f3358, [%rd81+80];
	add.f32 	%f3359, %f3357, %f3358;
	st.f32 	[%rd81+80], %f3359;
	ld.f32 	%f3360, [%rd67+84];
	ld.f32 	%f3361, [%rd81+84];
	add.f32 	%f3362, %f3360, %f3361;
	st.f32 	[%rd81+84], %f3362;
	ld.f32 	%f3363, [%rd67+88];
	ld.f32 	%f3364, [%rd81+88];
	add.f32 	%f3365, %f3363, %f3364;
	st.f32 	[%rd81+88], %f3365;
	ld.f32 	%f3366, [%rd67+92];
	ld.f32 	%f3367, [%rd81+92];
	add.f32 	%f3368, %f3366, %f3367;
	st.f32 	[%rd81+92], %f3368;
	ld.f32 	%f3369, [%rd67+96];
	ld.f32 	%f3370, [%rd81+96];
	add.f32 	%f3371, %f3369, %f3370;
	st.f32 	[%rd81+96], %f3371;
	ld.f32 	%f3372, [%rd67+100];
	ld.f32 	%f3373, [%rd81+100];
	add.f32 	%f3374, %f3372, %f3373;
	st.f32 	[%rd81+100], %f3374;
	ld.f32 	%f3375, [%rd67+104];
	ld.f32 	%f3376, [%rd81+104];
	add.f32 	%f3377, %f3375, %f3376;
	st.f32 	[%rd81+104], %f3377;
	ld.f32 	%f3378, [%rd67+108];
	ld.f32 	%f3379, [%rd81+108];
	add.f32 	%f3380, %f3378, %f3379;
	st.f32 	[%rd81+108], %f3380;
	ld.f32 	%f3381, [%rd67+112];
	ld.f32 	%f3382, [%rd81+112];
	add.f32 	%f3383, %f3381, %f3382;
	st.f32 	[%rd81+112], %f3383;
	ld.f32 	%f3384, [%rd67+116];
	ld.f32 	%f3385, [%rd81+116];
	add.f32 	%f3386, %f3384, %f3385;
	st.f32 	[%rd81+116], %f3386;
	ld.f32 	%f3387, [%rd67+120];
	ld.f32 	%f3388, [%rd81+120];
	add.f32 	%f3389, %f3387, %f3388;
	st.f32 	[%rd81+120], %f3389;
	ld.f32 	%f3390, [%rd67+124];
	ld.f32 	%f3391, [%rd81+124];
	add.f32 	%f3392, %f3390, %f3391;
	st.f32 	[%rd81+124], %f3392;
$L__BB10_14:
	mov.b32 	%r208, 4;
	mov.b32 	%r209, 31;
	mov.b32 	%r210, -1;
	// begin inline asm
	shfl.sync.down.b32 %r201, %r182, %r208, %r209, %r210;
	// end inline asm
	// begin inline asm
	shfl.sync.down.b32 %r206, %r187, %r208, %r209, %r210;
	// end inline asm
	setp.gt.s32 	%p38, %r180, 27;
	@%p38 bra 	$L__BB10_16;
	mov.b64 	%rd68, {%r201, %r206};
	ld.f32 	%f3393, [%rd68];
	ld.f32 	%f3394, [%rd81];
	add.f32 	%f3395, %f3393, %f3394;
	st.f32 	[%rd81], %f3395;
	ld.f32 	%f3396, [%rd68+4];
	ld.f32 	%f3397, [%rd81+4];
	add.f32 	%f3398, %f3396, %f3397;
	st.f32 	[%rd81+4], %f3398;
	ld.f32 	%f3399, [%rd68+8];
	ld.f32 	%f3400, [%rd81+8];
	add.f32 	%f3401, %f3399, %f3400;
	st.f32 	[%rd81+8], %f3401;
	ld.f32 	%f3402, [%rd68+12];
	ld.f32 	%f3403, [%rd81+12];
	add.f32 	%f3404, %f3402, %f3403;
	st.f32 	[%rd81+12], %f3404;
	ld.f32 	%f3405, [%rd68+16];
	ld.f32 	%f3406, [%rd81+16];
	add.f32 	%f3407, %f3405, %f3406;
	st.f32 	[%rd81+16], %f3407;
	ld.f32 	%f3408, [%rd68+20];
	ld.f32 	%f3409, [%rd81+20];
	add.f32 	%f3410, %f3408, %f3409;
	st.f32 	[%rd81+20], %f3410;
	ld.f32 	%f3411, [%rd68+24];
	ld.f32 	%f3412, [%rd81+24];
	add.f32 	%f3413, %f3411, %f3412;
	st.f32 	[%rd81+24], %f3413;
	ld.f32 	%f3414, [%rd68+28];
	ld.f32 	%f3415, [%rd81+28];
	add.f32 	%f3416, %f3414, %f3415;
	st.f32 	[%rd81+28], %f3416;
	ld.f32 	%f3417, [%rd68+32];
	ld.f32 	%f3418, [%rd81+32];
	add.f32 	%f3419, %f3417, %f3418;
	st.f32 	[%rd81+32], %f3419;
	ld.f32 	%f3420, [%rd68+36];
	ld.f32 	%f3421, [%rd81+36];
	add.f32 	%f3422, %f3420, %f3421;
	st.f32 	[%rd81+36], %f3422;
	ld.f32 	%f3423, [%rd68+40];
	ld.f32 	%f3424, [%rd81+40];
	add.f32 	%f3425, %f3423, %f3424;
	st.f32 	[%rd81+40], %f3425;
	ld.f32 	%f3426, [%rd68+44];
	ld.f32 	%f3427, [%rd81+44];
	add.f32 	%f3428, %f3426, %f3427;
	st.f32 	[%rd81+44], %f3428;
	ld.f32 	%f3429, [%rd68+48];
	ld.f32 	%f3430, [%rd81+48];
	add.f32 	%f3431, %f3429, %f3430;
	st.f32 	[%rd81+48], %f3431;
	ld.f32 	%f3432, [%rd68+52];
	ld.f32 	%f3433, [%rd81+52];
	add.f32 	%f3434, %f3432, %f3433;
	st.f32 	[%rd81+52], %f3434;
	ld.f32 	%f3435, [%rd68+56];
	ld.f32 	%f3436, [%rd81+56];
	add.f32 	%f3437, %f3435, %f3436;
	st.f32 	[%rd81+56], %f3437;
	ld.f32 	%f3438, [%rd68+60];
	ld.f32 	%f3439, [%rd81+60];
	add.f32 	%f3440, %f3438, %f3439;
	st.f32 	[%rd81+60], %f3440;
	ld.f32 	%f3441, [%rd68+64];
	ld.f32 	%f3442, [%rd81+64];
	add.f32 	%f3443, %f3441, %f3442;
	st.f32 	[%rd81+64], %f3443;
	ld.f32 	%f3444, [%rd68+68];
	ld.f32 	%f3445, [%rd81+68];
	add.f32 	%f3446, %f3444, %f3445;
	st.f32 	[%rd81+68], %f3446;
	ld.f32 	%f3447, [%rd68+72];
	ld.f32 	%f3448, [%rd81+72];
	add.f32 	%f3449, %f3447, %f3448;
	st.f32 	[%rd81+72], %f3449;
	ld.f32 	%f3450, [%rd68+76];
	ld.f32 	%f3451, [%rd81+76];
	add.f32 	%f3452, %f3450, %f3451;
	st.f32 	[%rd81+76], %f3452;
	ld.f32 	%f3453, [%rd68+80];
	ld.f32 	%f3454, [%rd81+80];
	add.f32 	%f3455, %f3453, %f3454;
	st.f32 	[%rd81+80], %f3455;
	ld.f32 	%f3456, [%rd68+84];
	ld.f32 	%f3457, [%rd81+84];
	add.f32 	%f3458, %f3456, %f3457;
	st.f32 	[%rd81+84], %f3458;
	ld.f32 	%f3459, [%rd68+88];
	ld.f32 	%f3460, [%rd81+88];
	add.f32 	%f3461, %f3459, %f3460;
	st.f32 	[%rd81+88], %f3461;
	ld.f32 	%f3462, [%rd68+92];
	ld.f32 	%f3463, [%rd81+92];
	add.f32 	%f3464, %f3462, %f3463;
	st.f32 	[%rd81+92], %f3464;
	ld.f32 	%f3465, [%rd68+96];
	ld.f32 	%f3466, [%rd81+96];
	add.f32 	%f3467, %f3465, %f3466;
	st.f32 	[%rd81+96], %f3467;
	ld.f32 	%f3468, [%rd68+100];
	ld.f32 	%f3469, [%rd81+100];
	add.f32 	%f3470, %f3468, %f3469;
	st.f32 	[%rd81+100], %f3470;
	ld.f32 	%f3471, [%rd68+104];
	ld.f32 	%f3472, [%rd81+104];
	add.f32 	%f3473, %f3471, %f3472;
	st.f32 	[%rd81+104], %f3473;
	ld.f32 	%f3474, [%rd68+108];
	ld.f32 	%f3475, [%rd81+108];
	add.f32 	%f3476, %f3474, %f3475;
	st.f32 	[%rd81+108], %f3476;
	ld.f32 	%f3477, [%rd68+112];
	ld.f32 	%f3478, [%rd81+112];
	add.f32 	%f3479, %f3477, %f3478;
	st.f32 	[%rd81+112], %f3479;
	ld.f32 	%f3480, [%rd68+116];
	ld.f32 	%f3481, [%rd81+116];
	add.f32 	%f3482, %f3480, %f3481;
	st.f32 	[%rd81+116], %f3482;
	ld.f32 	%f3483, [%rd68+120];
	ld.f32 	%f3484, [%rd81+120];
	add.f32 	%f3485, %f3483, %f3484;
	st.f32 	[%rd81+120], %f3485;
	ld.f32 	%f3486, [%rd68+124];
	ld.f32 	%f3487, [%rd81+124];
	add.f32 	%f3488, %f3486, %f3487;
	st.f32 	[%rd81+124], %f3488;
$L__BB10_16:
	mov.b32 	%r218, 8;
	mov.b32 	%r219, 31;
	mov.b32 	%r220, -1;
	// begin inline asm
	shfl.sync.down.b32 %r211, %r182, %r218, %r219, %r220;
	// end inline asm
	// begin inline asm
	shfl.sync.down.b32 %r216, %r187, %r218, %r219, %r220;
	// end inline asm
	setp.gt.s32 	%p39, %r180, 23;
	@%p39 bra 	$L__BB10_18;
	mov.b64 	%rd69, {%r211, %r216};
	ld.f32 	%f3489, [%rd69];
	ld.f32 	%f3490, [%rd81];
	add.f32 	%f3491, %f3489, %f3490;
	st.f32 	[%rd81], %f3491;
	ld.f32 	%f3492, [%rd69+4];
	ld.f32 	%f3493, [%rd81+4];
	add.f32 	%f3494, %f3492, %f3493;
	st.f32 	[%rd81+4], %f3494;
	ld.f32 	%f3495, [%rd69+8];
	ld.f32 	%f3496, [%rd81+8];
	add.f32 	%f3497, %f3495, %f3496;
	st.f32 	[%rd81+8], %f3497;
	ld.f32 	%f3498, [%rd69+12];
	ld.f32 	%f3499, [%rd81+12];
	add.f32 	%f3500, %f3498, %f3499;
	st.f32 	[%rd81+12], %f3500;
	ld.f32 	%f3501, [%rd69+16];
	ld.f32 	%f3502, [%rd81+16];
	add.f32 	%f3503, %f3501, %f3502;
	st.f32 	[%rd81+16], %f3503;
	ld.f32 	%f3504, [%rd69+20];
	ld.f32 	%f3505, [%rd81+20];
	add.f32 	%f3506, %f3504, %f3505;
	st.f32 	[%rd81+20], %f3506;
	ld.f32 	%f3507, [%rd69+24];
	ld.f32 	%f3508, [%rd81+24];
	add.f32 	%f3509, %f3507, %f3508;
	st.f32 	[%rd81+24], %f3509;
	ld.f32 	%f3510, [%rd69+28];
	ld.f32 	%f3511, [%rd81+28];
	add.f32 	%f3512, %f3510, %f3511;
	st.f32 	[%rd81+28], %f3512;
	ld.f32 	%f3513, [%rd69+32];
	ld.f32 	%f3514, [%rd81+32];
	add.f32 	%f3515, %f3513, %f3514;
	st.f32 	[%rd81+32], %f3515;
	ld.f32 	%f3516, [%rd69+36];
	ld.f32 	%f3517, [%rd81+36];
	add.f32 	%f3518, %f3516, %f3517;
	st.f32 	[%rd81+36], %f3518;
	ld.f32 	%f3519, [%rd69+40];
	ld.f32 	%f3520, [%rd81+40];
	add.f32 	%f3521, %f3519, %f3520;
	st.f32 	[%rd81+40], %f3521;
	ld.f32 	%f3522, [%rd69+44];
	ld.f32 	%f3523, [%rd81+44];
	add.f32 	%f3524, %f3522, %f3523;
	st.f32 	[%rd81+44], %f3524;
	ld.f32 	%f3525, [%rd69+48];
	ld.f32 	%f3526, [%rd81+48];
	add.f32 	%f3527, %f3525, %f3526;
	st.f32 	[%rd81+48], %f3527;
	ld.f32 	%f3528, [%rd69+52];
	ld.f32 	%f3529, [%rd81+52];
	add.f32 	%f3530, %f3528, %f3529;
	st.f32 	[%rd81+52], %f3530;
	ld.f32 	%f3531, [%rd69+56];
	ld.f32 	%f3532, [%rd81+56];
	add.f32 	%f3533, %f3531, %f3532;
	st.f32 	[%rd81+56], %f3533;
	ld.f32 	%f3534, [%rd69+60];
	ld.f32 	%f3535, [%rd81+60];
	add.f32 	%f3536, %f3534, %f3535;
	st.f32 	[%rd81+60], %f3536;
	ld.f32 	%f3537, [%rd69+64];
	ld.f32 	%f3538, [%rd81+64];
	add.f32 	%f3539, %f3537, %f3538;
	st.f32 	[%rd81+64], %f3539;
	ld.f32 	%f3540, [%rd69+68];
	ld.f32 	%f3541, [%rd81+68];
	add.f32 	%f3542, %f3540, %f3541;
	st.f32 	[%rd81+68], %f3542;
	ld.f32 	%f3543, [%rd69+72];
	ld.f32 	%f3544, [%rd81+72];
	add.f32 	%f3545, %f3543, %f3544;
	st.f32 	[%rd81+72], %f3545;
	ld.f32 	%f3546, [%rd69+76];
	ld.f32 	%f3547, [%rd81+76];
	add.f32 	%f3548, %f3546, %f3547;
	st.f32 	[%rd81+76], %f3548;
	ld.f32 	%f3549, [%rd69+80];
	ld.f32 	%f3550, [%rd81+80];
	add.f32 	%f3551, %f3549, %f3550;
	st.f32 	[%rd81+80], %f3551;
	ld.f32 	%f3552, [%rd69+84];
	ld.f32 	%f3553, [%rd81+84];
	add.f32 	%f3554, %f3552, %f3553;
	st.f32 	[%rd81+84], %f3554;
	ld.f32 	%f3555, [%rd69+88];
	ld.f32 	%f3556, [%rd81+88];
	add.f32 	%f3557, %f3555, %f3556;
	st.f32 	[%rd81+88], %f3557;
	ld.f32 	%f3558, [%rd69+92];
	ld.f32 	%f3559, [%rd81+92];
	add.f32 	%f3560, %f3558, %f3559;
	st.f32 	[%rd81+92], %f3560;
	ld.f32 	%f3561, [%rd69+96];
	ld.f32 	%f3562, [%rd81+96];
	add.f32 	%f3563, %f3561, %f3562;
	st.f32 	[%rd81+96], %f3563;
	ld.f32 	%f3564, [%rd69+100];
	ld.f32 	%f3565, [%rd81+100];
	add.f32 	%f3566, %f3564, %f3565;
	st.f32 	[%rd81+100], %f3566;
	ld.f32 	%f3567, [%rd69+104];
	ld.f32 	%f3568, [%rd81+104];
	add.f32 	%f3569, %f3567, %f3568;
	st.f32 	[%rd81+104], %f3569;
	ld.f32 	%f3570, [%rd69+108];
	ld.f32 	%f3571, [%rd81+108];
	add.f32 	%f3572, %f3570, %f3571;
	st.f32 	[%rd81+108], %f3572;
	ld.f32 	%f3573, [%rd69+112];
	ld.f32 	%f3574, [%rd81+112];
	add.f32 	%f3575, %f3573, %f3574;
	st.f32 	[%rd81+112], %f3575;
	ld.f32 	%f3576, [%rd69+116];
	ld.f32 	%f3577, [%rd81+116];
	add.f32 	%f3578, %f3576, %f3577;
	st.f32 	[%rd81+116], %f3578;
	ld.f32 	%f3579, [%rd69+120];
	ld.f32 	%f3580, [%rd81+120];
	add.f32 	%f3581, %f3579, %f3580;
	st.f32 	[%rd81+120], %f3581;
	ld.f32 	%f3582, [%rd69+124];
	ld.f32 	%f3583, [%rd81+124];
	add.f32 	%f3584, %f3582, %f3583;
	st.f32 	[%rd81+124], %f3584;
$L__BB10_18:
	mov.b32 	%r228, 16;
	mov.b32 	%r229, 31;
	mov.b32 	%r230, -1;
	// begin inline asm
	shfl.sync.down.b32 %r221, %r182, %r228, %r229, %r230;
	// end inline asm
	// begin inline asm
	shfl.sync.down.b32 %r226, %r187, %r228, %r229, %r230;
	// end inline asm
	setp.gt.s32 	%p40, %r180, 15;
	@%p40 bra 	$L__BB10_21;
	mov.b64 	%rd70, {%r221, %r226};
	ld.f32 	%f3585, [%rd70];
	ld.f32 	%f3586, [%rd81];
	add.f32 	%f3587, %f3585, %f3586;
	st.f32 	[%rd81], %f3587;
	ld.f32 	%f3588, [%rd70+4];
	ld.f32 	%f3589, [%rd81+4];
	add.f32 	%f3590, %f3588, %f3589;
	st.f32 	[%rd81+4], %f3590;
	ld.f32 	%f3591, [%rd70+8];
	ld.f32 	%f3592, [%rd81+8];
	add.f32 	%f3593, %f3591, %f3592;
	st.f32 	[%rd81+8], %f3593;
	ld.f32 	%f3594, [%rd70+12];
	ld.f32 	%f3595, [%rd81+12];
	add.f32 	%f3596, %f3594, %f3595;
	st.f32 	[%rd81+12], %f3596;
	ld.f32 	%f3597, [%rd70+16];
	ld.f32 	%f3598, [%rd81+16];
	add.f32 	%f3599, %f3597, %f3598;
	st.f32 	[%rd81+16], %f3599;
	ld.f32 	%f3600, [%rd70+20];
	ld.f32 	%f3601, [%rd81+20];
	add.f32 	%f3602, %f3600, %f3601;
	st.f32 	[%rd81+20], %f3602;
	ld.f32 	%f3603, [%rd70+24];
	ld.f32 	%f3604, [%rd81+24];
	add.f32 	%f3605, %f3603, %f3604;
	st.f32 	[%rd81+24], %f3605;
	ld.f32 	%f3606, [%rd70+28];
	ld.f32 	%f3607, [%rd81+28];
	add.f32 	%f3608, %f3606, %f3607;
	st.f32 	[%rd81+28], %f3608;
	ld.f32 	%f3609, [%rd70+32];
	ld.f32 	%f3610, [%rd81+32];
	add.f32 	%f3611, %f3609, %f3610;
	st.f32 	[%rd81+32], %f3611;
	ld.f32 	%f3612, [%rd70+36];
	ld.f32 	%f3613, [%rd81+36];
	add.f32 	%f3614, %f3612, %f3613;
	st.f32 	[%rd81+36], %f3614;
	ld.f32 	%f3615, [%rd70+40];
	ld.f32 	%f3616, [%rd81+40];
	add.f32 	%f3617, %f3615, %f3616;
	st.f32 	[%rd81+40], %f3617;
	ld.f32 	%f3618, [%rd70+44];
	ld.f32 	%f3619, [%rd81+44];
	add.f32 	%f3620, %f3618, %f3619;
	st.f32 	[%rd81+44], %f3620;
	ld.f32 	%f3621, [%rd70+48];
	ld.f32 	%f3622, [%rd81+48];
	add.f32 	%f3623, %f3621, %f3622;
	st.f32 	[%rd81+48], %f3623;
	ld.f32 	%f3624, [%rd70+52];
	ld.f32 	%f3625, [%rd81+52];
	add.f32 	%f3626, %f3624, %f3625;
	st.f32 	[%rd81+52], %f3626;
	ld.f32 	%f3627, [%rd70+56];
	ld.f32 	%f3628, [%rd81+56];
	add.f32 	%f3629, %f3627, %f3628;
	st.f32 	[%rd81+56], %f3629;
	ld.f32 	%f3630, [%rd70+60];
	ld.f32 	%f3631, [%rd81+60];
	add.f32 	%f3632, %f3630, %f3631;
	st.f32 	[%rd81+60], %f3632;
	ld.f32 	%f3633, [%rd70+64];
	ld.f32 	%f3634, [%rd81+64];
	add.f32 	%f3635, %f3633, %f3634;
	st.f32 	[%rd81+64], %f3635;
	ld.f32 	%f3636, [%rd70+68];
	ld.f32 	%f3637, [%rd81+68];
	add.f32 	%f3638, %f3636, %f3637;
	st.f32 	[%rd81+68], %f3638;
	ld.f32 	%f3639, [%rd70+72];
	ld.f32 	%f3640, [%rd81+72];
	add.f32 	%f3641, %f3639, %f3640;
	st.f32 	[%rd81+72], %f3641;
	ld.f32 	%f3642, [%rd70+76];
	ld.f32 	%f3643, [%rd81+76];
	add.f32 	%f3644, %f3642, %f3643;
	st.f32 	[%rd81+76], %f3644;
	ld.f32 	%f3645, [%rd70+80];
	ld.f32 	%f3646, [%rd81+80];
	add.f32 	%f3647, %f3645, %f3646;
	st.f32 	[%rd81+80], %f3647;
	ld.f32 	%f3648, [%rd70+84];
	ld.f32 	%f3649, [%rd81+84];
	add.f32 	%f3650, %f3648, %f3649;
	st.f32 	[%rd81+84], %f3650;
	ld.f32 	%f3651, [%rd70+88];
	ld.f32 	%f3652, [%rd81+88];
	add.f32 	%f3653, %f3651, %f3652;
	st.f32 	[%rd81+88], %f3653;
	ld.f32 	%f3654, [%rd70+92];
	ld.f32 	%f3655, [%rd81+92];
	add.f32 	%f3656, %f3654, %f3655;
	st.f32 	[%rd81+92], %f3656;
	ld.f32 	%f3657, [%rd70+96];
	ld.f32 	%f3658, [%rd81+96];
	add.f32 	%f3659, %f3657, %f3658;
	st.f32 	[%rd81+96], %f3659;
	ld.f32 	%f3660, [%rd70+100];
	ld.f32 	%f3661, [%rd81+100];
	add.f32 	%f3662, %f3660, %f3661;
	st.f32 	[%rd81+100], %f3662;
	ld.f32 	%f3663, [%rd70+104];
	ld.f32 	%f3664, [%rd81+104];
	add.f32 	%f3665, %f3663, %f3664;
	st.f32 	[%rd81+104], %f3665;
	ld.f32 	%f3666, [%rd70+108];
	ld.f32 	%f3667, [%rd81+108];
	add.f32 	%f3668, %f3666, %f3667;
	st.f32 	[%rd81+108], %f3668;
	ld.f32 	%f3669, [%rd70+112];
	ld.f32 	%f3670, [%rd81+112];
	add.f32 	%f3671, %f3669, %f3670;
	st.f32 	[%rd81+112], %f3671;
	ld.f32 	%f3672, [%rd70+116];
	ld.f32 	%f3673, [%rd81+116];
	add.f32 	%f3674, %f3672, %f3673;
	st.f32 	[%rd81+116], %f3674;
	ld.f32 	%f3675, [%rd70+120];
	ld.f32 	%f3676, [%rd81+120];
	add.f32 	%f3677, %f3675, %f3676;
	st.f32 	[%rd81+120], %f3677;
	ld.f32 	%f3678, [%rd70+124];
	ld.f32 	%f3679, [%rd81+124];
	add.f32 	%f3680, %f3678, %f3679;
	st.f32 	[%rd81+124], %f3680;
	setp.ne.s32 	%p41, %r180, 0;
	@%p41 bra 	$L__BB10_21;
	shr.u32 	%r231, %r1, 2;
	and.b32  	%r232, %r231, 248;
	mov.u32 	%r233, _ZZN3cub18CUB_300001_SM_10006detail6reduce28DeviceReduceSingleTileKernelINS2_10policy_hubIPfj9sum_deltaE10Policy1000EN6thrust24THRUST_300001_SM_1000_NS6detail15normal_iteratorINSA_10device_ptrIS5_EEEEPS5_jS6_S5_S5_N4cuda3std3__410__identityEEEvT0_T1_T2_T3_T4_T6_E12temp_storage;
	add.s32 	%r234, %r233, %r232;
	st.shared.u64 	[%r234+8], %rd81;
$L__BB10_21:
	bar.sync 	0;
	setp.ne.s32 	%p42, %r1, 0;
	@%p42 bra 	$L__BB10_64;
	ld.shared.u64 	%rd71, [_ZZN3cub18CUB_300001_SM_10006detail6reduce28DeviceReduceSingleTileKernelINS2_10policy_hubIPfj9sum_deltaE10Policy1000EN6thrust24THRUST_300001_SM_1000_NS6detail15normal_iteratorINSA_10device_ptrIS5_EEEEPS5_jS6_S5_S5_N4cuda3std3__410__identityEEEvT0_T1_T2_T3_T4_T6_E12temp_storage+16];
	ld.f32 	%f3681, [%rd71];
	ld.f32 	%f3682, [%rd81];
	add.f32 	%f3683, %f3681, %f3682;
	st.f32 	[%rd81], %f3683;
	ld.f32 	%f3684, [%rd71+4];
	ld.f32 	%f3685, [%rd81+4];
	add.f32 	%f3686, %f3684, %f3685;
	st.f32 	[%rd81+4], %f3686;
	ld.f32 	%f3687, [%rd71+8];
	ld.f32 	%f3688, [%rd81+8];
	add.f32 	%f3689, %f3687, %f3688;
	st.f32 	[%rd81+8], %f3689;
	ld.f32 	%f3690, [%rd71+12];
	ld.f32 	%f3691, [%rd81+12];
	add.f32 	%f3692, %f3690, %f3691;
	st.f32 	[%rd81+12], %f3692;
	ld.f32 	%f3693, [%rd71+16];
	ld.f32 	%f3694, [%rd81+16];
	add.f32 	%f3695, %f3693, %f3694;
	st.f32 	[%rd81+16], %f3695;
	ld.f32 	%f3696, [%rd71+20];
	ld.f32 	%f3697, [%rd81+20];
	add.f32 	%f3698, %f3696, %f3697;
	st.f32 	[%rd81+20], %f3698;
	ld.f32 	%f3699, [%rd71+24];
	ld.f32 	%f3700, [%rd81+24];
	add.f32 	%f3701, %f3699, %f3700;
	st.f32 	[%rd81+24], %f3701;
	ld.f32 	%f3702, [%rd71+28];
	ld.f32 	%f3703, [%rd81+28];
	add.f32 	%f3704, %f3702, %f3703;
	st.f32 	[%rd81+28], %f3704;
	ld.f32 	%f3705, [%rd71+32];
	ld.f32 	%f3706, [%rd81+32];
	add.f32 	%f3707, %f3705, %f3706;
	st.f32 	[%rd81+32], %f3707;
	ld.f32 	%f3708, [%rd71+36];
	ld.f32 	%f3709, [%rd81+36];
	add.f32 	%f3710, %f3708, %f3709;
	st.f32 	[%rd81+36], %f3710;
	ld.f32 	%f3711, [%rd71+40];
	ld.f32 	%f3712, [%rd81+40];
	add.f32 	%f3713, %f3711, %f3712;
	st.f32 	[%rd81+40], %f3713;
	ld.f32 	%f3714, [%rd71+44];
	ld.f32 	%f3715, [%rd81+44];
	add.f32 	%f3716, %f3714, %f3715;
	st.f32 	[%rd81+44], %f3716;
	ld.f32 	%f3717, [%rd71+48];
	ld.f32 	%f3718, [%rd81+48];
	add.f32 	%f3719, %f3717, %f3718;
	st.f32 	[%rd81+48], %f3719;
	ld.f32 	%f3720, [%rd71+52];
	ld.f32 	%f3721, [%rd81+52];
	add.f32 	%f3722, %f3720, %f3721;
	st.f32 	[%rd81+52], %f3722;
	ld.f32 	%f3723, [%rd71+56];
	ld.f32 	%f3724, [%rd81+56];
	add.f32 	%f3725, %f3723, %f3724;
	st.f32 	[%rd81+56], %f3725;
	ld.f32 	%f3726, [%rd71+60];
	ld.f32 	%f3727, [%rd81+60];
	add.f32 	%f3728, %f3726, %f3727;
	st.f32 	[%rd81+60], %f3728;
	ld.f32 	%f3729, [%rd71+64];
	ld.f32 	%f3730, [%rd81+64];
	add.f32 	%f3731, %f3729, %f3730;
	st.f32 	[%rd81+64], %f3731;
	ld.f32 	%f3732, [%rd71+68];
	ld.f32 	%f3733, [%rd81+68];
	add.f32 	%f3734, %f3732, %f3733;
	st.f32 	[%rd81+68], %f3734;
	ld.f32 	%f3735, [%rd71+72];
	ld.f32 	%f3736, [%rd81+72];
	add.f32 	%f3737, %f3735, %f3736;
	st.f32 	[%rd81+72], %f3737;
	ld.f32 	%f3738, [%rd71+76];
	ld.f32 	%f3739, [%rd81+76];
	add.f32 	%f3740, %f3738, %f3739;
	st.f32 	[%rd81+76], %f3740;
	ld.f32 	%f3741, [%rd71+80];
	ld.f32 	%f3742, [%rd81+80];
	add.f32 	%f3743, %f3741, %f3742;
	st.f32 	[%rd81+80], %f3743;
	ld.f32 	%f3744, [%rd71+84];
	ld.f32 	%f3745, [%rd81+84];
	add.f32 	%f3746, %f3744, %f3745;
	st.f32 	[%rd81+84], %f3746;
	ld.f32 	%f3747, [%rd71+88];
	ld.f32 	%f3748, [%rd81+88];
	add.f32 	%f3749, %f3747, %f3748;
	st.f32 	[%rd81+88], %f3749;
	ld.f32 	%f3750, [%rd71+92];
	ld.f32 	%f3751, [%rd81+92];
	add.f32 	%f3752, %f3750, %f3751;
	st.f32 	[%rd81+92], %f3752;
	ld.f32 	%f3753, [%rd71+96];
	ld.f32 	%f3754, [%rd81+96];
	add.f32 	%f3755, %f3753, %f3754;
	st.f32 	[%rd81+96], %f3755;
	ld.f32 	%f3756, [%rd71+100];
	ld.f32 	%f3757, [%rd81+100];
	add.f32 	%f3758, %f3756, %f3757;
	st.f32 	[%rd81+100], %f3758;
	ld.f32 	%f3759, [%rd71+104];
	ld.f32 	%f3760, [%rd81+104];
	add.f32 	%f3761, %f3759, %f3760;
	st.f32 	[%rd81+104], %f3761;
	ld.f32 	%f3762, [%rd71+108];
	ld.f32 	%f3763, [%rd81+108];
	add.f32 	%f3764, %f3762, %f3763;
	st.f32 	[%rd81+108], %f3764;
	ld.f32 	%f3765, [%rd71+112];
	ld.f32 	%f3766, [%rd81+112];
	add.f32 	%f3767, %f3765, %f3766;
	st.f32 	[%rd81+112], %f3767;
	ld.f32 	%f3768, [%rd71+116];
	ld.f32 	%f3769, [%rd81+116];
	add.f32 	%f3770, %f3768, %f3769;
	st.f32 	[%rd81+116], %f3770;
	ld.f32 	%f3771, [%rd71+120];
	ld.f32 	%f3772, [%rd81+120];
	add.f32 	%f3773, %f3771, %f3772;
	st.f32 	[%rd81+120], %f3773;
	ld.f32 	%f3774, [%rd71+124];
	ld.f32 	%f3775, [%rd81+124];
	add.f32 	%f3776, %f3774, %f3775;
	st.f32 	[%rd81+124], %f3776;
	ld.shared.u64 	%rd72, [_ZZN3cub18CUB_300001_SM_10006detail6reduce28DeviceReduceSingleTileKernelINS2_10policy_hubIPfj9sum_deltaE10Policy1000EN6thrust24THRUST_300001_SM_1000_NS6detail15normal_iteratorINSA_10device_ptrIS5_EEEEPS5_jS6_S5_S5_N4cuda3std3__410__identityEEEvT0_T1_T2_T3_T4_T6_E12temp_storage+24];
	ld.f32 	%f3777, [%rd72];
	add.f32 	%f3778, %f3777, %f3683;
	st.f32 	[%rd81], %f3778;
	ld.f32 	%f3779, [%rd72+4];
	add.f32 	%f3780, %f3779, %f3686;
	st.f32 	[%rd81+4], %f3780;
	ld.f32 	%f3781, [%rd72+8];
	add.f32 	%f3782, %f3781, %f3689;
	st.f32 	[%rd81+8], %f3782;
	ld.f32 	%f3783, [%rd72+12];
	add.f32 	%f3784, %f3783, %f3692;
	st.f32 	[%rd81+12], %f3784;
	ld.f32 	%f3785, [%rd72+16];
	add.f32 	%f3786, %f3785, %f3695;
	st.f32 	[%rd81+16], %f3786;
	ld.f32 	%f3787, [%rd72+20];
	add.f32 	%f3788, %f3787, %f3698;
	st.f32 	[%rd81+20], %f3788;
	ld.f32 	%f3789, [%rd72+24];
	add.f32 	%f3790, %f3789, %f3701;
	st.f32 	[%rd81+24], %f3790;
	ld.f32 	%f3791, [%rd72+28];
	add.f32 	%f3792, %f3791, %f3704;
	st.f32 	[%rd81+28], %f3792;
	ld.f32 	%f3793, [%rd72+32];
	add.f32 	%f3794, %f3793, %f3707;
	st.f32 	[%rd81+32], %f3794;
	ld.f32 	%f3795, [%rd72+36];
	add.f32 	%f3796, %f3795, %f3710;
	st.f32 	[%rd81+36], %f3796;
	ld.f32 	%f3797, [%rd72+40];
	add.f32 	%f3798, %f3797, %f3713;
	st.f32 	[%rd81+40], %f3798;
	ld.f32 	%f3799, [%rd72+44];
	add.f32 	%f3800, %f3799, %f3716;
	st.f32 	[%rd81+44], %f3800;
	ld.f32 	%f3801, [%rd72+48];
	add.f32 	%f3802, %f3801, %f3719;
	st.f32 	[%rd81+48], %f3802;
	ld.f32 	%f3803, [%rd72+52];
	add.f32 	%f3804, %f3803, %f3722;
	st.f32 	[%rd81+52], %f3804;
	ld.f32 	%f3805, [%rd72+56];
	add.f32 	%f3806, %f3805, %f3725;
	st.f32 	[%rd81+56], %f3806;
	ld.f32 	%f3807, [%rd72+60];
	add.f32 	%f3808, %f3807, %f3728;
	st.f32 	[%rd81+60], %f3808;
	ld.f32 	%f3809, [%rd72+64];
	add.f32 	%f3810, %f3809, %f3731;
	st.f32 	[%rd81+64], %f3810;
	ld.f32 	%f3811, [%rd72+68];
	add.f32 	%f3812, %f3811, %f3734;
	st.f32 	[%rd81+68], %f3812;
	ld.f32 	%f3813, [%rd72+72];
	add.f32 	%f3814, %f3813, %f3737;
	st.f32 	[%rd81+72], %f3814;
	ld.f32 	%f3815, [%rd72+76];
	add.f32 	%f3816, %f3815, %f3740;
	st.f32 	[%rd81+76], %f3816;
	ld.f32 	%f3817, [%rd72+80];
	add.f32 	%f3818, %f3817, %f3743;
	st.f32 	[%rd81+80], %f3818;
	ld.f32 	%f3819, [%rd72+84];
	add.f32 	%f3820, %f3819, %f3746;
	st.f32 	[%rd81+84], %f3820;
	ld.f32 	%f3821, [%rd72+88];
	add.f32 	%f3822, %f3821, %f3749;
	st.f32 	[%rd81+88], %f3822;
	ld.f32 	%f3823, [%rd72+92];
	add.f32 	%f3824, %f3823, %f3752;
	st.f32 	[%rd81+92], %f3824;
	ld.f32 	%f3825, [%rd72+96];
	add.f32 	%f3826, %f3825, %f3755;
	st.f32 	[%rd81+96], %f3826;
	ld.f32 	%f3827, [%rd72+100];
	add.f32 	%f3828, %f3827, %f3758;
	st.f32 	[%rd81+100], %f3828;
	ld.f32 	%f3829, [%rd72+104];
	add.f32 	%f3830, %f3829, %f3761;
	st.f32 	[%rd81+104], %f3830;
	ld.f32 	%f3831, [%rd72+108];
	add.f32 	%f3832, %f3831, %f3764;
	st.f32 	[%rd81+108], %f3832;
	ld.f32 	%f3833, [%rd72+112];
	add.f32 	%f3834, %f3833, %f3767;
	st.f32 	[%rd81+112], %f3834;
	ld.f32 	%f3835, [%rd72+116];
	add.f32 	%f3836, %f3835, %f3770;
	st.f32 	[%rd81+116], %f3836;
	ld.f32 	%f3837, [%rd72+120];
	add.f32 	%f3838, %f3837, %f3773;
	st.f32 	[%rd81+120], %f3838;
	ld.f32 	%f3839, [%rd72+124];
	add.f32 	%f3840, %f3839, %f3776;
	st.f32 	[%rd81+124], %f3840;
	ld.shared.u64 	%rd73, [_ZZN3cub18CUB_300001_SM_10006detail6reduce28DeviceReduceSingleTileKernelINS2_10policy_hubIPfj9sum_deltaE10Policy1000EN6thrust24THRUST_300001_SM_1000_NS6detail15normal_iteratorINSA_10device_ptrIS5_EEEEPS5_jS6_S5_S5_N4cuda3std3__410__identityEEEvT0_T1_T2_T3_T4_T6_E12temp_storage+32];
	ld.f32 	%f3841, [%rd73];
	add.f32 	%f3842, %f3841, %f3778;
	st.f32 	[%rd81], %f3842;
	ld.f32 	%f3843, [%rd73+4];
	add.f32 	%f3844, %f3843, %f3780;
	st.f32 	[%rd81+4], %f3844;
	ld.f32 	%f3845, [%rd73+8];
	add.f32 	%f3846, %f3845, %f3782;
	st.f32 	[%rd81+8], %f3846;
	ld.f32 	%f3847, [%rd73+12];
	add.f32 	%f3848, %f3847, %f3784;
	st.f32 	[%rd81+12], %f3848;
	ld.f32 	%f3849, [%rd73+16];
	add.f32 	%f3850, %f3849, %f3786;
	st.f32 	[%rd81+16], %f3850;
	ld.f32 	%f3851, [%rd73+20];
	add.f32 	%f3852, %f3851, %f3788;
	st.f32 	[%rd81+20], %f3852;
	ld.f32 	%f3853, [%rd73+24];
	add.f32 	%f3854, %f3853, %f3790;
	st.f32 	[%rd81+24], %f3854;
	ld.f32 	%f3855, [%rd73+28];
	add.f32 	%f3856, %f3855, %f3792;
	st.f32 	[%rd81+28], %f3856;
	ld.f32 	%f3857, [%rd73+32];
	add.f32 	%f3858, %f3857, %f3794;
	st.f32 	[%rd81+32], %f3858;
	ld.f32 	%f3859, [%rd73+36];
	add.f32 	%f3860, %f3859, %f3796;
	st.f32 	[%rd81+36], %f3860;
	ld.f32 	%f3861, [%rd73+40];
	add.f32 	%f3862, %f3861, %f3798;
	st.f32 	[%rd81+40], %f3862;
	ld.f32 	%f3863, [%rd73+44];
	add.f32 	%f3864, %f3863, %f3800;
	st.f32 	[%rd81+44], %f3864;
	ld.f32 	%f3865, [%rd73+48];
	add.f32 	%f3866, %f3865, %f3802;
	st.f32 	[%rd81+48], %f3866;
	ld.f32 	%f3867, [%rd73+52];
	add.f32 	%f3868, %f3867, %f3804;
	st.f32 	[%rd81+52], %f3868;
	ld.f32 	%f3869, [%rd73+56];
	add.f32 	%f3870, %f3869, %f3806;
	st.f32 	[%rd81+56], %f3870;
	ld.f32 	%f3871, [%rd73+60];
	add.f32 	%f3872, %f3871, %f3808;
	st.f32 	[%rd81+60], %f3872;
	ld.f32 	%f3873, [%rd73+64];
	add.f32 	%f3874, %f3873, %f3810;
	st.f32 	[%rd81+64], %f3874;
	ld.f32 	%f3875, [%rd73+68];
	add.f32 	%f3876, %f3875, %f3812;
	st.f32 	[%rd81+68], %f3876;
	ld.f32 	%f3877, [%rd73+72];
	add.f32 	%f3878, %f3877, %f3814;
	st.f32 	[%rd81+72], %f3878;
	ld.f32 	%f3879, [%rd73+76];
	add.f32 	%f3880, %f3879, %f3816;
	st.f32 	[%rd81+76], %f3880;
	ld.f32 	%f3881, [%rd73+80];
	add.f32 	%f3882, %f3881, %f3818;
	st.f32 	[%rd81+80], %f3882;
	ld.f32 	%f3883, [%rd73+84];
	add.f32 	%f3884, %f3883, %f3820;
	st.f32 	[%rd81+84], %f3884;
	ld.f32 	%f3885, [%rd73+88];
	add.f32 	%f3886, %f3885, %f3822;
	st.f32 	[%rd81+88], %f3886;
	ld.f32 	%f3887, [%rd73+92];
	add.f32 	%f3888, %f3887, %f3824;
	st.f32 	[%rd81+92], %f3888;
	ld.f32 	%f3889, [%rd73+96];
	add.f32 	%f3890, %f3889, %f3826;
	st.f32 	[%rd81+96], %f3890;
	ld.f32 	%f3891, [%rd73+100];
	add.f32 	%f3892, %f3891, %f3828;
	st.f32 	[%rd81+100], %f3892;
	ld.f32 	%f3893, [%rd73+104];
	add.f32 	%f3894, %f3893, %f3830;
	st.f32 	[%rd81+104], %f3894;
	ld.f32 	%f3895, [%rd73+108];
	add.f32 	%f3896, %f3895, %f3832;
	st.f32 	[%rd81+108], %f3896;
	ld.f32 	%f3897, [%rd73+112];
	add.f32 	%f3898, %f3897, %f3834;
	st.f32 	[%rd81+112], %f3898;
	ld.f32 	%f3899, [%rd73+116];
	add.f32 	%f3900, %f3899, %f3836;
	st.f32 	[%rd81+116], %f3900;
	ld.f32 	%f3901, [%rd73+120];
	add.f32 	%f3902, %f3901, %f3838;
	st.f32 	[%rd81+120], %f3902;
	ld.f32 	%f3903, [%rd73+124];
	add.f32 	%f3904, %f3903, %f3840;
	st.f32 	[%rd81+124], %f3904;
	ld.shared.u64 	%rd74, [_ZZN3cub18CUB_300001_SM_10006detail6reduce28DeviceReduceSingleTileKernelINS2_10policy_hubIPfj9sum_deltaE10Policy1000EN6thrust24THRUST_300001_SM_1000_NS6detail15normal_iteratorINSA_10device_ptrIS5_EEEEPS5_jS6_S5_S5_N4cuda3std3__410__identityEEEvT0_T1_T2_T3_T4_T6_E12temp_storage+40];
	ld.f32 	%f3905, [%rd74];
	add.f32 	%f3906, %f3905, %f3842;
	st.f32 	[%rd81], %f3906;
	ld.f32 	%f3907, [%rd74+4];
	add.f32 	%f3908, %f3907, %f3844;
	st.f32 	[%rd81+4], %f3908;
	ld.f32 	%f3909, [%rd74+8];
	add.f32 	%f3910, %f3909, %f3846;
	st.f32 	[%rd81+8], %f3910;
	ld.f32 	%f3911, [%rd74+12];
	add.f32 	%f3912, %f3911, %f3848;
	st.f32 	[%rd81+12], %f3912;
	ld.f32 	%f3913, [%rd74+16];
	add.f32 	%f3914, %f3913, %f3850;
	st.f32 	[%rd81+16], %f3914;
	ld.f32 	%f3915, [%rd74+20];
	add.f32 	%f3916, %f3915, %f3852;
	st.f32 	[%rd81+20], %f3916;
	ld.f32 	%f3917, [%rd74+24];
	add.f32 	%f3918, %f3917, %f3854;
	st.f32 	[%rd81+24], %f3918;
	ld.f32 	%f3919, [%rd74+28];
	add.f32 	%f3920, %f3919, %f3856;
	st.f32 	[%rd81+28], %f3920;
	ld.f32 	%f3921, [%rd74+32];
	add.f32 	%f3922, %f3921, %f3858;
	st.f32 	[%rd81+32], %f3922;
	ld.f32 	%f3923, [%rd74+36];
	add.f32 	%f3924, %f3923, %f3860;
	st.f32 	[%rd81+36], %f3924;
	ld.f32 	%f3925, [%rd74+40];
	add.f32 	%f3926, %f3925, %f3862;
	st.f32 	[%rd81+40], %f3926;
	ld.f32 	%f3927, [%rd74+44];
	add.f32 	%f3928, %f3927, %f3864;
	st.f32 	[%rd81+44], %f3928;
	ld.f32 	%f3929, [%rd74+48];
	add.f32 	%f3930, %f3929, %f3866;
	st.f32 	[%rd81+48], %f3930;
	ld.f32 	%f3931, [%rd74+52];
	add.f32 	%f3932, %f3931, %f3868;
	st.f32 	[%rd81+52], %f3932;
	ld.f32 	%f3933, [%rd74+56];
	add.f32 	%f3934, %f3933, %f3870;
	st.f32 	[%rd81+56], %f3934;
	ld.f32 	%f3935, [%rd74+60];
	add.f32 	%f3936, %f3935, %f3872;
	st.f32 	[%rd81+60], %f3936;
	ld.f32 	%f3937, [%rd74+64];
	add.f32 	%f3938, %f3937, %f3874;
	st.f32 	[%rd81+64], %f3938;
	ld.f32 	%f3939, [%rd74+68];
	add.f32 	%f3940, %f3939, %f3876;
	st.f32 	[%rd81+68], %f3940;
	ld.f32 	%f3941, [%rd74+72];
	add.f32 	%f3942, %f3941, %f3878;
	st.f32 	[%rd81+72], %f3942;
	ld.f32 	%f3943, [%rd74+76];
	add.f32 	%f3944, %f3943, %f3880;
	st.f32 	[%rd81+76], %f3944;
	ld.f32 	%f3945, [%rd74+80];
	add.f32 	%f3946, %f3945, %f3882;
	st.f32 	[%rd81+80], %f3946;
	ld.f32 	%f3947, [%rd74+84];
	add.f32 	%f3948, %f3947, %f3884;
	st.f32 	[%rd81+84], %f3948;
	ld.f32 	%f3949, [%rd74+88];
	add.f32 	%f3950, %f3949, %f3886;
	st.f32 	[%rd81+88], %f3950;
	ld.f32 	%f3951, [%rd74+92];
	add.f32 	%f3952, %f3951, %f3888;
	st.f32 	[%rd81+92], %f3952;
	ld.f32 	%f3953, [%rd74+96];
	add.f32 	%f3954, %f3953, %f3890;
	st.f32 	[%rd81+96], %f3954;
	ld.f32 	%f3955, [%rd74+100];
	add.f32 	%f3956, %f3955, %f3892;
	st.f32 	[%rd81+100], %f3956;
	ld.f32 	%f3957, [%rd74+104];
	add.f32 	%f3958, %f3957, %f3894;
	st.f32 	[%rd81+104], %f3958;
	ld.f32 	%f3959, [%rd74+108];
	add.f32 	%f3960, %f3959, %f3896;
	st.f32 	[%rd81+108], %f3960;
	ld.f32 	%f3961, [%rd74+112];
	add.f32 	%f3962, %f3961, %f3898;
	st.f32 	[%rd81+112], %f3962;
	ld.f32 	%f3963, [%rd74+116];
	add.f32 	%f3964, %f3963, %f3900;
	st.f32 	[%rd81+116], %f3964;
	ld.f32 	%f3965, [%rd74+120];
	add.f32 	%f3966, %f3965, %f3902;
	st.f32 	[%rd81+120], %f3966;
	ld.f32 	%f3967, [%rd74+124];
	add.f32 	%f3968, %f3967, %f3904;
	st.f32 	[%rd81+124], %f3968;
	ld.shared.u64 	%rd75, [_ZZN3cub18CUB_300001_SM_10006detail6reduce28DeviceReduceSingleTileKernelINS2_10policy_hubIPfj9sum_deltaE10Policy1000EN6thrust24THRUST_300001_SM_1000_NS6detail15normal_iteratorINSA_10device_ptrIS5_EEEEPS5_jS6_S5_S5_N4cuda3std3__410__identityEEEvT0_T1_T2_T3_T4_T6_E12temp_storage+48];
	ld.f32 	%f3969, [%rd75];
	add.f32 	%f3970, %f3969, %f3906;
	st.f32 	[%rd81], %f3970;
	ld.f32 	%f3971, [%rd75+4];
	add.f32 	%f3972, %f3971, %f3908;
	st.f32 	[%rd81+4], %f3972;
	ld.f32 	%f3973, [%rd75+8];
	add.f32 	%f3974, %f3973, %f3910;
	st.f32 	[%rd81+8], %f3974;
	ld.f32 	%f3975, [%rd75+12];
	add.f32 	%f3976, %f3975, %f3912;
	st.f32 	[%rd81+12], %f3976;
	ld.f32 	%f3977, [%rd75+16];
	add.f32 	%f3978, %f3977, %f3914;
	st.f32 	[%rd81+16], %f3978;
	ld.f32 	%f3979, [%rd75+20];
	add.f32 	%f3980, %f3979, %f3916;
	st.f32 	[%rd81+20], %f3980;
	ld.f32 	%f3981, [%rd75+24];
	add.f32 	%f3982, %f3981, %f3918;
	st.f32 	[%rd81+24], %f3982;
	ld.f32 	%f3983, [%rd75+28];
	add.f32 	%f3984, %f3983, %f3920;
	st.f32 	[%rd81+28], %f3984;
	ld.f32 	%f3985, [%rd75+32];
	add.f32 	%f3986, %f3985, %f3922;
	st.f32 	[%rd81+32], %f3986;
	ld.f32 	%f3987, [%rd75+36];
	add.f32 	%f3988, %f3987, %f3924;
	st.f32 	[%rd81+36], %f3988;
	ld.f32 	%f3989, [%rd75+40];
	add.f32 	%f3990, %f3989, %f3926;
	st.f32 	[%rd81+40], %f3990;
	ld.f32 	%f3991, [%rd75+44];
	add.f32 	%f3992, %f3991, %f3928;
	st.f32 	[%rd81+44], %f3992;
	ld.f32 	%f3993, [%rd75+48];
	add.f32 	%f3994, %f3993, %f3930;
	st.f32 	[%rd81+48], %f3994;
	ld.f32 	%f3995, [%rd75+52];
	add.f32 	%f3996, %f3995, %f3932;
	st.f32 	[%rd81+52], %f3996;
	ld.f32 	%f3997, [%rd75+56];
	add.f32 	%f3998, %f3997, %f3934;
	st.f32 	[%rd81+56], %f3998;
	ld.f32 	%f3999, [%rd75+60];
	add.f32 	%f4000, %f3999, %f3936;
	st.f32 	[%rd81+60], %f4000;
	ld.f32 	%f4001, [%rd75+64];
	add.f32 	%f4002, %f4001, %f3938;
	st.f32 	[%rd81+64], %f4002;
	ld.f32 	%f4003, [%rd75+68];
	add.f32 	%f4004, %f4003, %f3940;
	st.f32 	[%rd81+68], %f4004;
	ld.f32 	%f4005, [%rd75+72];
	add.f32 	%f4006, %f4005, %f3942;
	st.f32 	[%rd81+72], %f4006;
	ld.f32 	%f4007, [%rd75+76];
	add.f32 	%f4008, %f4007, %f3944;
	st.f32 	[%rd81+76], %f4008;
	ld.f32 	%f4009, [%rd75+80];
	add.f32 	%f4010, %f4009, %f3946;
	st.f32 	[%rd81+80], %f4010;
	ld.f32 	%f4011, [%rd75+84];
	add.f32 	%f4012, %f4011, %f3948;
	st.f32 	[%rd81+84], %f4012;
	ld.f32 	%f4013, [%rd75+88];
	add.f32 	%f4014, %f4013, %f3950;
	st.f32 	[%rd81+88], %f4014;
	ld.f32 	%f4015, [%rd75+92];
	add.f32 	%f4016, %f4015, %f3952;
	st.f32 	[%rd81+92], %f4016;
	ld.f32 	%f4017, [%rd75+96];
	add.f32 	%f4018, %f4017, %f3954;
	st.f32 	[%rd81+96], %f4018;
	ld.f32 	%f4019, [%rd75+100];
	add.f32 	%f4020, %f4019, %f3956;
	st.f32 	[%rd81+100], %f4020;
	ld.f32 	%f4021, [%rd75+104];
	add.f32 	%f4022, %f4021, %f3958;
	st.f32 	[%rd81+104], %f4022;
	ld.f32 	%f4023, [%rd75+108];
	add.f32 	%f4024, %f4023, %f3960;
	st.f32 	[%rd81+108], %f4024;
	ld.f32 	%f4025, [%rd75+112];
	add.f32 	%f4026, %f4025, %f3962;
	st.f32 	[%rd81+112], %f4026;
	ld.f32 	%f4027, [%rd75+116];
	add.f32 	%f4028, %f4027, %f3964;
	st.f32 	[%rd81+116], %f4028;
	ld.f32 	%f4029, [%rd75+120];
	add.f32 	%f4030, %f4029, %f3966;
	st.f32 	[%rd81+120], %f4030;
	ld.f32 	%f4031, [%rd75+124];
	add.f32 	%f4032, %f4031, %f3968;
	st.f32 	[%rd81+124], %f4032;
	ld.shared.u64 	%rd76, [_ZZN3cub18CUB_300001_SM_10006detail6reduce28DeviceReduceSingleTileKernelINS2_10policy_hubIPfj9sum_deltaE10Policy1000EN6thrust24THRUST_300001_SM_1000_NS6detail15normal_iteratorINSA_10device_ptrIS5_EEEEPS5_jS6_S5_S5_N4cuda3std3__410__identityEEEvT0_T1_T2_T3_T4_T6_E12temp_storage+56];
	ld.f32 	%f4033, [%rd76];
	add.f32 	%f4034, %f4033, %f3970;
	st.f32 	[%rd81], %f4034;
	ld.f32 	%f4035, [%rd76+4];
	add.f32 	%f4036, %f4035, %f3972;
	st.f32 	[%rd81+4], %f4036;
	ld.f32 	%f4037, [%rd76+8];
	add.f32 	%f4038, %f4037, %f3974;
	st.f32 	[%rd81+8], %f4038;
	ld.f32 	%f4039, [%rd76+12];
	add.f32 	%f4040, %f4039, %f3976;
	st.f32 	[%rd81+12], %f4040;
	ld.f32 	%f4041, [%rd76+16];
	add.f32 	%f4042, %f4041, %f3978;
	st.f32 	[%rd81+16], %f4042;
	ld.f32 	%f4043, [%rd76+20];
	add.f32 	%f4044, %f4043, %f3980;
	st.f32 	[%rd81+20], %f4044;
	ld.f32 	%f4045, [%rd76+24];
	add.f32 	%f4046, %f4045, %f3982;
	st.f32 	[%rd81+24], %f4046;
	ld.f32 	%f4047, [%rd76+28];
	add.f32 	%f4048, %f4047, %f3984;
	st.f32 	[%rd81+28], %f4048;
	ld.f32 	%f4049, [%rd76+32];
	add.f32 	%f4050, %f4049, %f3986;
	st.f32 	[%rd81+32], %f4050;
	ld.f32 	%f4051, [%rd76+36];
	add.f32 	%f4052, %f4051, %f3988;
	st.f32 	[%rd81+36], %f4052;
	ld.f32 	%f4053, [%rd76+40];
	add.f32 	%f4054, %f4053, %f3990;
	st.f32 	[%rd81+40], %f4054;
	ld.f32 	%f4055, [%rd76+44];
	add.f32 	%f4056, %f4055, %f3992;
	st.f32 	[%rd81+44], %f4056;
	ld.f32 	%f4057, [%rd76+48];
	add.f32 	%f4058, %f4057, %f3994;
	st.f32 	[%rd81+48], %f4058;
	ld.f32 	%f4059, [%rd76+52];
	add.f32 	%f4060, %f4059, %f3996;
	st.f32 	[%rd81+52], %f4060;
	ld.f32 	%f4061, [%rd76+56];
	add.f32 	%f4062, %f4061, %f3998;
	st.f32 	[%rd81+56], %f4062;
	ld.f32 	%f4063, [%rd76+60];
	add.f32 	%f4064, %f4063, %f4000;
	st.f32 	[%rd81+60], %f4064;
	ld.f32 	%f4065, [%rd76+64];
	add.f32 	%f4066, %f4065, %f4002;
	st.f32 	[%rd81+64], %f4066;
	ld.f32 	%f4067, [%rd76+68];
	add.f32 	%f4068, %f4067, %f4004;
	st.f32 	[%rd81+68], %f4068;
	ld.f32 	%f4069, [%rd76+72];
	add.f32 	%f4070, %f4069, %f4006;
	st.f32 	[%rd81+72], %f4070;
	ld.f32 	%f4071, [%rd76+76];
	add.f32 	%f4072, %f4071, %f4008;
	st.f32 	[%rd81+76], %f4072;
	ld.f32 	%f4073, [%rd76+80];
	add.f32 	%f4074, %f4073, %f4010;
	st.f32 	[%rd81+80], %f4074;
	ld.f32 	%f4075, [%rd76+84];
	add.f32 	%f4076, %f4075, %f4012;
	st.f32 	[%rd81+84], %f4076;
	ld.f32 	%f4077, [%rd76+88];
	add.f32 	%f4078, %f4077, %f4014;
	st.f32 	[%rd81+88], %f4078;
	ld.f32 	%f4079, [%rd76+92];
	add.f32 	%f4080, %f4079, %f4016;
	st.f32 	[%rd81+92], %f4080;
	ld.f32 	%f4081, [%rd76+96];
	add.f32 	%f4082, %f4081, %f4018;
	st.f32 	[%rd81+96], %f4082;
	ld.f32 	%f4083, [%rd76+100];
	add.f32 	%f4084, %f4083, %f4020;
	st.f32 	[%rd81+100], %f4084;
	ld.f32 	%f4085, [%rd76+104];
	add.f32 	%f4086, %f4085, %f4022;
	st.f32 	[%rd81+104], %f4086;
	ld.f32 	%f4087, [%rd76+108];
	add.f32 	%f4088, %f4087, %f4024;
	st.f32 	[%rd81+108], %f4088;
	ld.f32 	%f4089, [%rd76+112];
	add.f32 	%f4090, %f4089, %f4026;
	st.f32 	[%rd81+112], %f4090;
	ld.f32 	%f4091, [%rd76+116];
	add.f32 	%f4092, %f4091, %f4028;
	st.f32 	[%rd81+116], %f4092;
	ld.f32 	%f4093, [%rd76+120];
	add.f32 	%f4094, %f4093, %f4030;
	st.f32 	[%rd81+120], %f4094;
	ld.f32 	%f4095, [%rd76+124];
	add.f32 	%f4096, %f4095, %f4032;
	st.f32 	[%rd81+124], %f4096;
	ld.shared.u64 	%rd77, [_ZZN3cub18CUB_300001_SM_10006detail6reduce28DeviceReduceSingleTileKernelINS2_10policy_hubIPfj9sum_deltaE10Policy1000EN6thrust24THRUST_300001_SM_1000_NS6detail15normal_iteratorINSA_10device_ptrIS5_EEEEPS5_jS6_S5_S5_N4cuda3std3__410__identityEEEvT0_T1_T2_T3_T4_T6_E12temp_storage+64];
	ld.f32 	%f4097, [%rd77];
	add.f32 	%f4098, %f4097, %f4034;
	st.f32 	[%rd81], %f4098;
	ld.f32 	%f4099, [%rd77+4];
	add.f32 	%f4100, %f4099, %f4036;
	st.f32 	[%rd81+4], %f4100;
	ld.f32 	%f4101, [%rd77+8];
	add.f32 	%f4102, %f4101, %f4038;
	st.f32 	[%rd81+8], %f4102;
	ld.f32 	%f4103, [%rd77+12];
	add.f32 	%f4104, %f4103, %f4040;
	st.f32 	[%rd81+12], %f4104;
	ld.f32 	%f4105, [%rd77+16];
	add.f32 	%f4106, %f4105, %f4042;
	st.f32 	[%rd81+16], %f4106;
	ld.f32 	%f4107, [%rd77+20];
	add.f32 	%f4108, %f4107, %f4044;
	st.f32 	[%rd81+20], %f4108;
	ld.f32 	%f4109, [%rd77+24];
	add.f32 	%f4110, %f4109, %f4046;
	st.f32 	[%rd81+24], %f4110;
	ld.f32 	%f4111, [%rd77+28];
	add.f32 	%f4112, %f4111, %f4048;
	st.f32 	[%rd81+28], %f4112;
	ld.f32 	%f4113, [%rd77+32];
	add.f32 	%f4114, %f4113, %f4050;
	st.f32 	[%rd81+32], %f4114;
	ld.f32 	%f4115, [%rd77+36];
	add.f32 	%f4116, %f4115, %f4052;
	st.f32 	[%rd81+36], %f4116;
	ld.f32 	%f4117, [%rd77+40];
	add.f32 	%f4118, %f4117, %f4054;
	st.f32 	[%rd81+40], %f4118;
	ld.f32 	%f4119, [%rd77+44];
	add.f32 	%f4120, %f4119, %f4056;
	st.f32 	[%rd81+44], %f4120;
	ld.f32 	%f4121, [%rd77+48];
	add.f32 	%f4122, %f4121, %f4058;
	st.f32 	[%rd81+48], %f4122;
	ld.f32 	%f4123, [%rd77+52];
	add.f32 	%f4124, %f4123, %f4060;
	st.f32 	[%rd81+52], %f4124;
	ld.f32 	%f4125, [%rd77+56];
	add.f32 	%f4126, %f4125, %f4062;
	st.f32 	[%rd81+56], %f4126;
	ld.f32 	%f4127, [%rd77+60];
	add.f32 	%f4128, %f4127, %f4064;
	st.f32 	[%rd81+60], %f4128;
	ld.f32 	%f4129, [%rd77+64];
	add.f32 	%f4130, %f4129, %f4066;
	st.f32 	[%rd81+64], %f4130;
	ld.f32 	%f4131, [%rd77+68];
	add.f32 	%f4132, %f4131, %f4068;
	st.f32 	[%rd81+68], %f4132;
	ld.f32 	%f4133, [%rd77+72];
	add.f32 	%f4134, %f4133, %f4070;
	st.f32 	[%rd81+72], %f4134;
	ld.f32 	%f4135, [%rd77+76];
	add.f32 	%f4136, %f4135, %f4072;
	st.f32 	[%rd81+76], %f4136;
	ld.f32 	%f4137, [%rd77+80];
	add.f32 	%f4138, %f4137, %f4074;
	st.f32 	[%rd81+80], %f4138;
	ld.f32 	%f4139, [%rd77+84];
	add.f32 	%f4140, %f4139, %f4076;
	st.f32 	[%rd81+84], %f4140;
	ld.f32 	%f4141, [%rd77+88];
	add.f32 	%f4142, %f4141, %f4078;
	st.f32 	[%rd81+88], %f4142;
	ld.f32 	%f4143, [%rd77+92];
	add.f32 	%f4144, %f4143, %f4080;
	st.f32 	[%rd81+92], %f4144;
	ld.f32 	%f4145, [%rd77+96];
	add.f32 	%f4146, %f4145, %f4082;
	st.f32 	[%rd81+96], %f4146;
	ld.f32 	%f4147, [%rd77+100];
	add.f32 	%f4148, %f4147, %f4084;
	st.f32 	[%rd81+100], %f4148;
	ld.f32 	%f4149, [%rd77+104];
	add.f32 	%f4150, %f4149, %f4086;
	st.f32 	[%rd81+104], %f4150;
	ld.f32 	%f4151, [%rd77+108];
	add.f32 	%f4152, %f4151, %f4088;
	st.f32 	[%rd81+108], %f4152;
	ld.f32 	%f4153, [%rd77+112];
	add.f32 	%f4154, %f4153, %f4090;
	st.f32 	[%rd81+112], %f4154;
	ld.f32 	%f4155, [%rd77+116];
	add.f32 	%f4156, %f4155, %f4092;
	st.f32 	[%rd81+116], %f4156;
	ld.f32 	%f4157, [%rd77+120];
	add.f32 	%f4158, %f4157, %f4094;
	st.f32 	[%rd81+120], %f4158;
	ld.f32 	%f4159, [%rd77+124];
	add.f32 	%f4160, %f4159, %f4096;
	st.f32 	[%rd81+124], %f4160;
	bra.uni 	$L__BB10_64;
$L__BB10_23:
	// begin inline asm
	mov.u32 %r117, %laneid;
	// end inline asm
	and.b32  	%r128, %r1, 992;
	add.s32 	%r129, %r128, 32;
	setp.gt.u32 	%p20, %r129, %r57;
	not.b32 	%r130, %r128;
	add.s32 	%r131, %r57, %r130;
	selp.b32 	%r126, %r131, 31, %p20;
	mov.b64 	{%r119, %r124}, %rd81;
	mov.b32 	%r125, 1;
	mov.b32 	%r127, -1;
	// begin inline asm
	shfl.sync.down.b32 %r118, %r119, %r125, %r126, %r127;
	// end inline asm
	// begin inline asm
	shfl.sync.down.b32 %r123, %r124, %r125, %r126, %r127;
	// end inline asm
	setp.ge.s32 	%p21, %r117, %r126;
	@%p21 bra 	$L__BB10_25;
	mov.b64 	%rd54, {%r118, %r123};
	ld.f32 	%f2433, [%rd54];
	ld.f32 	%f2434, [%rd81];
	add.f32 	%f2435, %f2433, %f2434;
	st.f32 	[%rd81], %f2435;
	ld.f32 	%f2436, [%rd54+4];
	ld.f32 	%f2437, [%rd81+4];
	add.f32 	%f2438, %f2436, %f2437;
	st.f32 	[%rd81+4], %f2438;
	ld.f32 	%f2439, [%rd54+8];
	ld.f32 	%f2440, [%rd81+8];
	add.f32 	%f2441, %f2439, %f2440;
	st.f32 	[%rd81+8], %f2441;
	ld.f32 	%f2442, [%rd54+12];
	ld.f32 	%f2443, [%rd81+12];
	add.f32 	%f2444, %f2442, %f2443;
	st.f32 	[%rd81+12], %f2444;
	ld.f32 	%f2445, [%rd54+16];
	ld.f32 	%f2446, [%rd81+16];
	add.f32 	%f2447, %f2445, %f2446;
	st.f32 	[%rd81+16], %f2447;
	ld.f32 	%f2448, [%rd54+20];
	ld.f32 	%f2449, [%rd81+20];
	add.f32 	%f2450, %f2448, %f2449;
	st.f32 	[%rd81+20], %f2450;
	ld.f32 	%f2451, [%rd54+24];
	ld.f32 	%f2452, [%rd81+24];
	add.f32 	%f2453, %f2451, %f2452;
	st.f32 	[%rd81+24], %f2453;
	ld.f32 	%f2454, [%rd54+28];
	ld.f32 	%f2455, [%rd81+28];
	add.f32 	%f2456, %f2454, %f2455;
	st.f32 	[%rd81+28], %f2456;
	ld.f32 	%f2457, [%rd54+32];
	ld.f32 	%f2458, [%rd81+32];
	add.f32 	%f2459, %f2457, %f2458;
	st.f32 	[%rd81+32], %f2459;
	ld.f32 	%f2460, [%rd54+36];
	ld.f32 	%f2461, [%rd81+36];
	add.f32 	%f2462, %f2460, %f2461;
	st.f32 	[%rd81+36], %f2462;
	ld.f32 	%f2463, [%rd54+40];
	ld.f32 	%f2464, [%rd81+40];
	add.f32 	%f2465, %f2463, %f2464;
	st.f32 	[%rd81+40], %f2465;
	ld.f32 	%f2466, [%rd54+44];
	ld.f32 	%f2467, [%rd81+44];
	add.f32 	%f2468, %f2466, %f2467;
	st.f32 	[%rd81+44], %f2468;
	ld.f32 	%f2469, [%rd54+48];
	ld.f32 	%f2470, [%rd81+48];
	add.f32 	%f2471, %f2469, %f2470;
	st.f32 	[%rd81+48], %f2471;
	ld.f32 	%f2472, [%rd54+52];
	ld.f32 	%f2473, [%rd81+52];
	add.f32 	%f2474, %f2472, %f2473;
	st.f32 	[%rd81+52], %f2474;
	ld.f32 	%f2475, [%rd54+56];
	ld.f32 	%f2476, [%rd81+56];
	add.f32 	%f2477, %f2475, %f2476;
	st.f32 	[%rd81+56], %f2477;
	ld.f32 	%f2478, [%rd54+60];
	ld.f32 	%f2479, [%rd81+60];
	add.f32 	%f2480, %f2478, %f2479;
	st.f32 	[%rd81+60], %f2480;
	ld.f32 	%f2481, [%rd54+64];
	ld.f32 	%f2482, [%rd81+64];
	add.f32 	%f2483, %f2481, %f2482;
	st.f32 	[%rd81+64], %f2483;
	ld.f32 	%f2484, [%rd54+68];
	ld.f32 	%f2485, [%rd81+68];
	add.f32 	%f2486, %f2484, %f2485;
	st.f32 	[%rd81+68], %f2486;
	ld.f32 	%f2487, [%rd54+72];
	ld.f32 	%f2488, [%rd81+72];
	add.f32 	%f2489, %f2487, %f2488;
	st.f32 	[%rd81+72], %f2489;
	ld.f32 	%f2490, [%rd54+76];
	ld.f32 	%f2491, [%rd81+76];
	add.f32 	%f2492, %f2490, %f2491;
	st.f32 	[%rd81+76], %f2492;
	ld.f32 	%f2493, [%rd54+80];
	ld.f32 	%f2494, [%rd81+80];
	add.f32 	%f2495, %f2493, %f2494;
	st.f32 	[%rd81+80], %f2495;
	ld.f32 	%f2496, [%rd54+84];
	ld.f32 	%f2497, [%rd81+84];
	add.f32 	%f2498, %f2496, %f2497;
	st.f32 	[%rd81+84], %f2498;
	ld.f32 	%f2499, [%rd54+88];
	ld.f32 	%f2500, [%rd81+88];
	add.f32 	%f2501, %f2499, %f2500;
	st.f32 	[%rd81+88], %f2501;
	ld.f32 	%f2502, [%rd54+92];
	ld.f32 	%f2503, [%rd81+92];
	add.f32 	%f2504, %f2502, %f2503;
	st.f32 	[%rd81+92], %f2504;
	ld.f32 	%f2505, [%rd54+96];
	ld.f32 	%f2506, [%rd81+96];
	add.f32 	%f2507, %f2505, %f2506;
	st.f32 	[%rd81+96], %f2507;
	ld.f32 	%f2508, [%rd54+100];
	ld.f32 	%f2509, [%rd81+100];
	add.f32 	%f2510, %f2508, %f2509;
	st.f32 	[%rd81+100], %f2510;
	ld.f32 	%f2511, [%rd54+104];
	ld.f32 	%f2512, [%rd81+104];
	add.f32 	%f2513, %f2511, %f2512;
	st.f32 	[%rd81+104], %f2513;
	ld.f32 	%f2514, [%rd54+108];
	ld.f32 	%f2515, [%rd81+108];
	add.f32 	%f2516, %f2514, %f2515;
	st.f32 	[%rd81+108], %f2516;
	ld.f32 	%f2517, [%rd54+112];
	ld.f32 	%f2518, [%rd81+112];
	add.f32 	%f2519, %f2517, %f2518;
	st.f32 	[%rd81+112], %f2519;
	ld.f32 	%f2520, [%rd54+116];
	ld.f32 	%f2521, [%rd81+116];
	add.f32 	%f2522, %f2520, %f2521;
	st.f32 	[%rd81+116], %f2522;
	ld.f32 	%f2523, [%rd54+120];
	ld.f32 	%f2524, [%rd81+120];
	add.f32 	%f2525, %f2523, %f2524;
	st.f32 	[%rd81+120], %f2525;
	ld.f32 	%f2526, [%rd54+124];
	ld.f32 	%f2527, [%rd81+124];
	add.f32 	%f2528, %f2526, %f2527;
	st.f32 	[%rd81+124], %f2528;
$L__BB10_25:
	mov.b32 	%r139, 2;
	mov.b32 	%r141, -1;
	// begin inline asm
	shfl.sync.down.b32 %r132, %r119, %r139, %r126, %r141;
	// end inline asm
	// begin inline asm
	shfl.sync.down.b32 %r137, %r124, %r139, %r126, %r141;
	// end inline asm
	add.s32 	%r142, %r117, 2;
	setp.gt.s32 	%p22, %r142, %r126;
	@%p22 bra 	$L__BB10_27;
	mov.b64 	%rd55, {%r132, %r137};
	ld.f32 	%f2529, [%rd55];
	ld.f32 	%f2530, [%rd81];
	add.f32 	%f2531, %f2529, %f2530;
	st.f32 	[%rd81], %f2531;
	ld.f32 	%f2532, [%rd55+4];
	ld.f32 	%f2533, [%rd81+4];
	add.f32 	%f2534, %f2532, %f2533;
	st.f32 	[%rd81+4], %f2534;
	ld.f32 	%f2535, [%rd55+8];
	ld.f32 	%f2536, [%rd81+8];
	add.f32 	%f2537, %f2535, %f2536;
	st.f32 	[%rd81+8], %f2537;
	ld.f32 	%f2538, [%rd55+12];
	ld.f32 	%f2539, [%rd81+12];
	add.f32 	%f2540, %f2538, %f2539;
	st.f32 	[%rd81+12], %f2540;
	ld.f32 	%f2541, [%rd55+16];
	ld.f32 	%f2542, [%rd81+16];
	add.f32 	%f2543, %f2541, %f2542;
	st.f32 	[%rd81+16], %f2543;
	ld.f32 	%f2544, [%rd55+20];
	ld.f32 	%f2545, [%rd81+20];
	add.f32 	%f2546, %f2544, %f2545;
	st.f32 	[%rd81+20], %f2546;
	ld.f32 	%f2547, [%rd55+24];
	ld.f32 	%f2548, [%rd81+24];
	add.f32 	%f2549, %f2547, %f2548;
	st.f32 	[%rd81+24], %f2549;
	ld.f32 	%f2550, [%rd55+28];
	ld.f32 	%f2551, [%rd81+28];
	add.f32 	%f2552, %f2550, %f2551;
	st.f32 	[%rd81+28], %f2552;
	ld.f32 	%f2553, [%rd55+32];
	ld.f32 	%f2554, [%rd81+32];
	add.f32 	%f2555, %f2553, %f2554;
	st.f32 	[%rd81+32], %f2555;
	ld.f32 	%f2556, [%rd55+36];
	ld.f32 	%f2557, [%rd81+36];
	add.f32 	%f2558, %f2556, %f2557;
	st.f32 	[%rd81+36], %f2558;
	ld.f32 	%f2559, [%rd55+40];
	ld.f32 	%f2560, [%rd81+40];
	add.f32 	%f2561, %f2559, %f2560;
	st.f32 	[%rd81+40], %f2561;
	ld.f32 	%f2562, [%rd55+44];
	ld.f32 	%f2563, [%rd81+44];
	add.f32 	%f2564, %f2562, %f2563;
	st.f32 	[%rd81+44], %f2564;
	ld.f32 	%f2565, [%rd55+48];
	ld.f32 	%f2566, [%rd81+48];
	add.f32 	%f2567, %f2565, %f2566;
	st.f32 	[%rd81+48], %f2567;
	ld.f32 	%f2568, [%rd55+52];
	ld.f32 	%f2569, [%rd81+52];
	add.f32 	%f2570, %f2568, %f2569;
	st.f32 	[%rd81+52], %f2570;
	ld.f32 	%f2571, [%rd55+56];
	ld.f32 	%f2572, [%rd81+56];
	add.f32 	%f2573, %f2571, %f2572;
	st.f32 	[%rd81+56], %f2573;
	ld.f32 	%f2574, [%rd55+60];
	ld.f32 	%f2575, [%rd81+60];
	add.f32 	%f2576, %f2574, %f2575;
	st.f32 	[%rd81+60], %f2576;
	ld.f32 	%f2577, [%rd55+64];
	ld.f32 	%f2578, [%rd81+64];
	add.f32 	%f2579, %f2577, %f2578;
	st.f32 	[%rd81+64], %f2579;
	ld.f32 	%f2580, [%rd55+68];
	ld.f32 	%f2581, [%rd81+68];
	add.f32 	%f2582, %f2580, %f2581;
	st.f32 	[%rd81+68], %f2582;
	ld.f32 	%f2583, [%rd55+72];
	ld.f32 	%f2584, [%rd81+72];
	add.f32 	%f2585, %f2583, %f2584;
	st.f32 	[%rd81+72], %f2585;
	ld.f32 	%f2586, [%rd55+76];
	ld.f32 	%f2587, [%rd81+76];
	add.f32 	%f2588, %f2586, %f2587;
	st.f32 	[%rd81+76], %f2588;
	ld.f32 	%f2589, [%rd55+80];
	ld.f32 	%f2590, [%rd81+80];
	add.f32 	%f2591, %f2589, %f2590;
	st.f32 	[%rd81+80], %f2591;
	ld.f32 	%f2592, [%rd55+84];
	ld.f32 	%f2593, [%rd81+84];
	add.f32 	%f2594, %f2592, %f2593;
	st.f32 	[%rd81+84], %f2594;
	ld.f32 	%f2595, [%rd55+88];
	ld.f32 	%f2596, [%rd81+88];
	add.f32 	%f2597, %f2595, %f2596;
	st.f32 	[%rd81+88], %f2597;
	ld.f32 	%f2598, [%rd55+92];
	ld.f32 	%f2599, [%rd81+92];
	add.f32 	%f2600, %f2598, %f2599;
	st.f32 	[%rd81+92], %f2600;
	ld.f32 	%f2601, [%rd55+96];
	ld.f32 	%f2602, [%rd81+96];
	add.f32 	%f2603, %f2601, %f2602;
	st.f32 	[%rd81+96], %f2603;
	ld.f32 	%f2604, [%rd55+100];
	ld.f32 	%f2605, [%rd81+100];
	add.f32 	%f2606, %f2604, %f2605;
	st.f32 	[%rd81+100], %f2606;
	ld.f32 	%f2607, [%rd55+104];
	ld.f32 	%f2608, [%rd81+104];
	add.f32 	%f2609, %f2607, %f2608;
	st.f32 	[%rd81+104], %f2609;
	ld.f32 	%f2610, [%rd55+108];
	ld.f32 	%f2611, [%rd81+108];
	add.f32 	%f2612, %f2610, %f2611;
	st.f32 	[%rd81+108], %f2612;
	ld.f32 	%f2613, [%rd55+112];
	ld.f32 	%f2614, [%rd81+112];
	add.f32 	%f2615, %f2613, %f2614;
	st.f32 	[%rd81+112], %f2615;
	ld.f32 	%f2616, [%rd55+116];
	ld.f32 	%f2617, [%rd81+116];
	add.f32 	%f2618, %f2616, %f2617;
	st.f32 	[%rd81+116], %f2618;
	ld.f32 	%f2619, [%rd55+120];
	ld.f32 	%f2620, [%rd81+120];
	add.f32 	%f2621, %f2619, %f2620;
	st.f32 	[%rd81+120], %f2621;
	ld.f32 	%f2622, [%rd55+124];
	ld.f32 	%f2623, [%rd81+124];
	add.f32 	%f2624, %f2622, %f2623;
	st.f32 	[%rd81+124], %f2624;
$L__BB10_27:
	mov.b32 	%r150, 4;
	mov.b32 	%r152, -1;
	// begin inline asm
	shfl.sync.down.b32 %r143, %r119, %r150, %r126, %r152;
	// end inline asm
	// begin inline asm
	shfl.sync.down.b32 %r148, %r124, %r150, %r126, %r152;
	// end inline asm
	add.s32 	%r153, %r117, 4;
	setp.gt.s32 	%p23, %r153, %r126;
	@%p23 bra 	$L__BB10_29;
	mov.b64 	%rd56, {%r143, %r148};
	ld.f32 	%f2625, [%rd56];
	ld.f32 	%f2626, [%rd81];
	add.f32 	%f2627, %f2625, %f2626;
	st.f32 	[%rd81], %f2627;
	ld.f32 	%f2628, [%rd56+4];
	ld.f32 	%f2629, [%rd81+4];
	add.f32 	%f2630, %f2628, %f2629;
	st.f32 	[%rd81+4], %f2630;
	ld.f32 	%f2631, [%rd56+8];
	ld.f32 	%f2632, [%rd81+8];
	add.f32 	%f2633, %f2631, %f2632;
	st.f32 	[%rd81+8], %f2633;
	ld.f32 	%f2634, [%rd56+12];
	ld.f32 	%f2635, [%rd81+12];
	add.f32 	%f2636, %f2634, %f2635;
	st.f32 	[%rd81+12], %f2636;
	ld.f32 	%f2637, [%rd56+16];
	ld.f32 	%f2638, [%rd81+16];
	add.f32 	%f2639, %f2637, %f2638;
	st.f32 	[%rd81+16], %f2639;
	ld.f32 	%f2640, [%rd56+20];
	ld.f32 	%f2641, [%rd81+20];
	add.f32 	%f2642, %f2640, %f2641;
	st.f32 	[%rd81+20], %f2642;
	ld.f32 	%f2643, [%rd56+24];
	ld.f32 	%f2644, [%rd81+24];
	add.f32 	%f2645, %f2643, %f2644;
	st.f32 	[%rd81+24], %f2645;
	ld.f32 	%f2646, [%rd56+28];
	ld.f32 	%f2647, [%rd81+28];
	add.f32 	%f2648, %f2646, %f2647;
	st.f32 	[%rd81+28], %f2648;
	ld.f32 	%f2649, [%rd56+32];
	ld.f32 	%f2650, [%rd81+32];
	add.f32 	%f2651, %f2649, %f2650;
	st.f32 	[%rd81+32], %f2651;
	ld.f32 	%f2652, [%rd56+36];
	ld.f32 	%f2653, [%rd81+36];
	add.f32 	%f2654, %f2652, %f2653;
	st.f32 	[%rd81+36], %f2654;
	ld.f32 	%f2655, [%rd56+40];
	ld.f32 	%f2656, [%rd81+40];
	add.f32 	%f2657, %f2655, %f2656;
	st.f32 	[%rd81+40], %f2657;
	ld.f32 	%f2658, [%rd56+44];
	ld.f32 	%f2659, [%rd81+44];
	add.f32 	%f2660, %f2658, %f2659;
	st.f32 	[%rd81+44], %f2660;
	ld.f32 	%f2661, [%rd56+48];
	ld.f32 	%f2662, [%rd81+48];
	add.f32 	%f2663, %f2661, %f2662;
	st.f32 	[%rd81+48], %f2663;
	ld.f32 	%f2664, [%rd56+52];
	ld.f32 	%f2665, [%rd81+52];
	add.f32 	%f2666, %f2664, %f2665;
	st.f32 	[%rd81+52], %f2666;
	ld.f32 	%f2667, [%rd56+56];
	ld.f32 	%f2668, [%rd81+56];
	add.f32 	%f2669, %f2667, %f2668;
	st.f32 	[%rd81+56], %f2669;
	ld.f32 	%f2670, [%rd56+60];
	ld.f32 	%f2671, [%rd81+60];
	add.f32 	%f2672, %f2670, %f2671;
	st.f32 	[%rd81+60], %f2672;
	ld.f32 	%f2673, [%rd56+64];
	ld.f32 	%f2674, [%rd81+64];
	add.f32 	%f2675, %f2673, %f2674;
	st.f32 	[%rd81+64], %f2675;
	ld.f32 	%f2676, [%rd56+68];
	ld.f32 	%f2677, [%rd81+68];
	add.f32 	%f2678, %f2676, %f2677;
	st.f32 	[%rd81+68], %f2678;
	ld.f32 	%f2679, [%rd56+72];
	ld.f32 	%f2680, [%rd81+72];
	add.f32 	%f2681, %f2679, %f2680;
	st.f32 	[%rd81+72], %f2681;
	ld.f32 	%f2682, [%rd56+76];
	ld.f32 	%f2683, [%rd81+76];
	add.f32 	%f2684, %f2682, %f2683;
	st.f32 	[%rd81+76], %f2684;
	ld.f32 	%f2685, [%rd56+80];
	ld.f32 	%f2686, [%rd81+80];
	add.f32 	%f2687, %f2685, %f2686;
	st.f32 	[%rd81+80], %f2687;
	ld.f32 	%f2688, [%rd56+84];
	ld.f32 	%f2689, [%rd81+84];
	add.f32 	%f2690, %f2688, %f2689;
	st.f32 	[%rd81+84], %f2690;
	ld.f32 	%f2691, [%rd56+88];
	ld.f32 	%f2692, [%rd81+88];
	add.f32 	%f2693, %f2691, %f2692;
	st.f32 	[%rd81+88], %f2693;
	ld.f32 	%f2694, [%rd56+92];
	ld.f32 	%f2695, [%rd81+92];
	add.f32 	%f2696, %f2694, %f2695;
	st.f32 	[%rd81+92], %f2696;
	ld.f32 	%f2697, [%rd56+96];
	ld.f32 	%f2698, [%rd81+96];
	add.f32 	%f2699, %f2697, %f2698;
	st.f32 	[%rd81+96], %f2699;
	ld.f32 	%f2700, [%rd56+100];
	ld.f32 	%f2701, [%rd81+100];
	add.f32 	%f2702, %f2700, %f2701;
	st.f32 	[%rd81+100], %f2702;
	ld.f32 	%f2703, [%rd56+104];
	ld.f32 	%f2704, [%rd81+104];
	add.f32 	%f2705, %f2703, %f2704;
	st.f32 	[%rd81+104], %f2705;
	ld.f32 	%f2706, [%rd56+108];
	ld.f32 	%f2707, [%rd81+108];
	add.f32 	%f2708, %f2706, %f2707;
	st.f32 	[%rd81+108], %f2708;
	ld.f32 	%f2709, [%rd56+112];
	ld.f32 	%f2710, [%rd81+112];
	add.f32 	%f2711, %f2709, %f2710;
	st.f32 	[%rd81+112], %f2711;
	ld.f32 	%f2712, [%rd56+116];
	ld.f32 	%f2713, [%rd81+116];
	add.f32 	%f2714, %f2712, %f2713;
	st.f32 	[%rd81+116], %f2714;
	ld.f32 	%f2715, [%rd56+120];
	ld.f32 	%f2716, [%rd81+120];
	add.f32 	%f2717, %f2715, %f2716;
	st.f32 	[%rd81+120], %f2717;
	ld.f32 	%f2718, [%rd56+124];
	ld.f32 	%f2719, [%rd81+124];
	add.f32 	%f2720, %f2718, %f2719;
	st.f32 	[%rd81+124], %f2720;
$L__BB10_29:
	mov.b32 	%r161, 8;
	mov.b32 	%r163, -1;
	// begin inline asm
	shfl.sync.down.b32 %r154, %r119, %r161, %r126, %r163;
	// end inline asm
	// begin inline asm
	shfl.sync.down.b32 %r159, %r124, %r161, %r126, %r163;
	// end inline asm
	add.s32 	%r164, %r117, 8;
	setp.gt.s32 	%p24, %r164, %r126;
	@%p24 bra 	$L__BB10_31;
	mov.b64 	%rd57, {%r154, %r159};
	ld.f32 	%f2721, [%rd57];
	ld.f32 	%f2722, [%rd81];
	add.f32 	%f2723, %f2721, %f2722;
	st.f32 	[%rd81], %f2723;
	ld.f32 	%f2724, [%rd57+4];
	ld.f32 	%f2725, [%rd81+4];
	add.f32 	%f2726, %f2724, %f2725;
	st.f32 	[%rd81+4], %f2726;
	ld.f32 	%f2727, [%rd57+8];
	ld.f32 	%f2728, [%rd81+8];
	add.f32 	%f2729, %f2727, %f2728;
	st.f32 	[%rd81+8], %f2729;
	ld.f32 	%f2730, [%rd57+12];
	ld.f32 	%f2731, [%rd81+12];
	add.f32 	%f2732, %f2730, %f2731;
	st.f32 	[%rd81+12], %f2732;
	ld.f32 	%f2733, [%rd57+16];
	ld.f32 	%f2734, [%rd81+16];
	add.f32 	%f2735, %f2733, %f2734;
	st.f32 	[%rd81+16], %f2735;
	ld.f32 	%f2736, [%rd57+20];
	ld.f32 	%f2737, [%rd81+20];
	add.f32 	%f2738, %f2736, %f2737;
	st.f32 	[%rd81+20], %f2738;
	ld.f32 	%f2739, [%rd57+24];
	ld.f32 	%f2740, [%rd81+24];
	add.f32 	%f2741, %f2739, %f2740;
	st.f32 	[%rd81+24], %f2741;
	ld.f32 	%f2742, [%rd57+28];
	ld.f32 	%f2743, [%rd81+28];
	add.f32 	%f2744, %f2742, %f2743;
	st.f32 	[%rd81+28], %f2744;
	ld.f32 	%f2745, [%rd57+32];
	ld.f32 	%f2746, [%rd81+32];
	add.f32 	%f2747, %f2745, %f2746;
	st.f32 	[%rd81+32], %f2747;
	ld.f32 	%f2748, [%rd57+36];
	ld.f32 	%f2749, [%rd81+36];
	add.f32 	%f2750, %f2748, %f2749;
	st.f32 	[%rd81+36], %f2750;
	ld.f32 	%f2751, [%rd57+40];
	ld.f32 	%f2752, [%rd81+40];
	add.f32 	%f2753, %f2751, %f2752;
	st.f32 	[%rd81+40], %f2753;
	ld.f32 	%f2754, [%rd57+44];
	ld.f32 	%f2755, [%rd81+44];
	add.f32 	%f2756, %f2754, %f2755;
	st.f32 	[%rd81+44], %f2756;
	ld.f32 	%f2757, [%rd57+48];
	ld.f32 	%f2758, [%rd81+48];
	add.f32 	%f2759, %f2757, %f2758;
	st.f32 	[%rd81+48], %f2759;
	ld.f32 	%f2760, [%rd57+52];
	ld.f32 	%f2761, [%rd81+52];
	add.f32 	%f2762, %f2760, %f2761;
	st.f32 	[%rd81+52], %f2762;
	ld.f32 	%f2763, [%rd57+56];
	ld.f32 	%f2764, [%rd81+56];
	add.f32 	%f2765, %f2763, %f2764;
	st.f32 	[%rd81+56], %f2765;
	ld.f32 	%f2766, [%rd57+60];
	ld.f32 	%f2767, [%rd81+60];
	add.f32 	%f2768, %f2766, %f2767;
	st.f32 	[%rd81+60], %f2768;
	ld.f32 	%f2769, [%rd57+64];
	ld.f32 	%f2770, [%rd81+64];
	add.f32 	%f2771, %f2769, %f2770;
	st.f32 	[%rd81+64], %f2771;
	ld.f32 	%f2772, [%rd57+68];
	ld.f32 	%f2773, [%rd81+68];
	add.f32 	%f2774, %f2772, %f2773;
	st.f32 	[%rd81+68], %f2774;
	ld.f32 	%f2775, [%rd57+72];
	ld.f32 	%f2776, [%rd81+72];
	add.f32 	%f2777, %f2775, %f2776;
	st.f32 	[%rd81+72], %f2777;
	ld.f32 	%f2778, [%rd57+76];
	ld.f32 	%f2779, [%rd81+76];
	add.f32 	%f2780, %f2778, %f2779;
	st.f32 	[%rd81+76], %f2780;
	ld.f32 	%f2781, [%rd57+80];
	ld.f32 	%f2782, [%rd81+80];
	add.f32 	%f2783, %f2781, %f2782;
	st.f32 	[%rd81+80], %f2783;
	ld.f32 	%f2784, [%rd57+84];
	ld.f32 	%f2785, [%rd81+84];
	add.f32 	%f2786, %f2784, %f2785;
	st.f32 	[%rd81+84], %f2786;
	ld.f32 	%f2787, [%rd57+88];
	ld.f32 	%f2788, [%rd81+88];
	add.f32 	%f2789, %f2787, %f2788;
	st.f32 	[%rd81+88], %f2789;
	ld.f32 	%f2790, [%rd57+92];
	ld.f32 	%f2791, [%rd81+92];
	add.f32 	%f2792, %f2790, %f2791;
	st.f32 	[%rd81+92], %f2792;
	ld.f32 	%f2793, [%rd57+96];
	ld.f32 	%f2794, [%rd81+96];
	add.f32 	%f2795, %f2793, %f2794;
	st.f32 	[%rd81+96], %f2795;
	ld.f32 	%f2796, [%rd57+100];
	ld.f32 	%f2797, [%rd81+100];
	add.f32 	%f2798, %f2796, %f2797;
	st.f32 	[%rd81+100], %f2798;
	ld.f32 	%f2799, [%rd57+104];
	ld.f32 	%f2800, [%rd81+104];
	add.f32 	%f2801, %f2799, %f2800;
	st.f32 	[%rd81+104], %f2801;
	ld.f32 	%f2802, [%rd57+108];
	ld.f32 	%f2803, [%rd81+108];
	add.f32 	%f2804, %f2802, %f2803;
	st.f32 	[%rd81+108], %f2804;
	ld.f32 	%f2805, [%rd57+112];
	ld.f32 	%f2806, [%rd81+112];
	add.f32 	%f2807, %f2805, %f2806;
	st.f32 	[%rd81+112], %f2807;
	ld.f32 	%f2808, [%rd57+116];
	ld.f32 	%f2809, [%rd81+116];
	add.f32 	%f2810, %f2808, %f2809;
	st.f32 	[%rd81+116], %f2810;
	ld.f32 	%f2811, [%rd57+120];
	ld.f32 	%f2812, [%rd81+120];
	add.f32 	%f2813, %f2811, %f2812;
	st.f32 	[%rd81+120], %f2813;
	ld.f32 	%f2814, [%rd57+124];
	ld.f32 	%f2815, [%rd81+124];
	add.f32 	%f2816, %f2814, %f2815;
	st.f32 	[%rd81+124], %f2816;
$L__BB10_31:
	mov.b32 	%r172, 16;
	mov.b32 	%r174, -1;
	// begin inline asm
	shfl.sync.down.b32 %r165, %r119, %r172, %r126, %r174;
	// end inline asm
	// begin inline asm
	shfl.sync.down.b32 %r170, %r124, %r172, %r126, %r174;
	// end inline asm
	add.s32 	%r175, %r117, 16;
	setp.gt.s32 	%p25, %r175, %r126;
	@%p25 bra 	$L__BB10_33;
	mov.b64 	%rd58, {%r165, %r170};
	ld.f32 	%f2817, [%rd58];
	ld.f32 	%f2818, [%rd81];
	add.f32 	%f2819, %f2817, %f2818;
	st.f32 	[%rd81], %f2819;
	ld.f32 	%f2820, [%rd58+4];
	ld.f32 	%f2821, [%rd81+4];
	add.f32 	%f2822, %f2820, %f2821;
	st.f32 	[%rd81+4], %f2822;
	ld.f32 	%f2823, [%rd58+8];
	ld.f32 	%f2824, [%rd81+8];
	add.f32 	%f2825, %f2823, %f2824;
	st.f32 	[%rd81+8], %f2825;
	ld.f32 	%f2826, [%rd58+12];
	ld.f32 	%f2827, [%rd81+12];
	add.f32 	%f2828, %f2826, %f2827;
	st.f32 	[%rd81+12], %f2828;
	ld.f32 	%f2829, [%rd58+16];
	ld.f32 	%f2830, [%rd81+16];
	add.f32 	%f2831, %f2829, %f2830;
	st.f32 	[%rd81+16], %f2831;
	ld.f32 	%f2832, [%rd58+20];
	ld.f32 	%f2833, [%rd81+20];
	add.f32 	%f2834, %f2832, %f2833;
	st.f32 	[%rd81+20], %f2834;
	ld.f32 	%f2835, [%rd58+24];
	ld.f32 	%f2836, [%rd81+24];
	add.f32 	%f2837, %f2835, %f2836;
	st.f32 	[%rd81+24], %f2837;
	ld.f32 	%f2838, [%rd58+28];
	ld.f32 	%f2839, [%rd81+28];
	add.f32 	%f2840, %f2838, %f2839;
	st.f32 	[%rd81+28], %f2840;
	ld.f32 	%f2841, [%rd58+32];
	ld.f32 	%f2842, [%rd81+32];
	add.f32 	%f2843, %f2841, %f2842;
	st.f32 	[%rd81+32], %f2843;
	ld.f32 	%f2844, [%rd58+36];
	ld.f32 	%f2845, [%rd81+36];
	add.f32 	%f2846, %f2844, %f2845;
	st.f32 	[%rd81+36], %f2846;
	ld.f32 	%f2847, [%rd58+40];
	ld.f32 	%f2848, [%rd81+40];
	add.f32 	%f2849, %f2847, %f2848;
	st.f32 	[%rd81+40], %f2849;
	ld.f32 	%f2850, [%rd58+44];
	ld.f32 	%f2851, [%rd81+44];
	add.f32 	%f2852, %f2850, %f2851;
	st.f32 	[%rd81+44], %f2852;
	ld.f32 	%f2853, [%rd58+48];
	ld.f32 	%f2854, [%rd81+48];
	add.f32 	%f2855, %f2853, %f2854;
	st.f32 	[%rd81+48], %f2855;
	ld.f32 	%f2856, [%rd58+52];
	ld.f32 	%f2857, [%rd81+52];
	add.f32 	%f2858, %f2856, %f2857;
	st.f32 	[%rd81+52], %f2858;
	ld.f32 	%f2859, [%rd58+56];
	ld.f32 	%f2860, [%rd81+56];
	add.f32 	%f2861, %f2859, %f2860;
	st.f32 	[%rd81+56], %f2861;
	ld.f32 	%f2862, [%rd58+60];
	ld.f32 	%f2863, [%rd81+60];
	add.f32 	%f2864, %f2862, %f2863;
	st.f32 	[%rd81+60], %f2864;
	ld.f32 	%f2865, [%rd58+64];
	ld.f32 	%f2866, [%rd81+64];
	add.f32 	%f2867, %f2865, %f2866;
	st.f32 	[%rd81+64], %f2867;
	ld.f32 	%f2868, [%rd58+68];
	ld.f32 	%f2869, [%rd81+68];
	add.f32 	%f2870, %f2868, %f2869;
	st.f32 	[%rd81+68], %f2870;
	ld.f32 	%f2871, [%rd58+72];
	ld.f32 	%f2872, [%rd81+72];
	add.f32 	%f2873, %f2871, %f2872;
	st.f32 	[%rd81+72], %f2873;
	ld.f32 	%f2874, [%rd58+76];
	ld.f32 	%f2875, [%rd81+76];
	add.f32 	%f2876, %f2874, %f2875;
	st.f32 	[%rd81+76], %f2876;
	ld.f32 	%f2877, [%rd58+80];
	ld.f32 	%f2878, [%rd81+80];
	add.f32 	%f2879, %f2877, %f2878;
	st.f32 	[%rd81+80], %f2879;
	ld.f32 	%f2880, [%rd58+84];
	ld.f32 	%f2881, [%rd81+84];
	add.f32 	%f2882, %f2880, %f2881;
	st.f32 	[%rd81+84], %f2882;
	ld.f32 	%f2883, [%rd58+88];
	ld.f32 	%f2884, [%rd81+88];
	add.f32 	%f2885, %f2883, %f2884;
	st.f32 	[%rd81+88], %f2885;
	ld.f32 	%f2886, [%rd58+92];
	ld.f32 	%f2887, [%rd81+92];
	add.f32 	%f2888, %f2886, %f2887;
	st.f32 	[%rd81+92], %f2888;
	ld.f32 	%f2889, [%rd58+96];
	ld.f32 	%f2890, [%rd81+96];
	add.f32 	%f2891, %f2889, %f2890;
	st.f32 	[%rd81+96], %f2891;
	ld.f32 	%f2892, [%rd58+100];
	ld.f32 	%f2893, [%rd81+100];
	add.f32 	%f2894, %f2892, %f2893;
	st.f32 	[%rd81+100], %f2894;
	ld.f32 	%f2895, [%rd58+104];
	ld.f32 	%f2896, [%rd81+104];
	add.f32 	%f2897, %f2895, %f2896;
	st.f32 	[%rd81+104], %f2897;
	ld.f32 	%f2898, [%rd58+108];
	ld.f32 	%f2899, [%rd81+108];
	add.f32 	%f2900, %f2898, %f2899;
	st.f32 	[%rd81+108], %f2900;
	ld.f32 	%f2901, [%rd58+112];
	ld.f32 	%f2902, [%rd81+112];
	add.f32 	%f2903, %f2901, %f2902;
	st.f32 	[%rd81+112], %f2903;
	ld.f32 	%f2904, [%rd58+116];
	ld.f32 	%f2905, [%rd81+116];
	add.f32 	%f2906, %f2904, %f2905;
	st.f32 	[%rd81+116], %f2906;
	ld.f32 	%f2907, [%rd58+120];
	ld.f32 	%f2908, [%rd81+120];
	add.f32 	%f2909, %f2907, %f2908;
	st.f32 	[%rd81+120], %f2909;
	ld.f32 	%f2910, [%rd58+124];
	ld.f32 	%f2911, [%rd81+124];
	add.f32 	%f2912, %f2910, %f2911;
	st.f32 	[%rd81+124], %f2912;
$L__BB10_33:
	setp.ne.s32 	%p26, %r117, 0;
	@%p26 bra 	$L__BB10_35;
	shr.u32 	%r176, %r1, 2;
	and.b32  	%r177, %r176, 248;
	mov.u32 	%r178, _ZZN3cub18CUB_300001_SM_10006detail6reduce28DeviceReduceSingleTileKernelINS2_10policy_hubIPfj9sum_deltaE10Policy1000EN6thrust24THRUST_300001_SM_1000_NS6detail15normal_iteratorINSA_10device_ptrIS5_EEEEPS5_jS6_S5_S5_N4cuda3std3__410__identityEEEvT0_T1_T2_T3_T4_T6_E12temp_storage;
	add.s32 	%r179, %r178, %r177;
	st.shared.u64 	[%r179+8], %rd81;
$L__BB10_35:
	bar.sync 	0;
	setp.ne.s32 	%p27, %r1, 0;
	setp.lt.u32 	%p28, %r57, 33;
	or.pred  	%p29, %p27, %p28;
	@%p29 bra 	$L__BB10_64;
	ld.shared.u64 	%rd59, [_ZZN3cub18CUB_300001_SM_10006detail6reduce28DeviceReduceSingleTileKernelINS2_10policy_hubIPfj9sum_deltaE10Policy1000EN6thrust24THRUST_300001_SM_1000_NS6detail15normal_iteratorINSA_10device_ptrIS5_EEEEPS5_jS6_S5_S5_N4cuda3std3__410__identityEEEvT0_T1_T2_T3_T4_T6_E12temp_storage+16];
	ld.f32 	%f2913, [%rd59];
	ld.f32 	%f2914, [%rd81];
	add.f32 	%f97, %f2913, %f2914;
	st.f32 	[%rd81], %f97;
	ld.f32 	%f2915, [%rd59+4];
	ld.f32 	%f2916, [%rd81+4];
	add.f32 	%f98, %f2915, %f2916;
	st.f32 	[%rd81+4], %f98;
	ld.f32 	%f2917, [%rd59+8];
	ld.f32 	%f2918, [%rd81+8];
	add.f32 	%f99, %f2917, %f2918;
	st.f32 	[%rd81+8], %f99;
	ld.f32 	%f2919, [%rd59+12];
	ld.f32 	%f2920, [%rd81+12];
	add.f32 	%f100, %f2919, %f2920;
	st.f32 	[%rd81+12], %f100;
	ld.f32 	%f2921, [%rd59+16];
	ld.f32 	%f2922, [%rd81+16];
	add.f32 	%f101, %f2921, %f2922;
	st.f32 	[%rd81+16], %f101;
	ld.f32 	%f2923, [%rd59+20];
	ld.f32 	%f2924, [%rd81+20];
	add.f32 	%f102, %f2923, %f2924;
	st.f32 	[%rd81+20], %f102;
	ld.f32 	%f2925, [%rd59+24];
	ld.f32 	%f2926, [%rd81+24];
	add.f32 	%f103, %f2925, %f2926;
	st.f32 	[%rd81+24], %f103;
	ld.f32 	%f2927, [%rd59+28];
	ld.f32 	%f2928, [%rd81+28];
	add.f32 	%f104, %f2927, %f2928;
	st.f32 	[%rd81+28], %f104;
	ld.f32 	%f2929, [%rd59+32];
	ld.f32 	%f2930, [%rd81+32];
	add.f32 	%f105, %f2929, %f2930;
	st.f32 	[%rd81+32], %f105;
	ld.f32 	%f2931, [%rd59+36];
	ld.f32 	%f2932, [%rd81+36];
	add.f32 	%f106, %f2931, %f2932;
	st.f32 	[%rd81+36], %f106;
	ld.f32 	%f2933, [%rd59+40];
	ld.f32 	%f2934, [%rd81+40];
	add.f32 	%f107, %f2933, %f2934;
	st.f32 	[%rd81+40], %f107;
	ld.f32 	%f2935, [%rd59+44];
	ld.f32 	%f2936, [%rd81+44];
	add.f32 	%f108, %f2935, %f2936;
	st.f32 	[%rd81+44], %f108;
	ld.f32 	%f2937, [%rd59+48];
	ld.f32 	%f2938, [%rd81+48];
	add.f32 	%f109, %f2937, %f2938;
	st.f32 	[%rd81+48], %f109;
	ld.f32 	%f2939, [%rd59+52];
	ld.f32 	%f2940, [%rd81+52];
	add.f32 	%f110, %f2939, %f2940;
	st.f32 	[%rd81+52], %f110;
	ld.f32 	%f2941, [%rd59+56];
	ld.f32 	%f2942, [%rd81+56];
	add.f32 	%f111, %f2941, %f2942;
	st.f32 	[%rd81+56], %f111;
	ld.f32 	%f2943, [%rd59+60];
	ld.f32 	%f2944, [%rd81+60];
	add.f32 	%f112, %f2943, %f2944;
	st.f32 	[%rd81+60], %f112;
	ld.f32 	%f2945, [%rd59+64];
	ld.f32 	%f2946, [%rd81+64];
	add.f32 	%f113, %f2945, %f2946;
	st.f32 	[%rd81+64], %f113;
	ld.f32 	%f2947, [%rd59+68];
	ld.f32 	%f2948, [%rd81+68];
	add.f32 	%f114, %f2947, %f2948;
	st.f32 	[%rd81+68], %f114;
	ld.f32 	%f2949, [%rd59+72];
	ld.f32 	%f2950, [%rd81+72];
	add.f32 	%f115, %f2949, %f2950;
	st.f32 	[%rd81+72], %f115;
	ld.f32 	%f2951, [%rd59+76];
	ld.f32 	%f2952, [%rd81+76];
	add.f32 	%f116, %f2951, %f2952;
	st.f32 	[%rd81+76], %f116;
	ld.f32 	%f2953, [%rd59+80];
	ld.f32 	%f2954, [%rd81+80];
	add.f32 	%f117, %f2953, %f2954;
	st.f32 	[%rd81+80], %f117;
	ld.f32 	%f2955, [%rd59+84];
	ld.f32 	%f2956, [%rd81+84];
	add.f32 	%f118, %f2955, %f2956;
	st.f32 	[%rd81+84], %f118;
	ld.f32 	%f2957, [%rd59+88];
	ld.f32 	%f2958, [%rd81+88];
	add.f32 	%f119, %f2957, %f2958;
	st.f32 	[%rd81+88], %f119;
	ld.f32 	%f2959, [%rd59+92];
	ld.f32 	%f2960, [%rd81+92];
	add.f32 	%f120, %f2959, %f2960;
	st.f32 	[%rd81+92], %f120;
	ld.f32 	%f2961, [%rd59+96];
	ld.f32 	%f2962, [%rd81+96];
	add.f32 	%f121, %f2961, %f2962;
	st.f32 	[%rd81+96], %f121;
	ld.f32 	%f2963, [%rd59+100];
	ld.f32 	%f2964, [%rd81+100];
	add.f32 	%f122, %f2963, %f2964;
	st.f32 	[%rd81+100], %f122;
	ld.f32 	%f2965, [%rd59+104];
	ld.f32 	%f2966, [%rd81+104];
	add.f32 	%f123, %f2965, %f2966;
	st.f32 	[%rd81+104], %f123;
	ld.f32 	%f2967, [%rd59+108];
	ld.f32 	%f2968, [%rd81+108];
	add.f32 	%f124, %f2967, %f2968;
	st.f32 	[%rd81+108], %f124;
	ld.f32 	%f2969, [%rd59+112];
	ld.f32 	%f2970, [%rd81+112];
	add.f32 	%f125, %f2969, %f2970;
	st.f32 	[%rd81+112], %f125;
	ld.f32 	%f2971, [%rd59+116];
	ld.f32 	%f2972, [%rd81+116];
	add.f32 	%f126, %f2971, %f2972;
	st.f32 	[%rd81+116], %f126;
	ld.f32 	%f2973, [%rd59+120];
	ld.f32 	%f2974, [%rd81+120];
	add.f32 	%f127, %f2973, %f2974;
	st.f32 	[%rd81+120], %f127;
	ld.f32 	%f2975, [%rd59+124];
	ld.f32 	%f2976, [%rd81+124];
	add.f32 	%f128, %f2975, %f2976;
	st.f32 	[%rd81+124], %f128;
	setp.lt.u32 	%p30, %r57, 65;
	@%p30 bra 	$L__BB10_64;
	ld.shared.u64 	%rd60, [_ZZN3cub18CUB_300001_SM_10006detail6reduce28DeviceReduceSingleTileKernelINS2_10policy_hubIPfj9sum_deltaE10Policy1000EN6thrust24THRUST_300001_SM_1000_NS6detail15normal_iteratorINSA_10device_ptrIS5_EEEEPS5_jS6_S5_S5_N4cuda3std3__410__identityEEEvT0_T1_T2_T3_T4_T6_E12temp_storage+24];
	ld.f32 	%f2977, [%rd60];
	add.f32 	%f129, %f2977, %f97;
	st.f32 	[%rd81], %f129;
	ld.f32 	%f2978, [%rd60+4];
	add.f32 	%f130, %f2978, %f98;
	st.f32 	[%rd81+4], %f130;
	ld.f32 	%f2979, [%rd60+8];
	add.f32 	%f131, %f2979, %f99;
	st.f32 	[%rd81+8], %f131;
	ld.f32 	%f2980, [%rd60+12];
	add.f32 	%f132, %f2980, %f100;
	st.f32 	[%rd81+12], %f132;
	ld.f32 	%f2981, [%rd60+16];
	add.f32 	%f133, %f2981, %f101;
	st.f32 	[%rd81+16], %f133;
	ld.f32 	%f2982, [%rd60+20];
	add.f32 	%f134, %f2982, %f102;
	st.f32 	[%rd81+20], %f134;
	ld.f32 	%f2983, [%rd60+24];
	add.f32 	%f135, %f2983, %f103;
	st.f32 	[%rd81+24], %f135;
	ld.f32 	%f2984, [%rd60+28];
	add.f32 	%f136, %f2984, %f104;
	st.f32 	[%rd81+28], %f136;
	ld.f32 	%f2985, [%rd60+32];
	add.f32 	%f137, %f2985, %f105;
	st.f32 	[%rd81+32], %f137;
	ld.f32 	%f2986, [%rd60+36];
	add.f32 	%f138, %f2986, %f106;
	st.f32 	[%rd81+36], %f138;
	ld.f32 	%f2987, [%rd60+40];
	add.f32 	%f139, %f2987, %f107;
	st.f32 	[%rd81+40], %f139;
	ld.f32 	%f2988, [%rd60+44];
	add.f32 	%f140, %f2988, %f108;
	st.f32 	[%rd81+44], %f140;
	ld.f32 	%f2989, [%rd60+48];
	add.f32 	%f141, %f2989, %f109;
	st.f32 	[%rd81+48], %f141;
	ld.f32 	%f2990, [%rd60+52];
	add.f32 	%f142, %f2990, %f110;
	st.f32 	[%rd81+52], %f142;
	ld.f32 	%f2991, [%rd60+56];
	add.f32 	%f143, %f2991, %f111;
	st.f32 	[%rd81+56], %f143;
	ld.f32 	%f2992, [%rd60+60];
	add.f32 	%f144, %f2992, %f112;
	st.f32 	[%rd81+60], %f144;
	ld.f32 	%f2993, [%rd60+64];
	add.f32 	%f145, %f2993, %f113;
	st.f32 	[%rd81+64], %f145;
	ld.f32 	%f2994, [%rd60+68];
	add.f32 	%f146, %f2994, %f114;
	st.f32 	[%rd81+68], %f146;
	ld.f32 	%f2995, [%rd60+72];
	add.f32 	%f147, %f2995, %f115;
	st.f32 	[%rd81+72], %f147;
	ld.f32 	%f2996, [%rd60+76];
	add.f32 	%f148, %f2996, %f116;
	st.f32 	[%rd81+76], %f148;
	ld.f32 	%f2997, [%rd60+80];
	add.f32 	%f149, %f2997, %f117;
	st.f32 	[%rd81+80], %f149;
	ld.f32 	%f2998, [%rd60+84];
	add.f32 	%f150, %f2998, %f118;
	st.f32 	[%rd81+84], %f150;
	ld.f32 	%f2999, [%rd60+88];
	add.f32 	%f151, %f2999, %f119;
	st.f32 	[%rd81+88], %f151;
	ld.f32 	%f3000, [%rd60+92];
	add.f32 	%f152, %f3000, %f120;
	st.f32 	[%rd81+92], %f152;
	ld.f32 	%f3001, [%rd60+96];
	add.f32 	%f153, %f3001, %f121;
	st.f32 	[%rd81+96], %f153;
	ld.f32 	%f3002, [%rd60+100];
	add.f32 	%f154, %f3002, %f122;
	st.f32 	[%rd81+100], %f154;
	ld.f32 	%f3003, [%rd60+104];
	add.f32 	%f155, %f3003, %f123;
	st.f32 	[%rd81+104], %f155;
	ld.f32 	%f3004, [%rd60+108];
	add.f32 	%f156, %f3004, %f124;
	st.f32 	[%rd81+108], %f156;
	ld.f32 	%f3005, [%rd60+112];
	add.f32 	%f157, %f3005, %f125;
	st.f32 	[%rd81+112], %f157;
	ld.f32 	%f3006, [%rd60+116];
	add.f32 	%f158, %f3006, %f126;
	st.f32 	[%rd81+116], %f158;
	ld.f32 	%f3007, [%rd60+120];
	add.f32 	%f159, %f3007, %f127;
	st.f32 	[%rd81+120], %f159;
	ld.f32 	%f3008, [%rd60+124];
	add.f32 	%f160, %f3008, %f128;
	st.f32 	[%rd81+124], %f160;
	setp.lt.u32 	%p31, %r57, 97;
	@%p31 bra 	$L__BB10_64;
	ld.shared.u64 	%rd61, [_ZZN3cub18CUB_300001_SM_10006detail6reduce28DeviceReduceSingleTileKernelINS2_10policy_hubIPfj9sum_deltaE10Policy1000EN6thrust24THRUST_300001_SM_1000_NS6detail15normal_iteratorINSA_10device_ptrIS5_EEEEPS5_jS6_S5_S5_N4cuda3std3__410__identityEEEvT0_T1_T2_T3_T4_T6_E12temp_storage+32];
	ld.f32 	%f3009, [%rd61];
	add.f32 	%f161, %f3009, %f129;
	st.f32 	[%rd81], %f161;
	ld.f32 	%f3010, [%rd61+4];
	add.f32 	%f162, %f3010, %f130;
	st.f32 	[%rd81+4], %f162;
	ld.f32 	%f3011, [%rd61+8];
	add.f32 	%f163, %f3011, %f131;
	st.f32 	[%rd81+8], %f163;
	ld.f32 	%f3012, [%rd61+12];
	add.f32 	%f164, %f3012, %f132;
	st.f32 	[%rd81+12], %f164;
	ld.f32 	%f3013, [%rd61+16];
	add.f32 	%f165, %f3013, %f133;
	st.f32 	[%rd81+16], %f165;
	ld.f32 	%f3014, [%rd61+20];
	add.f32 	%f166, %f3014, %f134;
	st.f32 	[%rd81+20], %f166;
	ld.f32 	%f3015, [%rd61+24];
	add.f32 	%f167, %f3015, %f135;
	st.f32 	[%rd81+24], %f167;
	ld.f32 	%f3016, [%rd61+28];
	add.f32 	%f168, %f3016, %f136;
	st.f32 	[%rd81+28], %f168;
	ld.f32 	%f3017, [%rd61+32];
	add.f32 	%f169, %f3017, %f137;
	st.f32 	[%rd81+32], %f169;
	ld.f32 	%f3018, [%rd61+36];
	add.f32 	%f170, %f3018, %f138;
	st.f32 	[%rd81+36], %f170;
	ld.f32 	%f3019, [%rd61+40];
	add.f32 	%f171, %f3019, %f139;
	st.f32 	[%rd81+40], %f171;
	ld.f32 	%f3020, [%rd61+44];
	add.f32 	%f172, %f3020, %f140;
	st.f32 	[%rd81+44], %f172;
	ld.f32 	%f3021, [%rd61+48];
	add.f32 	%f173, %f3021, %f141;
	st.f32 	[%rd81+48], %f173;
	ld.f32 	%f3022, [%rd61+52];
	add.f32 	%f174, %f3022, %f142;
	st.f32 	[%rd81+52], %f174;
	ld.f32 	%f3023, [%rd61+56];
	add.f32 	%f175, %f3023, %f143;
	st.f32 	[%rd81+56], %f175;
	ld.f32 	%f3024, [%rd61+60];
	add.f32 	%f176, %f3024, %f144;
	st.f32 	[%rd81+60], %f176;
	ld.f32 	%f3025, [%rd61+64];
	add.f32 	%f177, %f3025, %f145;
	st.f32 	[%rd81+64], %f177;
	ld.f32 	%f3026, [%rd61+68];
	add.f32 	%f178, %f3026, %f146;
	st.f32 	[%rd81+68], %f178;
	ld.f32 	%f3027, [%rd61+72];
	add.f32 	%f179, %f3027, %f147;
	st.f32 	[%rd81+72], %f179;
	ld.f32 	%f3028, [%rd61+76];
	add.f32 	%f180, %f3028, %f148;
	st.f32 	[%rd81+76], %f180;
	ld.f32 	%f3029, [%rd61+80];
	add.f32 	%f181, %f3029, %f149;
	st.f32 	[%rd81+80], %f181;
	ld.f32 	%f3030, [%rd61+84];
	add.f32 	%f182, %f3030, %f150;
	st.f32 	[%rd81+84], %f182;
	ld.f32 	%f3031, [%rd61+88];
	add.f32 	%f183, %f3031, %f151;
	st.f32 	[%rd81+88], %f183;
	ld.f32 	%f3032, [%rd61+92];
	add.f32 	%f184, %f3032, %f152;
	st.f32 	[%rd81+92], %f184;
	ld.f32 	%f3033, [%rd61+96];
	add.f32 	%f185, %f3033, %f153;
	st.f32 	[%rd81+96], %f185;
	ld.f32 	%f3034, [%rd61+100];
	add.f32 	%f186, %f3034, %f154;
	st.f32 	[%rd81+100], %f186;
	ld.f32 	%f3035, [%rd61+104];
	add.f32 	%f187, %f3035, %f155;
	st.f32 	[%rd81+104], %f187;
	ld.f32 	%f3036, [%rd61+108];
	add.f32 	%f188, %f3036, %f156;
	st.f32 	[%rd81+108], %f188;
	ld.f32 	%f3037, [%rd61+112];
	add.f32 	%f189, %f3037, %f157;
	st.f32 	[%rd81+112], %f189;
	ld.f32 	%f3038, [%rd61+116];
	add.f32 	%f190, %f3038, %f158;
	st.f32 	[%rd81+116], %f190;
	ld.f32 	%f3039, [%rd61+120];
	add.f32 	%f191, %f3039, %f159;
	st.f32 	[%rd81+120], %f191;
	ld.f32 	%f3040, [%rd61+124];
	add.f32 	%f192, %f3040, %f160;
	st.f32 	[%rd81+124], %f192;
	setp.lt.u32 	%p32, %r57, 129;
	@%p32 bra 	$L__BB10_64;
	ld.shared.u64 	%rd62, [_ZZN3cub18CUB_300001_SM_10006detail6reduce28DeviceReduceSingleTileKernelINS2_10policy_hubIPfj9sum_deltaE10Policy1000EN6thrust24THRUST_300001_SM_1000_NS6detail15normal_iteratorINSA_10device_ptrIS5_EEEEPS5_jS6_S5_S5_N4cuda3std3__410__identityEEEvT0_T1_T2_T3_T4_T6_E12temp_storage+40];
	ld.f32 	%f3041, [%rd62];
	add.f32 	%f193, %f3041, %f161;
	st.f32 	[%rd81], %f193;
	ld.f32 	%f3042, [%rd62+4];
	add.f32 	%f194, %f3042, %f162;
	st.f32 	[%rd81+4], %f194;
	ld.f32 	%f3043, [%rd62+8];
	add.f32 	%f195, %f3043, %f163;
	st.f32 	[%rd81+8], %f195;
	ld.f32 	%f3044, [%rd62+12];
	add.f32 	%f196, %f3044, %f164;
	st.f32 	[%rd81+12], %f196;
	ld.f32 	%f3045, [%rd62+16];
	add.f32 	%f197, %f3045, %f165;
	st.f32 	[%rd81+16], %f197;
	ld.f32 	%f3046, [%rd62+20];
	add.f32 	%f198, %f3046, %f166;
	st.f32 	[%rd81+20], %f198;
	ld.f32 	%f3047, [%rd62+24];
	add.f32 	%f199, %f3047, %f167;
	st.f32 	[%rd81+24], %f199;
	ld.f32 	%f3048, [%rd62+28];
	add.f32 	%f200, %f3048, %f168;
	st.f32 	[%rd81+28], %f200;
	ld.f32 	%f3049, [%rd62+32];
	add.f32 	%f201, %f3049, %f169;
	st.f32 	[%rd81+32], %f201;
	ld.f32 	%f3050, [%rd62+36];
	add.f32 	%f202, %f3050, %f170;
	st.f32 	[%rd81+36], %f202;
	ld.f32 	%f3051, [%rd62+40];
	add.f32 	%f203, %f3051, %f171;
	st.f32 	[%rd81+40], %f203;
	ld.f32 	%f3052, [%rd62+44];
	add.f32 	%f204, %f3052, %f172;
	st.f32 	[%rd81+44], %f204;
	ld.f32 	%f3053, [%rd62+48];
	add.f32 	%f205, %f3053, %f173;
	st.f32 	[%rd81+48], %f205;
	ld.f32 	%f3054, [%rd62+52];
	add.f32 	%f206, %f3054, %f174;
	st.f32 	[%rd81+52], %f206;
	ld.f32 	%f3055, [%rd62+56];
	add.f32 	%f207, %f3055, %f175;
	st.f32 	[%rd81+56], %f207;
	ld.f32 	%f3056, [%rd62+60];
	add.f32 	%f208, %f3056, %f176;
	st.f32 	[%rd81+60], %f208;
	ld.f32 	%f3057, [%rd62+64];
	add.f32 	%f209, %f3057, %f177;
	st.f32 	[%rd81+64], %f209;
	ld.f32 	%f3058, [%rd62+68];
	add.f32 	%f210, %f3058, %f178;
	st.f32 	[%rd81+68], %f210;
	ld.f32 	%f3059, [%rd62+72];
	add.f32 	%f211, %f3059, %f179;
	st.f32 	[%rd81+72], %f211;
	ld.f32 	%f3060, [%rd62+76];
	add.f32 	%f212, %f3060, %f180;
	st.f32 	[%rd81+76], %f212;
	ld.f32 	%f3061, [%rd62+80];
	add.f32 	%f213, %f3061, %f181;
	st.f32 	[%rd81+80], %f213;
	ld.f32 	%f3062, [%rd62+84];
	add.f32 	%f214, %f3062, %f182;
	st.f32 	[%rd81+84], %f214;
	ld.f32 	%f3063, [%rd62+88];
	add.f32 	%f215, %f3063, %f183;
	st.f32 	[%rd81+88], %f215;
	ld.f32 	%f3064, [%rd62+92];
	add.f32 	%f216, %f3064, %f184;
	st.f32 	[%rd81+92], %f216;
	ld.f32 	%f3065, [%rd62+96];
	add.f32 	%f217, %f3065, %f185;
	st.f32 	[%rd81+96], %f217;
	ld.f32 	%f3066, [%rd62+100];
	add.f32 	%f218, %f3066, %f186;
	st.f32 	[%rd81+100], %f218;
	ld.f32 	%f3067, [%rd62+104];
	add.f32 	%f219, %f3067, %f187;
	st.f32 	[%rd81+104], %f219;
	ld.f32 	%f3068, [%rd62+108];
	add.f32 	%f220, %f3068, %f188;
	st.f32 	[%rd81+108], %f220;
	ld.f32 	%f3069, [%rd62+112];
	add.f32 	%f221, %f3069, %f189;
	st.f32 	[%rd81+112], %f221;
	ld.f32 	%f3070, [%rd62+116];
	add.f32 	%f222, %f3070, %f190;
	st.f32 	[%rd81+116], %f222;
	ld.f32 	%f3071, [%rd62+120];
	add.f32 	%f223, %f3071, %f191;
	st.f32 	[%rd81+120], %f223;
	ld.f32 	%f3072, [%rd62+124];
	add.f32 	%f224, %f3072, %f192;
	st.f32 	[%rd81+124], %f224;
	setp.lt.u32 	%p33, %r57, 161;
	@%p33 bra 	$L__BB10_64;
	ld.shared.u64 	%rd63, [_ZZN3cub18CUB_300001_SM_10006detail6reduce28DeviceReduceSingleTileKernelINS2_10policy_hubIPfj9sum_deltaE10Policy1000EN6thrust24THRUST_300001_SM_1000_NS6detail15normal_iteratorINSA_10device_ptrIS5_EEEEPS5_jS6_S5_S5_N4cuda3std3__410__identityEEEvT0_T1_T2_T3_T4_T6_E12temp_storage+48];
	ld.f32 	%f3073, [%rd63];
	add.f32 	%f225, %f3073, %f193;
	st.f32 	[%rd81], %f225;
	ld.f32 	%f3074, [%rd63+4];
	add.f32 	%f226, %f3074, %f194;
	st.f32 	[%rd81+4], %f226;
	ld.f32 	%f3075, [%rd63+8];
	add.f32 	%f227, %f3075, %f195;
	st.f32 	[%rd81+8], %f227;
	ld.f32 	%f3076, [%rd63+12];
	add.f32 	%f228, %f3076, %f196;
	st.f32 	[%rd81+12], %f228;
	ld.f32 	%f3077, [%rd63+16];
	add.f32 	%f229, %f3077, %f197;
	st.f32 	[%rd81+16], %f229;
	ld.f32 	%f3078, [%rd63+20];
	add.f32 	%f230, %f3078, %f198;
	st.f32 	[%rd81+20], %f230;
	ld.f32 	%f3079, [%rd63+24];
	add.f32 	%f231, %f3079, %f199;
	st.f32 	[%rd81+24], %f231;
	ld.f32 	%f3080, [%rd63+28];
	add.f32 	%f232, %f3080, %f200;
	st.f32 	[%rd81+28], %f232;
	ld.f32 	%f3081, [%rd63+32];
	add.f32 	%f233, %f3081, %f201;
	st.f32 	[%rd81+32], %f233;
	ld.f32 	%f3082, [%rd63+36];
	add.f32 	%f234, %f3082, %f202;
	st.f32 	[%rd81+36], %f234;
	ld.f32 	%f3083, [%rd63+40];
	add.f32 	%f235, %f3083, %f203;
	st.f32 	[%rd81+40], %f235;
	ld.f32 	%f3084, [%rd63+44];
	add.f32 	%f236, %f3084, %f204;
	st.f32 	[%rd81+44], %f236;
	ld.f32 	%f3085, [%rd63+48];
	add.f32 	%f237, %f3085, %f205;
	st.f32 	[%rd81+48], %f237;
	ld.f32 	%f3086, [%rd63+52];
	add.f32 	%f238, %f3086, %f206;
	st.f32 	[%rd81+52], %f238;
	ld.f32 	%f3087, [%rd63+56];
	add.f32 	%f239, %f3087, %f207;
	st.f32 	[%rd81+56], %f239;
	ld.f32 	%f3088, [%rd63+60];
	add.f32 	%f240, %f3088, %f208;
	st.f32 	[%rd81+60], %f240;
	ld.f32 	%f3089, [%rd63+64];
	add.f32 	%f241, %f3089, %f209;
	st.f32 	[%rd81+64], %f241;
	ld.f32 	%f3090, [%rd63+68];
	add.f32 	%f242, %f3090, %f210;
	st.f32 	[%rd81+68], %f242;
	ld.f32 	%f3091, [%rd63+72];
	add.f32 	%f243, %f3091, %f211;
	st.f32 	[%rd81+72], %f243;
	ld.f32 	%f3092, [%rd63+76];
	add.f32 	%f244, %f3092, %f212;
	st.f32 	[%rd81+76], %f244;
	ld.f32 	%f3093, [%rd63+80];
	add.f32 	%f245, %f3093, %f213;
	st.f32 	[%rd81+80], %f245;
	ld.f32 	%f3094, [%rd63+84];
	add.f32 	%f246, %f3094, %f214;
	st.f32 	[%rd81+84], %f246;
	ld.f32 	%f3095, [%rd63+88];
	add.f32 	%f247, %f3095, %f215;
	st.f32 	[%rd81+88], %f247;
	ld.f32 	%f3096, [%rd63+92];
	add.f32 	%f248, %f3096, %f216;
	st.f32 	[%rd81+92], %f248;
	ld.f32 	%f3097, [%rd63+96];
	add.f32 	%f249, %f3097, %f217;
	st.f32 	[%rd81+96], %f249;
	ld.f32 	%f3098, [%rd63+100];
	add.f32 	%f250, %f3098, %f218;
	st.f32 	[%rd81+100], %f250;
	ld.f32 	%f3099, [%rd63+104];
	add.f32 	%f251, %f3099, %f219;
	st.f32 	[%rd81+104], %f251;
	ld.f32 	%f3100, [%rd63+108];
	add.f32 	%f252, %f3100, %f220;
	st.f32 	[%rd81+108], %f252;
	ld.f32 	%f3101, [%rd63+112];
	add.f32 	%f253, %f3101, %f221;
	st.f32 	[%rd81+112], %f253;
	ld.f32 	%f3102, [%rd63+116];
	add.f32 	%f254, %f3102, %f222;
	st.f32 	[%rd81+116], %f254;
	ld.f32 	%f3103, [%rd63+120];
	add.f32 	%f255, %f3103, %f223;
	st.f32 	[%rd81+120], %f255;
	ld.f32 	%f3104, [%rd63+124];
	add.f32 	%f256, %f3104, %f224;
	st.f32 	[%rd81+124], %f256;
	setp.lt.u32 	%p34, %r57, 193;
	@%p34 bra 	$L__BB10_64;
	ld.shared.u64 	%rd64, [_ZZN3cub18CUB_300001_SM_10006detail6reduce28DeviceReduceSingleTileKernelINS2_10policy_hubIPfj9sum_deltaE10Policy1000EN6thrust24THRUST_300001_SM_1000_NS6detail15normal_iteratorINSA_10device_ptrIS5_EEEEPS5_jS6_S5_S5_N4cuda3std3__410__identityEEEvT0_T1_T2_T3_T4_T6_E12temp_storage+56];
	ld.f32 	%f3105, [%rd64];
	add.f32 	%f257, %f3105, %f225;
	st.f32 	[%rd81], %f257;
	ld.f32 	%f3106, [%rd64+4];
	add.f32 	%f258, %f3106, %f226;
	st.f32 	[%rd81+4], %f258;
	ld.f32 	%f3107, [%rd64+8];
	add.f32 	%f259, %f3107, %f227;
	st.f32 	[%rd81+8], %f259;
	ld.f32 	%f3108, [%rd64+12];
	add.f32 	%f260, %f3108, %f228;
	st.f32 	[%rd81+12], %f260;
	ld.f32 	%f3109, [%rd64+16];
	add.f32 	%f261, %f3109, %f229;
	st.f32 	[%rd81+16], %f261;
	ld.f32 	%f3110, [%rd64+20];
	add.f32 	%f262, %f3110, %f230;
	st.f32 	[%rd81+20], %f262;
	ld.f32 	%f3111, [%rd64+24];
	add.f32 	%f263, %f3111, %f231;
	st.f32 	[%rd81+24], %f263;
	ld.f32 	%f3112, [%rd64+28];
	add.f32 	%f264, %f3112, %f232;
	st.f32 	[%rd81+28], %f264;
	ld.f32 	%f3113, [%rd64+32];
	add.f32 	%f265, %f3113, %f233;
	st.f32 	[%rd81+32], %f265;
	ld.f32 	%f3114, [%rd64+36];
	add.f32 	%f266, %f3114, %f234;
	st.f32 	[%rd81+36], %f266;
	ld.f32 	%f3115, [%rd64+40];
	add.f32 	%f267, %f3115, %f235;
	st.f32 	[%rd81+40], %f267;
	ld.f32 	%f3116, [%rd64+44];
	add.f32 	%f268, %f3116, %f236;
	st.f32 	[%rd81+44], %f268;
	ld.f32 	%f3117, [%rd64+48];
	add.f32 	%f269, %f3117, %f237;
	st.f32 	[%rd81+48], %f269;
	ld.f32 	%f3118, [%rd64+52];
	add.f32 	%f270, %f3118, %f238;
	st.f32 	[%rd81+52], %f270;
	ld.f32 	%f3119, [%rd64+56];
	add.f32 	%f271, %f3119, %f239;
	st.f32 	[%rd81+56], %f271;
	ld.f32 	%f3120, [%rd64+60];
	add.f32 	%f272, %f3120, %f240;
	st.f32 	[%rd81+60], %f272;
	ld.f32 	%f3121, [%rd64+64];
	add.f32 	%f273, %f3121, %f241;
	st.f32 	[%rd81+64], %f273;
	ld.f32 	%f3122, [%rd64+68];
	add.f32 	%f274, %f3122, %f242;
	st.f32 	[%rd81+68], %f274;
	ld.f32 	%f3123, [%rd64+72];
	add.f32 	%f275, %f3123, %f243;
	st.f32 	[%rd81+72], %f275;
	ld.f32 	%f3124, [%rd64+76];
	add.f32 	%f276, %f3124, %f244;
	st.f32 	[%rd81+76], %f276;
	ld.f32 	%f3125, [%rd64+80];
	add.f32 	%f277, %f3125, %f245;
	st.f32 	[%rd81+80], %f277;
	ld.f32 	%f3126, [%rd64+84];
	add.f32 	%f278, %f3126, %f246;
	st.f32 	[%rd81+84], %f278;
	ld.f32 	%f3127, [%rd64+88];
	add.f32 	%f279, %f3127, %f247;
	st.f32 	[%rd81+88], %f279;
	ld.f32 	%f3128, [%rd64+92];
	add.f32 	%f280, %f3128, %f248;
	st.f32 	[%rd81+92], %f280;
	ld.f32 	%f3129, [%rd64+96];
	add.f32 	%f281, %f3129, %f249;
	st.f32 	[%rd81+96], %f281;
	ld.f32 	%f3130, [%rd64+100];
	add.f32 	%f282, %f3130, %f250;
	st.f32 	[%rd81+100], %f282;
	ld.f32 	%f3131, [%rd64+104];
	add.f32 	%f283, %f3131, %f251;
	st.f32 	[%rd81+104], %f283;
	ld.f32 	%f3132, [%rd64+108];
	add.f32 	%f284, %f3132, %f252;
	st.f32 	[%rd81+108], %f284;
	ld.f32 	%f3133, [%rd64+112];
	add.f32 	%f285, %f3133, %f253;
	st.f32 	[%rd81+112], %f285;
	ld.f32 	%f3134, [%rd64+116];
	add.f32 	%f286, %f3134, %f254;
	st.f32 	[%rd81+116], %f286;
	ld.f32 	%f3135, [%rd64+120];
	add.f32 	%f287, %f3135, %f255;
	st.f32 	[%rd81+120], %f287;
	ld.f32 	%f3136, [%rd64+124];
	add.f32 	%f288, %f3136, %f256;
	st.f32 	[%rd81+124], %f288;
	setp.lt.u32 	%p35, %r57, 225;
	@%p35 bra 	$L__BB10_64;
	ld.shared.u64 	%rd65, [_ZZN3cub18CUB_300001_SM_10006detail6reduce28DeviceReduceSingleTileKernelINS2_10policy_hubIPfj9sum_deltaE10Policy1000EN6thrust24THRUST_300001_SM_1000_NS6detail15normal_iteratorINSA_10device_ptrIS5_EEEEPS5_jS6_S5_S5_N4cuda3std3__410__identityEEEvT0_T1_T2_T3_T4_T6_E12temp_storage+64];
	ld.f32 	%f3137, [%rd65];
	add.f32 	%f3138, %f3137, %f257;
	st.f32 	[%rd81], %f3138;
	ld.f32 	%f3139, [%rd65+4];
	add.f32 	%f3140, %f3139, %f258;
	st.f32 	[%rd81+4], %f3140;
	ld.f32 	%f3141, [%rd65+8];
	add.f32 	%f3142, %f3141, %f259;
	st.f32 	[%rd81+8], %f3142;
	ld.f32 	%f3143, [%rd65+12];
	add.f32 	%f3144, %f3143, %f260;
	st.f32 	[%rd81+12], %f3144;
	ld.f32 	%f3145, [%rd65+16];
	add.f32 	%f3146, %f3145, %f261;
	st.f32 	[%rd81+16], %f3146;
	ld.f32 	%f3147, [%rd65+20];
	add.f32 	%f3148, %f3147, %f262;
	st.f32 	[%rd81+20], %f3148;
	ld.f32 	%f3149, [%rd65+24];
	add.f32 	%f3150, %f3149, %f263;
	st.f32 	[%rd81+24], %f3150;
	ld.f32 	%f3151, [%rd65+28];
	add.f32 	%f3152, %f3151, %f264;
	st.f32 	[%rd81+28], %f3152;
	ld.f32 	%f3153, [%rd65+32];
	add.f32 	%f3154, %f3153, %f265;
	st.f32 	[%rd81+32], %f3154;
	ld.f32 	%f3155, [%rd65+36];
	add.f32 	%f3156, %f3155, %f266;
	st.f32 	[%rd81+36], %f3156;
	ld.f32 	%f3157, [%rd65+40];
	add.f32 	%f3158, %f3157, %f267;
	st.f32 	[%rd81+40], %f3158;
	ld.f32 	%f3159, [%rd65+44];
	add.f32 	%f3160, %f3159, %f268;
	st.f32 	[%rd81+44], %f3160;
	ld.f32 	%f3161, [%rd65+48];
	add.f32 	%f3162, %f3161, %f269;
	st.f32 	[%rd81+48], %f3162;
	ld.f32 	%f3163, [%rd65+52];
	add.f32 	%f3164, %f3163, %f270;
	st.f32 	[%rd81+52], %f3164;
	ld.f32 	%f3165, [%rd65+56];
	add.f32 	%f3166, %f3165, %f271;
	st.f32 	[%rd81+56], %f3166;
	ld.f32 	%f3167, [%rd65+60];
	add.f32 	%f3168, %f3167, %f272;
	st.f32 	[%rd81+60], %f3168;
	ld.f32 	%f3169, [%rd65+64];
	add.f32 	%f3170, %f3169, %f273;
	st.f32 	[%rd81+64], %f3170;
	ld.f32 	%f3171, [%rd65+68];
	add.f32 	%f3172, %f3171, %f274;
	st.f32 	[%rd81+68], %f3172;
	ld.f32 	%f3173, [%rd65+72];
	add.f32 	%f3174, %f3173, %f275;
	st.f32 	[%rd81+72], %f3174;
	ld.f32 	%f3175, [%rd65+76];
	add.f32 	%f3176, %f3175, %f276;
	st.f32 	[%rd81+76], %f3176;
	ld.f32 	%f3177, [%rd65+80];
	add.f32 	%f3178, %f3177, %f277;
	st.f32 	[%rd81+80], %f3178;
	ld.f32 	%f3179, [%rd65+84];
	add.f32 	%f3180, %f3179, %f278;
	st.f32 	[%rd81+84], %f3180;
	ld.f32 	%f3181, [%rd65+88];
	add.f32 	%f3182, %f3181, %f279;
	st.f32 	[%rd81+88], %f3182;
	ld.f32 	%f3183, [%rd65+92];
	add.f32 	%f3184, %f3183, %f280;
	st.f32 	[%rd81+92], %f3184;
	ld.f32 	%f3185, [%rd65+96];
	add.f32 	%f3186, %f3185, %f281;
	st.f32 	[%rd81+96], %f3186;
	ld.f32 	%f3187, [%rd65+100];
	add.f32 	%f3188, %f3187, %f282;
	st.f32 	[%rd81+100], %f3188;
	ld.f32 	%f3189, [%rd65+104];
	add.f32 	%f3190, %f3189, %f283;
	st.f32 	[%rd81+104], %f3190;
	ld.f32 	%f3191, [%rd65+108];
	add.f32 	%f3192, %f3191, %f284;
	st.f32 	[%rd81+108], %f3192;
	ld.f32 	%f3193, [%rd65+112];
	add.f32 	%f3194, %f3193, %f285;
	st.f32 	[%rd81+112], %f3194;
	ld.f32 	%f3195, [%rd65+116];
	add.f32 	%f3196, %f3195, %f286;
	st.f32 	[%rd81+116], %f3196;
	ld.f32 	%f3197, [%rd65+120];
	add.f32 	%f3198, %f3197, %f287;
	st.f32 	[%rd81+120], %f3198;
	ld.f32 	%f3199, [%rd65+124];
	add.f32 	%f3200, %f3199, %f288;
	st.f32 	[%rd81+124], %f3200;
	bra.uni 	$L__BB10_64;
$L__BB10_43:
	mov.u32 	%r33, %tid.x;
	mul.wide.u32 	%rd14, %r33, 8;
	add.s64 	%rd8, %rd2, %rd14;
	ld.global.u64 	%rd81, [%rd8];
	ld.global.u64 	%rd15, [%rd8+2048];
	ld.global.u64 	%rd16, [%rd8+4096];
	ld.global.u64 	%rd17, [%rd8+6144];
	ld.global.u64 	%rd18, [%rd8+8192];
	ld.global.u64 	%rd19, [%rd8+10240];
	ld.global.u64 	%rd20, [%rd8+12288];
	ld.global.u64 	%rd21, [%rd8+14336];
	ld.f32 	%f481, [%rd15];
	ld.f32 	%f482, [%rd81];
	add.f32 	%f483, %f481, %f482;
	st.f32 	[%rd81], %f483;
	ld.f32 	%f484, [%rd15+4];
	ld.f32 	%f485, [%rd81+4];
	add.f32 	%f486, %f484, %f485;
	st.f32 	[%rd81+4], %f486;
	ld.f32 	%f487, [%rd15+8];
	ld.f32 	%f488, [%rd81+8];
	add.f32 	%f489, %f487, %f488;
	st.f32 	[%rd81+8], %f489;
	ld.f32 	%f490, [%rd15+12];
	ld.f32 	%f491, [%rd81+12];
	add.f32 	%f492, %f490, %f491;
	st.f32 	[%rd81+12], %f492;
	ld.f32 	%f493, [%rd15+16];
	ld.f32 	%f494, [%rd81+16];
	add.f32 	%f495, %f493, %f494;
	st.f32 	[%rd81+16], %f495;
	ld.f32 	%f496, [%rd15+20];
	ld.f32 	%f497, [%rd81+20];
	add.f32 	%f498, %f496, %f497;
	st.f32 	[%rd81+20], %f498;
	ld.f32 	%f499, [%rd15+24];
	ld.f32 	%f500, [%rd81+24];
	add.f32 	%f501, %f499, %f500;
	st.f32 	[%rd81+24], %f501;
	ld.f32 	%f502, [%rd15+28];
	ld.f32 	%f503, [%rd81+28];
	add.f32 	%f504, %f502, %f503;
	st.f32 	[%rd81+28], %f504;
	ld.f32 	%f505, [%rd15+32];
	ld.f32 	%f506, [%rd81+32];
	add.f32 	%f507, %f505, %f506;
	st.f32 	[%rd81+32], %f507;
	ld.f32 	%f508, [%rd15+36];
	ld.f32 	%f509, [%rd81+36];
	add.f32 	%f510, %f508, %f509;
	st.f32 	[%rd81+36], %f510;
	ld.f32 	%f511, [%rd15+40];
	ld.f32 	%f512, [%rd81+40];
	add.f32 	%f513, %f511, %f512;
	st.f32 	[%rd81+40], %f513;
	ld.f32 	%f514, [%rd15+44];
	ld.f32 	%f515, [%rd81+44];
	add.f32 	%f516, %f514, %f515;
	st.f32 	[%rd81+44], %f516;
	ld.f32 	%f517, [%rd15+48];
	ld.f32 	%f518, [%rd81+48];
	add.f32 	%f519, %f517, %f518;
	st.f32 	[%rd81+48], %f519;
	ld.f32 	%f520, [%rd15+52];
	ld.f32 	%f521, [%rd81+52];
	add.f32 	%f522, %f520, %f521;
	st.f32 	[%rd81+52], %f522;
	ld.f32 	%f523, [%rd15+56];
	ld.f32 	%f524, [%rd81+56];
	add.f32 	%f525, %f523, %f524;
	st.f32 	[%rd81+56], %f525;
	ld.f32 	%f526, [%rd15+60];
	ld.f32 	%f527, [%rd81+60];
	add.f32 	%f528, %f526, %f527;
	st.f32 	[%rd81+60], %f528;
	ld.f32 	%f529, [%rd15+64];
	ld.f32 	%f530, [%rd81+64];
	add.f32 	%f531, %f529, %f530;
	st.f32 	[%rd81+64], %f531;
	ld.f32 	%f532, [%rd15+68];
	ld.f32 	%f533, [%rd81+68];
	add.f32 	%f534, %f532, %f533;
	st.f32 	[%rd81+68], %f534;
	ld.f32 	%f535, [%rd15+72];
	ld.f32 	%f536, [%rd81+72];
	add.f32 	%f537, %f535, %f536;
	st.f32 	[%rd81+72], %f537;
	ld.f32 	%f538, [%rd15+76];
	ld.f32 	%f539, [%rd81+76];
	add.f32 	%f540, %f538, %f539;
	st.f32 	[%rd81+76], %f540;
	ld.f32 	%f541, [%rd15+80];
	ld.f32 	%f542, [%rd81+80];
	add.f32 	%f543, %f541, %f542;
	st.f32 	[%rd81+80], %f543;
	ld.f32 	%f544, [%rd15+84];
	ld.f32 	%f545, [%rd81+84];
	add.f32 	%f546, %f544, %f545;
	st.f32 	[%rd81+84], %f546;
	ld.f32 	%f547, [%rd15+88];
	ld.f32 	%f548, [%rd81+88];
	add.f32 	%f549, %f547, %f548;
	st.f32 	[%rd81+88], %f549;
	ld.f32 	%f550, [%rd15+92];
	ld.f32 	%f551, [%rd81+92];
	add.f32 	%f552, %f550, %f551;
	st.f32 	[%rd81+92], %f552;
	ld.f32 	%f553, [%rd15+96];
	ld.f32 	%f554, [%rd81+96];
	add.f32 	%f555, %f553, %f554;
	st.f32 	[%rd81+96], %f555;
	ld.f32 	%f556, [%rd15+100];
	ld.f32 	%f557, [%rd81+100];
	add.f32 	%f558, %f556, %f557;
	st.f32 	[%rd81+100], %f558;
	ld.f32 	%f559, [%rd15+104];
	ld.f32 	%f560, [%rd81+104];
	add.f32 	%f561, %f559, %f560;
	st.f32 	[%rd81+104], %f561;
	ld.f32 	%f562, [%rd15+108];
	ld.f32 	%f563, [%rd81+108];
	add.f32 	%f564, %f562, %f563;
	st.f32 	[%rd81+108], %f564;
	ld.f32 	%f565, [%rd15+112];
	ld.f32 	%f566, [%rd81+112];
	add.f32 	%f567, %f565, %f566;
	st.f32 	[%rd81+112], %f567;
	ld.f32 	%f568, [%rd15+116];
	ld.f32 	%f569, [%rd81+116];
	add.f32 	%f570, %f568, %f569;
	st.f32 	[%rd81+116], %f570;
	ld.f32 	%f571, [%rd15+120];
	ld.f32 	%f572, [%rd81+120];
	add.f32 	%f573, %f571, %f572;
	st.f32 	[%rd81+120], %f573;
	ld.f32 	%f574, [%rd15+124];
	ld.f32 	%f575, [%rd81+124];
	add.f32 	%f576, %f574, %f575;
	st.f32 	[%rd81+124], %f576;
	ld.f32 	%f577, [%rd16];
	add.f32 	%f578, %f577, %f483;
	st.f32 	[%rd81], %f578;
	ld.f32 	%f579, [%rd16+4];
	add.f32 	%f580, %f579, %f486;
	st.f32 	[%rd81+4], %f580;
	ld.f32 	%f581, [%rd16+8];
	add.f32 	%f582, %f581, %f489;
	st.f32 	[%rd81+8], %f582;
	ld.f32 	%f583, [%rd16+12];
	add.f32 	%f584, %f583, %f492;
	st.f32 	[%rd81+12], %f584;
	ld.f32 	%f585, [%rd16+16];
	add.f32 	%f586, %f585, %f495;
	st.f32 	[%rd81+16], %f586;
	ld.f32 	%f587, [%rd16+20];
	add.f32 	%f588, %f587, %f498;
	st.f32 	[%rd81+20], %f588;
	ld.f32 	%f589, [%rd16+24];
	add.f32 	%f590, %f589, %f501;
	st.f32 	[%rd81+24], %f590;
	ld.f32 	%f591, [%rd16+28];
	add.f32 	%f592, %f591, %f504;
	st.f32 	[%rd81+28], %f592;
	ld.f32 	%f593, [%rd16+32];
	add.f32 	%f594, %f593, %f507;
	st.f32 	[%rd81+32], %f594;
	ld.f32 	%f595, [%rd16+36];
	add.f32 	%f596, %f595, %f510;
	st.f32 	[%rd81+36], %f596;
	ld.f32 	%f597, [%rd16+40];
	add.f32 	%f598, %f597, %f513;
	st.f32 	[%rd81+40], %f598;
	ld.f32 	%f599, [%rd16+44];
	add.f32 	%f600, %f599, %f516;
	st.f32 	[%rd81+44], %f600;
	ld.f32 	%f601, [%rd16+48];
	add.f32 	%f602, %f601, %f519;
	st.f32 	[%rd81+48], %f602;
	ld.f32 	%f603, [%rd16+52];
	add.f32 	%f604, %f603, %f522;
	st.f32 	[%rd81+52], %f604;
	ld.f32 	%f605, [%rd16+56];
	add.f32 	%f606, %f605, %f525;
	st.f32 	[%rd81+56], %f606;
	ld.f32 	%f607, [%rd16+60];
	add.f32 	%f608, %f607, %f528;
	st.f32 	[%rd81+60], %f608;
	ld.f32 	%f609, [%rd16+64];
	add.f32 	%f610, %f609, %f531;
	st.f32 	[%rd81+64], %f610;
	ld.f32 	%f611, [%rd16+68];
	add.f32 	%f612, %f611, %f534;
	st.f32 	[%rd81+68], %f612;
	ld.f32 	%f613, [%rd16+72];
	add.f32 	%f614, %f613, %f537;
	st.f32 	[%rd81+72], %f614;
	ld.f32 	%f615, [%rd16+76];
	add.f32 	%f616, %f615, %f540;
	st.f32 	[%rd81+76], %f616;
	ld.f32 	%f617, [%rd16+80];
	add.f32 	%f618, %f617, %f543;
	st.f32 	[%rd81+80], %f618;
	ld.f32 	%f619, [%rd16+84];
	add.f32 	%f620, %f619, %f546;
	st.f32 	[%rd81+84], %f620;
	ld.f32 	%f621, [%rd16+88];
	add.f32 	%f622, %f621, %f549;
	st.f32 	[%rd81+88], %f622;
	ld.f32 	%f623, [%rd16+92];
	add.f32 	%f624, %f623, %f552;
	st.f32 	[%rd81+92], %f624;
	ld.f32 	%f625, [%rd16+96];
	add.f32 	%f626, %f625, %f555;
	st.f32 	[%rd81+96], %f626;
	ld.f32 	%f627, [%rd16+100];
	add.f32 	%f628, %f627, %f558;
	st.f32 	[%rd81+100], %f628;
	ld.f32 	%f629, [%rd16+104];
	add.f32 	%f630, %f629, %f561;
	st.f32 	[%rd81+104], %f630;
	ld.f32 	%f631, [%rd16+108];
	add.f32 	%f632, %f631, %f564;
	st.f32 	[%rd81+108], %f632;
	ld.f32 	%f633, [%rd16+112];
	add.f32 	%f634, %f633, %f567;
	st.f32 	[%rd81+112], %f634;
	ld.f32 	%f635, [%rd16+116];
	add.f32 	%f636, %f635, %f570;
	st.f32 	[%rd81+116], %f636;
	ld.f32 	%f637, [%rd16+120];
	add.f32 	%f638, %f637, %f573;
	st.f32 	[%rd81+120], %f638;
	ld.f32 	%f639, [%rd16+124];
	add.f32 	%f640, %f639, %f576;
	st.f32 	[%rd81+124], %f640;
	ld.f32 	%f641, [%rd17];
	add.f32 	%f642, %f641, %f578;
	st.f32 	[%rd81], %f642;
	ld.f32 	%f643, [%rd17+4];
	add.f32 	%f644, %f643, %f580;
	st.f32 	[%rd81+4], %f644;
	ld.f32 	%f645, [%rd17+8];
	add.f32 	%f646, %f645, %f582;
	st.f32 	[%rd81+8], %f646;
	ld.f32 	%f647, [%rd17+12];
	add.f32 	%f648, %f647, %f584;
	st.f32 	[%rd81+12], %f648;
	ld.f32 	%f649, [%rd17+16];
	add.f32 	%f650, %f649, %f586;
	st.f32 	[%rd81+16], %f650;
	ld.f32 	%f651, [%rd17+20];
	add.f32 	%f652, %f651, %f588;
	st.f32 	[%rd81+20], %f652;
	ld.f32 	%f653, [%rd17+24];
	add.f32 	%f654, %f653, %f590;
	st.f32 	[%rd81+24], %f654;
	ld.f32 	%f655, [%rd17+28];
	add.f32 	%f656, %f655, %f592;
	st.f32 	[%rd81+28], %f656;
	ld.f32 	%f657, [%rd17+32];
	add.f32 	%f658, %f657, %f594;
	st.f32 	[%rd81+32], %f658;
	ld.f32 	%f659, [%rd17+36];
	add.f32 	%f660, %f659, %f596;
	st.f32 	[%rd81+36], %f660;
	ld.f32 	%f661, [%rd17+40];
	add.f32 	%f662, %f661, %f598;
	st.f32 	[%rd81+40], %f662;
	ld.f32 	%f663, [%rd17+44];
	add.f32 	%f664, %f663, %f600;
	st.f32 	[%rd81+44], %f664;
	ld.f32 	%f665, [%rd17+48];
	add.f32 	%f666, %f665, %f602;
	st.f32 	[%rd81+48], %f666;
	ld.f32 	%f667, [%rd17+52];
	add.f32 	%f668, %f667, %f604;
	st.f32 	[%rd81+52], %f668;
	ld.f32 	%f669, [%rd17+56];
	add.f32 	%f670, %f669, %f606;
	st.f32 	[%rd81+56], %f670;
	ld.f32 	%f671, [%rd17+60];
	add.f32 	%f672, %f671, %f608;
	st.f32 	[%rd81+60], %f672;
	ld.f32 	%f673, [%rd17+64];
	add.f32 	%f674, %f673, %f610;
	st.f32 	[%rd81+64], %f674;
	ld.f32 	%f675, [%rd17+68];
	add.f32 	%f676, %f675, %f612;
	st.f32 	[%rd81+68], %f676;
	ld.f32 	%f677, [%rd17+72];
	add.f32 	%f678, %f677, %f614;
	st.f32 	[%rd81+72], %f678;
	ld.f32 	%f679, [%rd17+76];
	add.f32 	%f680, %f679, %f616;
	st.f32 	[%rd81+76], %f680;
	ld.f32 	%f681, [%rd17+80];
	add.f32 	%f682, %f681, %f618;
	st.f32 	[%rd81+80], %f682;
	ld.f32 	%f683, [%rd17+84];
	add.f32 	%f684, %f683, %f620;
	st.f32 	[%rd81+84], %f684;
	ld.f32 	%f685, [%rd17+88];
	add.f32 	%f686, %f685, %f622;
	st.f32 	[%rd81+88], %f686;
	ld.f32 	%f687, [%rd17+92];
	add.f32 	%f688, %f687, %f624;
	st.f32 	[%rd81+92], %f688;
	ld.f32 	%f689, [%rd17+96];
	add.f32 	%f690, %f689, %f626;
	st.f32 	[%rd81+96], %f690;
	ld.f32 	%f691, [%rd17+100];
	add.f32 	%f692, %f691, %f628;
	st.f32 	[%rd81+100], %f692;
	ld.f32 	%f693, [%rd17+104];
	add.f32 	%f694, %f693, %f630;
	st.f32 	[%rd81+104], %f694;
	ld.f32 	%f695, [%rd17+108];
	add.f32 	%f696, %f695, %f632;
	st.f32 	[%rd81+108], %f696;
	ld.f32 	%f697, [%rd17+112];
	add.f32 	%f698, %f697, %f634;
	st.f32 	[%rd81+112], %f698;
	ld.f32 	%f699, [%rd17+116];
	add.f32 	%f700, %f699, %f636;
	st.f32 	[%rd81+116], %f700;
	ld.f32 	%f701, [%rd17+120];
	add.f32 	%f702, %f701, %f638;
	st.f32 	[%rd81+120], %f702;
	ld.f32 	%f703, [%rd17+124];
	add.f32 	%f704, %f703, %f640;
	st.f32 	[%rd81+124], %f704;
	ld.f32 	%f705, [%rd18];
	add.f32 	%f706, %f705, %f642;
	st.f32 	[%rd81], %f706;
	ld.f32 	%f707, [%rd18+4];
	add.f32 	%f708, %f707, %f644;
	st.f32 	[%rd81+4], %f708;
	ld.f32 	%f709, [%rd18+8];
	add.f32 	%f710, %f709, %f646;
	st.f32 	[%rd81+8], %f710;
	ld.f32 	%f711, [%rd18+12];
	add.f32 	%f712, %f711, %f648;
	st.f32 	[%rd81+12], %f712;
	ld.f32 	%f713, [%rd18+16];
	add.f32 	%f714, %f713, %f650;
	st.f32 	[%rd81+16], %f714;
	ld.f32 	%f715, [%rd18+20];
	add.f32 	%f716, %f715, %f652;
	st.f32 	[%rd81+20], %f716;
	ld.f32 	%f717, [%rd18+24];
	add.f32 	%f718, %f717, %f654;
	st.f32 	[%rd81+24], %f718;
	ld.f32 	%f719, [%rd18+28];
	add.f32 	%f720, %f719, %f656;
	st.f32 	[%rd81+28], %f720;
	ld.f32 	%f721, [%rd18+32];
	add.f32 	%f722, %f721, %f658;
	st.f32 	[%rd81+32], %f722;
	ld.f32 	%f723, [%rd18+36];
	add.f32 	%f724, %f723, %f660;
	st.f32 	[%rd81+36], %f724;
	ld.f32 	%f725, [%rd18+40];
	add.f32 	%f726, %f725, %f662;
	st.f32 	[%rd81+40], %f726;
	ld.f32 	%f727, [%rd18+44];
	add.f32 	%f728, %f727, %f664;
	st.f32 	[%rd81+44], %f728;
	ld.f32 	%f729, [%rd18+48];
	add.f32 	%f730, %f729, %f666;
	st.f32 	[%rd81+48], %f730;
	ld.f32 	%f731, [%rd18+52];
	add.f32 	%f732, %f731, %f668;
	st.f32 	[%rd81+52], %f732;
	ld.f32 	%f733, [%rd18+56];
	add.f32 	%f734, %f733, %f670;
	st.f32 	[%rd81+56], %f734;
	ld.f32 	%f735, [%rd18+60];
	add.f32 	%f736, %f735, %f672;
	st.f32 	[%rd81+60], %f736;
	ld.f32 	%f737, [%rd18+64];
	add.f32 	%f738, %f737, %f674;
	st.f32 	[%rd81+64], %f738;
	ld.f32 	%f739, [%rd18+68];
	add.f32 	%f740, %f739, %f676;
	st.f32 	[%rd81+68], %f740;
	ld.f32 	%f741, [%rd18+72];
	add.f32 	%f742, %f741, %f678;
	st.f32 	[%rd81+72], %f742;
	ld.f32 	%f743, [%rd18+76];
	add.f32 	%f744, %f743, %f680;
	st.f32 	[%rd81+76], %f744;
	ld.f32 	%f745, [%rd18+80];
	add.f32 	%f746, %f745, %f682;
	st.f32 	[%rd81+80], %f746;
	ld.f32 	%f747, [%rd18+84];
	add.f32 	%f748, %f747, %f684;
	st.f32 	[%rd81+84], %f748;
	ld.f32 	%f749, [%rd18+88];
	add.f32 	%f750, %f749, %f686;
	st.f32 	[%rd81+88], %f750;
	ld.f32 	%f751, [%rd18+92];
	add.f32 	%f752, %f751, %f688;
	st.f32 	[%rd81+92], %f752;
	ld.f32 	%f753, [%rd18+96];
	add.f32 	%f754, %f753, %f690;
	st.f32 	[%rd81+96], %f754;
	ld.f32 	%f755, [%rd18+100];
	add.f32 	%f756, %f755, %f692;
	st.f32 	[%rd81+100], %f756;
	ld.f32 	%f757, [%rd18+104];
	add.f32 	%f758, %f757, %f694;
	st.f32 	[%rd81+104], %f758;
	ld.f32 	%f759, [%rd18+108];
	add.f32 	%f760, %f759, %f696;
	st.f32 	[%rd81+108], %f760;
	ld.f32 	%f761, [%rd18+112];
	add.f32 	%f762, %f761, %f698;
	st.f32 	[%rd81+112], %f762;
	ld.f32 	%f763, [%rd18+116];
	add.f32 	%f764, %f763, %f700;
	st.f32 	[%rd81+116], %f764;
	ld.f32 	%f765, [%rd18+120];
	add.f32 	%f766, %f765, %f702;
	st.f32 	[%rd81+120], %f766;
	ld.f32 	%f767, [%rd18+124];
	add.f32 	%f768, %f767, %f704;
	st.f32 	[%rd81+124], %f768;
	ld.f32 	%f769, [%rd19];
	add.f32 	%f770, %f769, %f706;
	st.f32 	[%rd81], %f770;
	ld.f32 	%f771, [%rd19+4];
	add.f32 	%f772, %f771, %f708;
	st.f32 	[%rd81+4], %f772;
	ld.f32 	%f773, [%rd19+8];
	add.f32 	%f774, %f773, %f710;
	st.f32 	[%rd81+8], %f774;
	ld.f32 	%f775, [%rd19+12];
	add.f32 	%f776, %f775, %f712;
	st.f32 	[%rd81+12], %f776;
	ld.f32 	%f777, [%rd19+16];
	add.f32 	%f778, %f777, %f714;
	st.f32 	[%rd81+16], %f778;
	ld.f32 	%f779, [%rd19+20];
	add.f32 	%f780, %f779, %f716;
	st.f32 	[%rd81+20], %f780;
	ld.f32 	%f781, [%rd19+24];
	add.f32 	%f782, %f781, %f718;
	st.f32 	[%rd81+24], %f782;
	ld.f32 	%f783, [%rd19+28];
	add.f32 	%f784, %f783, %f720;
	st.f32 	[%rd81+28], %f784;
	ld.f32 	%f785, [%rd19+32];
	add.f32 	%f786, %f785, %f722;
	st.f32 	[%rd81+32], %f786;
	ld.f32 	%f787, [%rd19+36];
	add.f32 	%f788, %f787, %f724;
	st.f32 	[%rd81+36], %f788;
	ld.f32 	%f789, [%rd19+40];
	add.f32 	%f790, %f789, %f726;
	st.f32 	[%rd81+40], %f790;
	ld.f32 	%f791, [%rd19+44];
	add.f32 	%f792, %f791, %f728;
	st.f32 	[%rd81+44], %f792;
	ld.f32 	%f793, [%rd19+48];
	add.f32 	%f794, %f793, %f730;
	st.f32 	[%rd81+48], %f794;
	ld.f32 	%f795, [%rd19+52];
	add.f32 	%f796, %f795, %f732;
	st.f32 	[%rd81+52], %f796;
	ld.f32 	%f797, [%rd19+56];
	add.f32 	%f798, %f797, %f734;
	st.f32 	[%rd81+56], %f798;
	ld.f32 	%f799, [%rd19+60];
	add.f32 	%f800, %f799, %f736;
	st.f32 	[%rd81+60], %f800;
	ld.f32 	%f801, [%rd19+64];
	add.f32 	%f802, %f801, %f738;
	st.f32 	[%rd81+64], %f802;
	ld.f32 	%f803, [%rd19+68];
	add.f32 	%f804, %f803, %f740;
	st.f32 	[%rd81+68], %f804;
	ld.f32 	%f805, [%rd19+72];
	add.f32 	%f806, %f805, %f742;
	st.f32 	[%rd81+72], %f806;
	ld.f32 	%f807, [%rd19+76];
	add.f32 	%f808, %f807, %f744;
	st.f32 	[%rd81+76], %f808;
	ld.f32 	%f809, [%rd19+80];
	add.f32 	%f810, %f809, %f746;
	st.f32 	[%rd81+80], %f810;
	ld.f32 	%f811, [%rd19+84];
	add.f32 	%f812, %f811, %f748;
	st.f32 	[%rd81+84], %f812;
	ld.f32 	%f813, [%rd19+88];
	add.f32 	%f814, %f813, %f750;
	st.f32 	[%rd81+88], %f814;
	ld.f32 	%f815, [%rd19+92];
	add.f32 	%f816, %f815, %f752;
	st.f32 	[%rd81+92], %f816;
	ld.f32 	%f817, [%rd19+96];
	add.f32 	%f818, %f817, %f754;
	st.f32 	[%rd81+96], %f818;
	ld.f32 	%f819, [%rd19+100];
	add.f32 	%f820, %f819, %f756;
	st.f32 	[%rd81+100], %f820;
	ld.f32 	%f821, [%rd19+104];
	add.f32 	%f822, %f821, %f758;
	st.f32 	[%rd81+104], %f822;
	ld.f32 	%f823, [%rd19+108];
	add.f32 	%f824, %f823, %f760;
	st.f32 	[%rd81+108], %f824;
	ld.f32 	%f825, [%rd19+112];
	add.f32 	%f826, %f825, %f762;
	st.f32 	[%rd81+112], %f826;
	ld.f32 	%f827, [%rd19+116];
	add.f32 	%f828, %f827, %f764;
	st.f32 	[%rd81+116], %f828;
	ld.f32 	%f829, [%rd19+120];
	add.f32 	%f830, %f829, %f766;
	st.f32 	[%rd81+120], %f830;
	ld.f32 	%f831, [%rd19+124];
	add.f32 	%f832, %f831, %f768;
	st.f32 	[%rd81+124], %f832;
	ld.f32 	%f833, [%rd20];
	add.f32 	%f834, %f833, %f770;
	st.f32 	[%rd81], %f834;
	ld.f32 	%f835, [%rd20+4];
	add.f32 	%f836, %f835, %f772;
	st.f32 	[%rd81+4], %f836;
	ld.f32 	%f837, [%rd20+8];
	add.f32 	%f838, %f837, %f774;
	st.f32 	[%rd81+8], %f838;
	ld.f32 	%f839, [%rd20+12];
	add.f32 	%f840, %f839, %f776;
	st.f32 	[%rd81+12], %f840;
	ld.f32 	%f841, [%rd20+16];
	add.f32 	%f842, %f841, %f778;
	st.f32 	[%rd81+16], %f842;
	ld.f32 	%f843, [%rd20+20];
	add.f32 	%f844, %f843, %f780;
	st.f32 	[%rd81+20], %f844;
	ld.f32 	%f845, [%rd20+24];
	add.f32 	%f846, %f845, %f782;
	st.f32 	[%rd81+24], %f846;
	ld.f32 	%f847, [%rd20+28];
	add.f32 	%f848, %f847, %f784;
	st.f32 	[%rd81+28], %f848;
	ld.f32 	%f849, [%rd20+32];
	add.f32 	%f850, %f849, %f786;
	st.f32 	[%rd81+32], %f850;
	ld.f32 	%f851, [%rd20+36];
	add.f32 	%f852, %f851, %f788;
	st.f32 	[%rd81+36], %f852;
	ld.f32 	%f853, [%rd20+40];
	add.f32 	%f854, %f853, %f790;
	st.f32 	[%rd81+40], %f854;
	ld.f32 	%f855, [%rd20+44];
	add.f32 	%f856, %f855, %f792;
	st.f32 	[%rd81+44], %f856;
	ld.f32 	%f857, [%rd20+48];
	add.f32 	%f858, %f857, %f794;
	st.f32 	[%rd81+48], %f858;
	ld.f32 	%f859, [%rd20+52];
	add.f32 	%f860, %f859, %f796;
	st.f32 	[%rd81+52], %f860;
	ld.f32 	%f861, [%rd20+56];
	add.f32 	%f862, %f861, %f798;
	st.f32 	[%rd81+56], %f862;
	ld.f32 	%f863, [%rd20+60];
	add.f32 	%f864, %f863, %f800;
	st.f32 	[%rd81+60], %f864;
	ld.f32 	%f865, [%rd20+64];
	add.f32 	%f866, %f865, %f802;
	st.f32 	[%rd81+64], %f866;
	ld.f32 	%f867, [%rd20+68];
	add.f32 	%f868, %f867, %f804;
	st.f32 	[%rd81+68], %f868;
	ld.f32 	%f869, [%rd20+72];
	add.f32 	%f870, %f869, %f806;
	st.f32 	[%rd81+72], %f870;
	ld.f32 	%f871, [%rd20+76];
	add.f32 	%f872, %f871, %f808;
	st.f32 	[%rd81+76], %f872;
	ld.f32 	%f873, [%rd20+80];
	add.f32 	%f874, %f873, %f810;
	st.f32 	[%rd81+80], %f874;
	ld.f32 	%f875, [%rd20+84];
	add.f32 	%f876, %f875, %f812;
	st.f32 	[%rd81+84], %f876;
	ld.f32 	%f877, [%rd20+88];
	add.f32 	%f878, %f877, %f814;
	st.f32 	[%rd81+88], %f878;
	ld.f32 	%f879, [%rd20+92];
	add.f32 	%f880, %f879, %f816;
	st.f32 	[%rd81+92], %f880;
	ld.f32 	%f881, [%rd20+96];
	add.f32 	%f882, %f881, %f818;
	st.f32 	[%rd81+96], %f882;
	ld.f32 	%f883, [%rd20+100];
	add.f32 	%f884, %f883, %f820;
	st.f32 	[%rd81+100], %f884;
	ld.f32 	%f885, [%rd20+104];
	add.f32 	%f886, %f885, %f822;
	st.f32 	[%rd81+104], %f886;
	ld.f32 	%f887, [%rd20+108];
	add.f32 	%f888, %f887, %f824;
	st.f32 	[%rd81+108], %f888;
	ld.f32 	%f889, [%rd20+112];
	add.f32 	%f890, %f889, %f826;
	st.f32 	[%rd81+112], %f890;
	ld.f32 	%f891, [%rd20+116];
	add.f32 	%f892, %f891, %f828;
	st.f32 	[%rd81+116], %f892;
	ld.f32 	%f893, [%rd20+120];
	add.f32 	%f894, %f893, %f830;
	st.f32 	[%rd81+120], %f894;
	ld.f32 	%f895, [%rd20+124];
	add.f32 	%f896, %f895, %f832;
	st.f32 	[%rd81+124], %f896;
	ld.f32 	%f897, [%rd21];
	add.f32 	%f4352, %f897, %f834;
	st.f32 	[%rd81], %f4352;
	ld.f32 	%f898, [%rd21+4];
	add.f32 	%f4351, %f898, %f836;
	st.f32 	[%rd81+4], %f4351;
	ld.f32 	%f899, [%rd21+8];
	add.f32 	%f4350, %f899, %f838;
	st.f32 	[%rd81+8], %f4350;
	ld.f32 	%f900, [%rd21+12];
	add.f32 	%f4349, %f900, %f840;
	st.f32 	[%rd81+12], %f4349;
	ld.f32 	%f901, [%rd21+16];
	add.f32 	%f4348, %f901, %f842;
	st.f32 	[%rd81+16], %f4348;
	ld.f32 	%f902, [%rd21+20];
	add.f32 	%f4347, %f902, %f844;
	st.f32 	[%rd81+20], %f4347;
	ld.f32 	%f903, [%rd21+24];
	add.f32 	%f4346, %f903, %f846;
	st.f32 	[%rd81+24], %f4346;
	ld.f32 	%f904, [%rd21+28];
	add.f32 	%f4345, %f904, %f848;
	st.f32 	[%rd81+28], %f4345;
	ld.f32 	%f905, [%rd21+32];
	add.f32 	%f4344, %f905, %f850;
	st.f32 	[%rd81+32], %f4344;
	ld.f32 	%f906, [%rd21+36];
	add.f32 	%f4343, %f906, %f852;
	st.f32 	[%rd81+36], %f4343;
	ld.f32 	%f907, [%rd21+40];
	add.f32 	%f4342, %f907, %f854;
	st.f32 	[%rd81+40], %f4342;
	ld.f32 	%f908, [%rd21+44];
	add.f32 	%f4341, %f908, %f856;
	st.f32 	[%rd81+44], %f4341;
	ld.f32 	%f909, [%rd21+48];
	add.f32 	%f4340, %f909, %f858;
	st.f32 	[%rd81+48], %f4340;
	ld.f32 	%f910, [%rd21+52];
	add.f32 	%f4339, %f910, %f860;
	st.f32 	[%rd81+52], %f4339;
	ld.f32 	%f911, [%rd21+56];
	add.f32 	%f4338, %f911, %f862;
	st.f32 	[%rd81+56], %f4338;
	ld.f32 	%f912, [%rd21+60];
	add.f32 	%f4337, %f912, %f864;
	st.f32 	[%rd81+60], %f4337;
	ld.f32 	%f913, [%rd21+64];
	add.f32 	%f4336, %f913, %f866;
	st.f32 	[%rd81+64], %f4336;
	ld.f32 	%f914, [%rd21+68];
	add.f32 	%f4335, %f914, %f868;
	st.f32 	[%rd81+68], %f4335;
	ld.f32 	%f915, [%rd21+72];
	add.f32 	%f4334, %f915, %f870;
	st.f32 	[%rd81+72], %f4334;
	ld.f32 	%f916, [%rd21+76];
	add.f32 	%f4333, %f916, %f872;
	st.f32 	[%rd81+76], %f4333;
	ld.f32 	%f917, [%rd21+80];
	add.f32 	%f4332, %f917, %f874;
	st.f32 	[%rd81+80], %f4332;
	ld.f32 	%f918, [%rd21+84];
	add.f32 	%f4331, %f918, %f876;
	st.f32 	[%rd81+84], %f4331;
	ld.f32 	%f919, [%rd21+88];
	add.f32 	%f4330, %f919, %f878;
	st.f32 	[%rd81+88], %f4330;
	ld.f32 	%f920, [%rd21+92];
	add.f32 	%f4329, %f920, %f880;
	st.f32 	[%rd81+92], %f4329;
	ld.f32 	%f921, [%rd21+96];
	add.f32 	%f4328, %f921, %f882;
	st.f32 	[%rd81+96], %f4328;
	ld.f32 	%f922, [%rd21+100];
	add.f32 	%f4327, %f922, %f884;
	st.f32 	[%rd81+100], %f4327;
	ld.f32 	%f923, [%rd21+104];
	add.f32 	%f4326, %f923, %f886;
	st.f32 	[%rd81+104], %f4326;
	ld.f32 	%f924, [%rd21+108];
	add.f32 	%f4325, %f924, %f888;
	st.f32 	[%rd81+108], %f4325;
	ld.f32 	%f925, [%rd21+112];
	add.f32 	%f4324, %f925, %f890;
	st.f32 	[%rd81+112], %f4324;
	ld.f32 	%f926, [%rd21+116];
	add.f32 	%f4323, %f926, %f892;
	st.f32 	[%rd81+116], %f4323;
	ld.f32 	%f927, [%rd21+120];
	add.f32 	%f4322, %f927, %f894;
	st.f32 	[%rd81+120], %f4322;
	ld.f32 	%f928, [%rd21+124];
	add.f32 	%f4321, %f928, %f896;
	st.f32 	[%rd81+124], %f4321;
	add.s32 	%r34, %r57, -2048;
	setp.lt.u32 	%p3, %r34, 2048;
	mov.b32 	%r240, 2048;
	@%p3 bra 	$L__BB10_47;
	mov.b32 	%r240, 2048;
$L__BB10_45:
	add.s32 	%r60, %r33, %r240;
	mul.wide.u32 	%rd22, %r60, 8;
	add.s64 	%rd23, %rd2, %rd22;
	ld.global.u64 	%rd24, [%rd23];
	mul.wide.u32 	%rd25, %r240, 8;
	add.s64 	%rd26, %rd8, %rd25;
	ld.global.u64 	%rd27, [%rd26+2048];
	ld.global.u64 	%rd28, [%rd26+4096];
	ld.global.u64 	%rd29, [%rd26+6144];
	ld.global.u64 	%rd30, [%rd26+8192];
	ld.global.u64 	%rd31, [%rd26+10240];
	ld.global.u64 	%rd32, [%rd26+12288];
	ld.global.u64 	%rd33, [%rd26+14336];
	ld.f32 	%f929, [%rd24];
	add.f32 	%f930, %f929, %f4352;
	st.f32 	[%rd81], %f930;
	ld.f32 	%f931, [%rd24+4];
	add.f32 	%f932, %f931, %f4351;
	st.f32 	[%rd81+4], %f932;
	ld.f32 	%f933, [%rd24+8];
	add.f32 	%f934, %f933, %f4350;
	st.f32 	[%rd81+8], %f934;
	ld.f32 	%f935, [%rd24+12];
	add.f32 	%f936, %f935, %f4349;
	st.f32 	[%rd81+12], %f936;
	ld.f32 	%f937, [%rd24+16];
	add.f32 	%f938, %f937, %f4348;
	st.f32 	[%rd81+16], %f938;
	ld.f32 	%f939, [%rd24+20];
	add.f32 	%f940, %f939, %f4347;
	st.f32 	[%rd81+20], %f940;
	ld.f32 	%f941, [%rd24+24];
	add.f32 	%f942, %f941, %f4346;
	st.f32 	[%rd81+24], %f942;
	ld.f32 	%f943, [%rd24+28];
	add.f32 	%f944, %f943, %f4345;
	st.f32 	[%rd81+28], %f944;
	ld.f32 	%f945, [%rd24+32];
	add.f32 	%f946, %f945, %f4344;
	st.f32 	[%rd81+32], %f946;
	ld.f32 	%f947, [%rd24+36];
	add.f32 	%f948, %f947, %f4343;
	st.f32 	[%rd81+36], %f948;
	ld.f32 	%f949, [%rd24+40];
	add.f32 	%f950, %f949, %f4342;
	st.f32 	[%rd81+40], %f950;
	ld.f32 	%f951, [%rd24+44];
	add.f32 	%f952, %f951, %f4341;
	st.f32 	[%rd81+44], %f952;
	ld.f32 	%f953, [%rd24+48];
	add.f32 	%f954, %f953, %f4340;
	st.f32 	[%rd81+48], %f954;
	ld.f32 	%f955, [%rd24+52];
	add.f32 	%f956, %f955, %f4339;
	st.f32 	[%rd81+52], %f956;
	ld.f32 	%f957, [%rd24+56];
	add.f32 	%f958, %f957, %f4338;
	st.f32 	[%rd81+56], %f958;
	ld.f32 	%f959, [%rd24+60];
	add.f32 	%f960, %f959, %f4337;
	st.f32 	[%rd81+60], %f960;
	ld.f32 	%f961, [%rd24+64];
	add.f32 	%f962, %f961, %f4336;
	st.f32 	[%rd81+64], %f962;
	ld.f32 	%f963, [%rd24+68];
	add.f32 	%f964, %f963, %f4335;
	st.f32 	[%rd81+68], %f964;
	ld.f32 	%f965, [%rd24+72];
	add.f32 	%f966, %f965, %f4334;
	st.f32 	[%rd81+72], %f966;
	ld.f32 	%f967, [%rd24+76];
	add.f32 	%f968, %f967, %f4333;
	st.f32 	[%rd81+76], %f968;
	ld.f32 	%f969, [%rd24+80];
	add.f32 	%f970, %f969, %f4332;
	st.f32 	[%rd81+80], %f970;
	ld.f32 	%f971, [%rd24+84];
	add.f32 	%f972, %f971, %f4331;
	st.f32 	[%rd81+84], %f972;
	ld.f32 	%f973, [%rd24+88];
	add.f32 	%f974, %f973, %f4330;
	st.f32 	[%rd81+88], %f974;
	ld.f32 	%f975, [%rd24+92];
	add.f32 	%f976, %f975, %f4329;
	st.f32 	[%rd81+92], %f976;
	ld.f32 	%f977, [%rd24+96];
	add.f32 	%f978, %f977, %f4328;
	st.f32 	[%rd81+96], %f978;
	ld.f32 	%f979, [%rd24+100];
	add.f32 	%f980, %f979, %f4327;
	st.f32 	[%rd81+100], %f980;
	ld.f32 	%f981, [%rd24+104];
	add.f32 	%f982, %f981, %f4326;
	st.f32 	[%rd81+104], %f982;
	ld.f32 	%f983, [%rd24+108];
	add.f32 	%f984, %f983, %f4325;
	st.f32 	[%rd81+108], %f984;
	ld.f32 	%f985, [%rd24+112];
	add.f32 	%f986, %f985, %f4324;
	st.f32 	[%rd81+112], %f986;
	ld.f32 	%f987, [%rd24+116];
	add.f32 	%f988, %f987, %f4323;
	st.f32 	[%rd81+116], %f988;
	ld.f32 	%f989, [%rd24+120];
	add.f32 	%f990, %f989, %f4322;
	st.f32 	[%rd81+120], %f990;
	ld.f32 	%f991, [%rd24+124];
	add.f32 	%f992, %f991, %f4321;
	st.f32 	[%rd81+124], %f992;
	ld.f32 	%f993, [%rd27];
	add.f32 	%f994, %f993, %f930;
	st.f32 	[%rd81], %f994;
	ld.f32 	%f995, [%rd27+4];
	add.f32 	%f996, %f995, %f932;
	st.f32 	[%rd81+4], %f996;
	ld.f32 	%f997, [%rd27+8];
	add.f32 	%f998, %f997, %f934;
	st.f32 	[%rd81+8], %f998;
	ld.f32 	%f999, [%rd27+12];
	add.f32 	%f1000, %f999, %f936;
	st.f32 	[%rd81+12], %f1000;
	ld.f32 	%f1001, [%rd27+16];
	add.f32 	%f1002, %f1001, %f938;
	st.f32 	[%rd81+16], %f1002;
	ld.f32 	%f1003, [%rd27+20];
	add.f32 	%f1004, %f1003, %f940;
	st.f32 	[%rd81+20], %f1004;
	ld.f32 	%f1005, [%rd27+24];
	add.f32 	%f1006, %f1005, %f942;
	st.f32 	[%rd81+24], %f1006;
	ld.f32 	%f1007, [%rd27+28];
	add.f32 	%f1008, %f1007, %f944;
	st.f32 	[%rd81+28], %f1008;
	ld.f32 	%f1009, [%rd27+32];
	add.f32 	%f1010, %f1009, %f946;
	st.f32 	[%rd81+32], %f1010;
	ld.f32 	%f1011, [%rd27+36];
	add.f32 	%f1012, %f1011, %f948;
	st.f32 	[%rd81+36], %f1012;
	ld.f32 	%f1013, [%rd27+40];
	add.f32 	%f1014, %f1013, %f950;
	st.f32 	[%rd81+40], %f1014;
	ld.f32 	%f1015, [%rd27+44];
	add.f32 	%f1016, %f1015, %f952;
	st.f32 	[%rd81+44], %f1016;
	ld.f32 	%f1017, [%rd27+48];
	add.f32 	%f1018, %f1017, %f954;
	st.f32 	[%rd81+48], %f1018;
	ld.f32 	%f1019, [%rd27+52];
	add.f32 	%f1020, %f1019, %f956;
	st.f32 	[%rd81+52], %f1020;
	ld.f32 	%f1021, [%rd27+56];
	add.f32 	%f1022, %f1021, %f958;
	st.f32 	[%rd81+56], %f1022;
	ld.f32 	%f1023, [%rd27+60];
	add.f32 	%f1024, %f1023, %f960;
	st.f32 	[%rd81+60], %f1024;
	ld.f32 	%f1025, [%rd27+64];
	add.f32 	%f1026, %f1025, %f962;
	st.f32 	[%rd81+64], %f1026;
	ld.f32 	%f1027, [%rd27+68];
	add.f32 	%f1028, %f1027, %f964;
	st.f32 	[%rd81+68], %f1028;
	ld.f32 	%f1029, [%rd27+72];
	add.f32 	%f1030, %f1029, %f966;
	st.f32 	[%rd81+72], %f1030;
	ld.f32 	%f1031, [%rd27+76];
	add.f32 	%f1032, %f1031, %f968;
	st.f32 	[%rd81+76], %f1032;
	ld.f32 	%f1033, [%rd27+80];
	add.f32 	%f1034, %f1033, %f970;
	st.f32 	[%rd81+80], %f1034;
	ld.f32 	%f1035, [%rd27+84];
	add.f32 	%f1036, %f1035, %f972;
	st.f32 	[%rd81+84], %f1036;
	ld.f32 	%f1037, [%rd27+88];
	add.f32 	%f1038, %f1037, %f974;
	st.f32 	[%rd81+88], %f1038;
	ld.f32 	%f1039, [%rd27+92];
	add.f32 	%f1040, %f1039, %f976;
	st.f32 	[%rd81+92], %f1040;
	ld.f32 	%f1041, [%rd27+96];
	add.f32 	%f1042, %f1041, %f978;
	st.f32 	[%rd81+96], %f1042;
	ld.f32 	%f1043, [%rd27+100];
	add.f32 	%f1044, %f1043, %f980;
	st.f32 	[%rd81+100], %f1044;
	ld.f32 	%f1045, [%rd27+104];
	add.f32 	%f1046, %f1045, %f982;
	st.f32 	[%rd81+104], %f1046;
	ld.f32 	%f1047, [%rd27+108];
	add.f32 	%f1048, %f1047, %f984;
	st.f32 	[%rd81+108], %f1048;
	ld.f32 	%f1049, [%rd27+112];
	add.f32 	%f1050, %f1049, %f986;
	st.f32 	[%rd81+112], %f1050;
	ld.f32 	%f1051, [%rd27+116];
	add.f32 	%f1052, %f1051, %f988;
	st.f32 	[%rd81+116], %f1052;
	ld.f32 	%f1053, [%rd27+120];
	add.f32 	%f1054, %f1053, %f990;
	st.f32 	[%rd81+120], %f1054;
	ld.f32 	%f1055, [%rd27+124];
	add.f32 	%f1056, %f1055, %f992;
	st.f32 	[%rd81+124], %f1056;
	ld.f32 	%f1057, [%rd28];
	add.f32 	%f1058, %f1057, %f994;
	st.f32 	[%rd81], %f1058;
	ld.f32 	%f1059, [%rd28+4];
	add.f32 	%f1060, %f1059, %f996;
	st.f32 	[%rd81+4], %f1060;
	ld.f32 	%f1061, [%rd28+8];
	add.f32 	%f1062, %f1061, %f998;
	st.f32 	[%rd81+8], %f1062;
	ld.f32 	%f1063, [%rd28+12];
	add.f32 	%f1064, %f1063, %f1000;
	st.f32 	[%rd81+12], %f1064;
	ld.f32 	%f1065, [%rd28+16];
	add.f32 	%f1066, %f1065, %f1002;
	st.f32 	[%rd81+16], %f1066;
	ld.f32 	%f1067, [%rd28+20];
	add.f32 	%f1068, %f1067, %f1004;
	st.f32 	[%rd81+20], %f1068;
	ld.f32 	%f1069, [%rd28+24];
	add.f32 	%f1070, %f1069, %f1006;
	st.f32 	[%rd81+24], %f1070;
	ld.f32 	%f1071, [%rd28+28];
	add.f32 	%f1072, %f1071, %f1008;
	st.f32 	[%rd81+28], %f1072;
	ld.f32 	%f1073, [%rd28+32];
	add.f32 	%f1074, %f1073, %f1010;
	st.f32 	[%rd81+32], %f1074;
	ld.f32 	%f1075, [%rd28+36];
	add.f32 	%f1076, %f1075, %f1012;
	st.f32 	[%rd81+36], %f1076;
	ld.f32 	%f1077, [%rd28+40];
	add.f32 	%f1078, %f1077, %f1014;
	st.f32 	[%rd81+40], %f1078;
	ld.f32 	%f1079, [%rd28+44];
	add.f32 	%f1080, %f1079, %f1016;
	st.f32 	[%rd81+44], %f1080;
	ld.f32 	%f1081, [%rd28+48];
	add.f32 	%f1082, %f1081, %f1018;
	st.f32 	[%rd81+48], %f1082;
	ld.f32 	%f1083, [%rd28+52];
	add.f32 	%f1084, %f1083, %f1020;
	st.f32 	[%rd81+52], %f1084;
	ld.f32 	%f1085, [%rd28+56];
	add.f32 	%f1086, %f1085, %f1022;
	st.f32 	[%rd81+56], %f1086;
	ld.f32 	%f1087, [%rd28+60];
	add.f32 	%f1088, %f1087, %f1024;
	st.f32 	[%rd81+60], %f1088;
	ld.f32 	%f1089, [%rd28+64];
	add.f32 	%f1090, %f1089, %f1026;
	st.f32 	[%rd81+64], %f1090;
	ld.f32 	%f1091, [%rd28+68];
	add.f32 	%f1092, %f1091, %f1028;
	st.f32 	[%rd81+68], %f1092;
	ld.f32 	%f1093, [%rd28+72];
	add.f32 	%f1094, %f1093, %f1030;
	st.f32 	[%rd81+72], %f1094;
	ld.f32 	%f1095, [%rd28+76];
	add.f32 	%f1096, %f1095, %f1032;
	st.f32 	[%rd81+76], %f1096;
	ld.f32 	%f1097, [%rd28+80];
	add.f32 	%f1098, %f1097, %f1034;
	st.f32 	[%rd81+80], %f1098;
	ld.f32 	%f1099, [%rd28+84];
	add.f32 	%f1100, %f1099, %f1036;
	st.f32 	[%rd81+84], %f1100;
	ld.f32 	%f1101, [%rd28+88];
	add.f32 	%f1102, %f1101, %f1038;
	st.f32 	[%rd81+88], %f1102;
	ld.f32 	%f1103, [%rd28+92];
	add.f32 	%f1104, %f1103, %f1040;
	st.f32 	[%rd81+92], %f1104;
	ld.f32 	%f1105, [%rd28+96];
	add.f32 	%f1106, %f1105, %f1042;
	st.f32 	[%rd81+96], %f1106;
	ld.f32 	%f1107, [%rd28+100];
	add.f32 	%f1108, %f1107, %f1044;
	st.f32 	[%rd81+100], %f1108;
	ld.f32 	%f1109, [%rd28+104];
	add.f32 	%f1110, %f1109, %f1046;
	st.f32 	[%rd81+104], %f1110;
	ld.f32 	%f1111, [%rd28+108];
	add.f32 	%f1112, %f1111, %f1048;
	st.f32 	[%rd81+108], %f1112;
	ld.f32 	%f1113, [%rd28+112];
	add.f32 	%f1114, %f1113, %f1050;
	st.f32 	[%rd81+112], %f1114;
	ld.f32 	%f1115, [%rd28+116];
	add.f32 	%f1116, %f1115, %f1052;
	st.f32 	[%rd81+116], %f1116;
	ld.f32 	%f1117, [%rd28+120];
	add.f32 	%f1118, %f1117, %f1054;
	st.f32 	[%rd81+120], %f1118;
	ld.f32 	%f1119, [%rd28+124];
	add.f32 	%f1120, %f1119, %f1056;
	st.f32 	[%rd81+124], %f1120;
	ld.f32 	%f1121, [%rd29];
	add.f32 	%f1122, %f1121, %f1058;
	st.f32 	[%rd81], %f1122;
	ld.f32 	%f1123, [%rd29+4];
	add.f32 	%f1124, %f1123, %f1060;
	st.f32 	[%rd81+4], %f1124;
	ld.f32 	%f1125, [%rd29+8];
	add.f32 	%f1126, %f1125, %f1062;
	st.f32 	[%rd81+8], %f1126;
	ld.f32 	%f1127, [%rd29+12];
	add.f32 	%f1128, %f1127, %f1064;
	st.f32 	[%rd81+12], %f1128;
	ld.f32 	%f1129, [%rd29+16];
	add.f32 	%f1130, %f1129, %f1066;
	st.f32 	[%rd81+16], %f1130;
	ld.f32 	%f1131, [%rd29+20];
	add.f32 	%f1132, %f1131, %f1068;
	st.f32 	[%rd81+20], %f1132;
	ld.f32 	%f1133, [%rd29+24];
	add.f32 	%f1134, %f1133, %f1070;
	st.f32 	[%rd81+24], %f1134;
	ld.f32 	%f1135, [%rd29+28];
	add.f32 	%f1136, %f1135, %f1072;
	st.f32 	[%rd81+28], %f1136;
	ld.f32 	%f1137, [%rd29+32];
	add.f32 	%f1138, %f1137, %f1074;
	st.f32 	[%rd81+32], %f1138;
	ld.f32 	%f1139, [%rd29+36];
	add.f32 	%f1140, %f1139, %f1076;
	st.f32 	[%rd81+36], %f1140;
	ld.f32 	%f1141, [%rd29+40];
	add.f32 	%f1142, %f1141, %f1078;
	st.f32 	[%rd81+40], %f1142;
	ld.f32 	%f1143, [%rd29+44];
	add.f32 	%f1144, %f1143, %f1080;
	st.f32 	[%rd81+44], %f1144;
	ld.f32 	%f1145, [%rd29+48];
	add.f32 	%f1146, %f1145, %f1082;
	st.f32 	[%rd81+48], %f1146;
	ld.f32 	%f1147, [%rd29+52];
	add.f32 	%f1148, %f1147, %f1084;
	st.f32 	[%rd81+52], %f1148;
	ld.f32 	%f1149, [%rd29+56];
	add.f32 	%f1150, %f1149, %f1086;
	st.f32 	[%rd81+56], %f1150;
	ld.f32 	%f1151, [%rd29+60];
	add.f32 	%f1152, %f1151, %f1088;
	st.f32 	[%rd81+60], %f1152;
	ld.f32 	%f1153, [%rd29+64];
	add.f32 	%f1154, %f1153, %f1090;
	st.f32 	[%rd81+64], %f1154;
	ld.f32 	%f1155, [%rd29+68];
	add.f32 	%f1156, %f1155, %f1092;
	st.f32 	[%rd81+68], %f1156;
	ld.f32 	%f1157, [%rd29+72];
	add.f32 	%f1158, %f1157, %f1094;
	st.f32 	[%rd81+72], %f1158;
	ld.f32 	%f1159, [%rd29+76];
	add.f32 	%f1160, %f1159, %f1096;
	st.f32 	[%rd81+76], %f1160;
	ld.f32 	%f1161, [%rd29+80];
	add.f32 	%f1162, %f1161, %f1098;
	st.f32 	[%rd81+80], %f1162;
	ld.f32 	%f1163, [%rd29+84];
	add.f32 	%f1164, %f1163, %f1100;
	st.f32 	[%rd81+84], %f1164;
	ld.f32 	%f1165, [%rd29+88];
	add.f32 	%f1166, %f1165, %f1102;
	st.f32 	[%rd81+88], %f1166;
	ld.f32 	%f1167, [%rd29+92];
	add.f32 	%f1168, %f1167, %f1104;
	st.f32 	[%rd81+92], %f1168;
	ld.f32 	%f1169, [%rd29+96];
	add.f32 	%f1170, %f1169, %f1106;
	st.f32 	[%rd81+96], %f1170;
	ld.f32 	%f1171, [%rd29+100];
	add.f32 	%f1172, %f1171, %f1108;
	st.f32 	[%rd81+100], %f1172;
	ld.f32 	%f1173, [%rd29+104];
	add.f32 	%f1174, %f1173, %f1110;
	st.f32 	[%rd81+104], %f1174;
	ld.f32 	%f1175, [%rd29+108];
	add.f32 	%f1176, %f1175, %f1112;
	st.f32 	[%rd81+108], %f1176;
	ld.f32 	%f1177, [%rd29+112];
	add.f32 	%f1178, %f1177, %f1114;
	st.f32 	[%rd81+112], %f1178;
	ld.f32 	%f1179, [%rd29+116];
	add.f32 	%f1180, %f1179, %f1116;
	st.f32 	[%rd81+116], %f1180;
	ld.f32 	%f1181, [%rd29+120];
	add.f32 	%f1182, %f1181, %f1118;
	st.f32 	[%rd81+120], %f1182;
	ld.f32 	%f1183, [%rd29+124];
	add.f32 	%f1184, %f1183, %f1120;
	st.f32 	[%rd81+124], %f1184;
	ld.f32 	%f1185, [%rd30];
	add.f32 	%f1186, %f1185, %f1122;
	st.f32 	[%rd81], %f1186;
	ld.f32 	%f1187, [%rd30+4];
	add.f32 	%f1188, %f1187, %f1124;
	st.f32 	[%rd81+4], %f1188;
	ld.f32 	%f1189, [%rd30+8];
	add.f32 	%f1190, %f1189, %f1126;
	st.f32 	[%rd81+8], %f1190;
	ld.f32 	%f1191, [%rd30+12];
	add.f32 	%f1192, %f1191, %f1128;
	st.f32 	[%rd81+12], %f1192;
	ld.f32 	%f1193, [%rd30+16];
	add.f32 	%f1194, %f1193, %f1130;
	st.f32 	[%rd81+16], %f1194;
	ld.f32 	%f1195, [%rd30+20];
	add.f32 	%f1196, %f1195, %f1132;
	st.f32 	[%rd81+20], %f1196;
	ld.f32 	%f1197, [%rd30+24];
	add.f32 	%f1198, %f1197, %f1134;
	st.f32 	[%rd81+24], %f1198;
	ld.f32 	%f1199, [%rd30+28];
	add.f32 	%f1200, %f1199, %f1136;
	st.f32 	[%rd81+28], %f1200;
	ld.f32 	%f1201, [%rd30+32];
	add.f32 	%f1202, %f1201, %f1138;
	st.f32 	[%rd81+32], %f1202;
	ld.f32 	%f1203, [%rd30+36];
	add.f32 	%f1204, %f1203, %f1140;
	st.f32 	[%rd81+36], %f1204;
	ld.f32 	%f1205, [%rd30+40];
	add.f32 	%f1206, %f1205, %f1142;
	st.f32 	[%rd81+40], %f1206;
	ld.f32 	%f1207, [%rd30+44];
	add.f32 	%f1208, %f1207, %f1144;
	st.f32 	[%rd81+44], %f1208;
	ld.f32 	%f1209, [%rd30+48];
	add.f32 	%f1210, %f1209, %f1146;
	st.f32 	[%rd81+48], %f1210;
	ld.f32 	%f1211, [%rd30+52];
	add.f32 	%f1212, %f1211, %f1148;
	st.f32 	[%rd81+52], %f1212;
	ld.f32 	%f1213, [%rd30+56];
	add.f32 	%f1214, %f1213, %f1150;
	st.f32 	[%rd81+56], %f1214;
	ld.f32 	%f1215, [%rd30+60];
	add.f32 	%f1216, %f1215, %f1152;
	st.f32 	[%rd81+60], %f1216;
	ld.f32 	%f1217, [%rd30+64];
	add.f32 	%f1218, %f1217, %f1154;
	st.f32 	[%rd81+64], %f1218;
	ld.f32 	%f1219, [%rd30+68];
	add.f32 	%f1220, %f1219, %f1156;
	st.f32 	[%rd81+68], %f1220;
	ld.f32 	%f1221, [%rd30+72];
	add.f32 	%f1222, %f1221, %f1158;
	st.f32 	[%rd81+72], %f1222;
	ld.f32 	%f1223, [%rd30+76];
	add.f32 	%f1224, %f1223, %f1160;
	st.f32 	[%rd81+76], %f1224;
	ld.f32 	%f1225, [%rd30+80];
	add.f32 	%f1226, %f1225, %f1162;
	st.f32 	[%rd81+80], %f1226;
	ld.f32 	%f1227, [%rd30+84];
	add.f32 	%f1228, %f1227, %f1164;
	st.f32 	[%rd81+84], %f1228;
	ld.f32 	%f1229, [%rd30+88];
	add.f32 	%f1230, %f1229, %f1166;
	st.f32 	[%rd81+88], %f1230;
	ld.f32 	%f1231, [%rd30+92];
	add.f32 	%f1232, %f1231, %f1168;
	st.f32 	[%rd81+92], %f1232;
	ld.f32 	%f1233, [%rd30+96];
	add.f32 	%f1234, %f1233, %f1170;
	st.f32 	[%rd81+96], %f1234;
	ld.f32 	%f1235, [%rd30+100];
	add.f32 	%f1236, %f1235, %f1172;
	st.f32 	[%rd81+100], %f1236;
	ld.f32 	%f1237, [%rd30+104];
	add.f32 	%f1238, %f1237, %f1174;
	st.f32 	[%rd81+104], %f1238;
	ld.f32 	%f1239, [%rd30+108];
	add.f32 	%f1240, %f1239, %f1176;
	st.f32 	[%rd81+108], %f1240;
	ld.f32 	%f1241, [%rd30+112];
	add.f32 	%f1242, %f1241, %f1178;
	st.f32 	[%rd81+112], %f1242;
	ld.f32 	%f1243, [%rd30+116];
	add.f32 	%f1244, %f1243, %f1180;
	st.f32 	[%rd81+116], %f1244;
	ld.f32 	%f1245, [%rd30+120];
	add.f32 	%f1246, %f1245, %f1182;
	st.f32 	[%rd81+120], %f1246;
	ld.f32 	%f1247, [%rd30+124];
	add.f32 	%f1248, %f1247, %f1184;
	st.f32 	[%rd81+124], %f1248;
	ld.f32 	%f1249, [%rd31];
	add.f32 	%f1250, %f1249, %f1186;
	st.f32 	[%rd81], %f1250;
	ld.f32 	%f1251, [%rd31+4];
	add.f32 	%f1252, %f1251, %f1188;
	st.f32 	[%rd81+4], %f1252;
	ld.f32 	%f1253, [%rd31+8];
	add.f32 	%f1254, %f1253, %f1190;
	st.f32 	[%rd81+8], %f1254;
	ld.f32 	%f1255, [%rd31+12];
	add.f32 	%f1256, %f1255, %f1192;
	st.f32 	[%rd81+12], %f1256;
	ld.f32 	%f1257, [%rd31+16];
	add.f32 	%f1258, %f1257, %f1194;
	st.f32 	[%rd81+16], %f1258;
	ld.f32 	%f1259, [%rd31+20];
	add.f32 	%f1260, %f1259, %f1196;
	st.f32 	[%rd81+20], %f1260;
	ld.f32 	%f1261, [%rd31+24];
	add.f32 	%f1262, %f1261, %f1198;
	st.f32 	[%rd81+24], %f1262;
	ld.f32 	%f1263, [%rd31+28];
	add.f32 	%f1264, %f1263, %f1200;
	st.f32 	[%rd81+28], %f1264;
	ld.f32 	%f1265, [%rd31+32];
	add.f32 	%f1266, %f1265, %f1202;
	st.f32 	[%rd81+32], %f1266;
	ld.f32 	%f1267, [%rd31+36];
	add.f32 	%f1268, %f1267, %f1204;
	st.f32 	[%rd81+36], %f1268;
	ld.f32 	%f1269, [%rd31+40];
	add.f32 	%f1270, %f1269, %f1206;
	st.f32 	[%rd81+40], %f1270;
	ld.f32 	%f1271, [%rd31+44];
	add.f32 	%f1272, %f1271, %f1208;
	st.f32 	[%rd81+44], %f1272;
	ld.f32 	%f1273, [%rd31+48];
	add.f32 	%f1274, %f1273, %f1210;
	st.f32 	[%rd81+48], %f1274;
	ld.f32 	%f1275, [%rd31+52];
	add.f32 	%f1276, %f1275, %f1212;
	st.f32 	[%rd81+52], %f1276;
	ld.f32 	%f1277, [%rd31+56];
	add.f32 	%f1278, %f1277, %f1214;
	st.f32 	[%rd81+56], %f1278;
	ld.f32 	%f1279, [%rd31+60];
	add.f32 	%f1280, %f1279, %f1216;
	st.f32 	[%rd81+60], %f1280;
	ld.f32 	%f1281, [%rd31+64];
	add.f32 	%f1282, %f1281, %f1218;
	st.f32 	[%rd81+64], %f1282;
	ld.f32 	%f1283, [%rd31+68];
	add.f32 	%f1284, %f1283, %f1220;
	st.f32 	[%rd81+68], %f1284;
	ld.f32 	%f1285, [%rd31+72];
	add.f32 	%f1286, %f1285, %f1222;
	st.f32 	[%rd81+72], %f1286;
	ld.f32 	%f1287, [%rd31+76];
	add.f32 	%f1288, %f1287, %f1224;
	st.f32 	[%rd81+76], %f1288;
	ld.f32 	%f1289, [%rd31+80];
	add.f32 	%f1290, %f1289, %f1226;
	st.f32 	[%rd81+80], %f1290;
	ld.f32 	%f1291, [%rd31+84];
	add.f32 	%f1292, %f1291, %f1228;
	st.f32 	[%rd81+84], %f1292;
	ld.f32 	%f1293, [%rd31+88];
	add.f32 	%f1294, %f1293, %f1230;
	st.f32 	[%rd81+88], %f1294;
	ld.f32 	%f1295, [%rd31+92];
	add.f32 	%f1296, %f1295, %f1232;
	st.f32 	[%rd81+92], %f1296;
	ld.f32 	%f1297, [%rd31+96];
	add.f32 	%f1298, %f1297, %f1234;
	st.f32 	[%rd81+96], %f1298;
	ld.f32 	%f1299, [%rd31+100];
	add.f32 	%f1300, %f1299, %f1236;
	st.f32 	[%rd81+100], %f1300;
	ld.f32 	%f1301, [%rd31+104];
	add.f32 	%f1302, %f1301, %f1238;
	st.f32 	[%rd81+104], %f1302;
	ld.f32 	%f1303, [%rd31+108];
	add.f32 	%f1304, %f1303, %f1240;
	st.f32 	[%rd81+108], %f1304;
	ld.f32 	%f1305, [%rd31+112];
	add.f32 	%f1306, %f1305, %f1242;
	st.f32 	[%rd81+112], %f1306;
	ld.f32 	%f1307, [%rd31+116];
	add.f32 	%f1308, %f1307, %f1244;
	st.f32 	[%rd81+116], %f1308;
	ld.f32 	%f1309, [%rd31+120];
	add.f32 	%f1310, %f1309, %f1246;
	st.f32 	[%rd81+120], %f1310;
	ld.f32 	%f1311, [%rd31+124];
	add.f32 	%f1312, %f1311, %f1248;
	st.f32 	[%rd81+124], %f1312;
	ld.f32 	%f1313, [%rd32];
	add.f32 	%f1314, %f1313, %f1250;
	st.f32 	[%rd81], %f1314;
	ld.f32 	%f1315, [%rd32+4];
	add.f32 	%f1316, %f1315, %f1252;
	st.f32 	[%rd81+4], %f1316;
	ld.f32 	%f1317, [%rd32+8];
	add.f32 	%f1318, %f1317, %f1254;
	st.f32 	[%rd81+8], %f1318;
	ld.f32 	%f1319, [%rd32+12];
	add.f32 	%f1320, %f1319, %f1256;
	st.f32 	[%rd81+12], %f1320;
	ld.f32 	%f1321, [%rd32+16];
	add.f32 	%f1322, %f1321, %f1258;
	st.f32 	[%rd81+16], %f1322;
	ld.f32 	%f1323, [%rd32+20];
	add.f32 	%f1324, %f1323, %f1260;
	st.f32 	[%rd81+20], %f1324;
	ld.f32 	%f1325, [%rd32+24];
	add.f32 	%f1326, %f1325, %f1262;
	st.f32 	[%rd81+24], %f1326;
	ld.f32 	%f1327, [%rd32+28];
	add.f32 	%f1328, %f1327, %f1264;
	st.f32 	[%rd81+28], %f1328;
	ld.f32 	%f1329, [%rd32+32];
	add.f32 	%f1330, %f1329, %f1266;
	st.f32 	[%rd81+32], %f1330;
	ld.f32 	%f1331, [%rd32+36];
	add.f32 	%f1332, %f1331, %f1268;
	st.f32 	[%rd81+36], %f1332;
	ld.f32 	%f1333, [%rd32+40];
	add.f32 	%f1334, %f1333, %f1270;
	st.f32 	[%rd81+40], %f1334;
	ld.f32 	%f1335, [%rd32+44];
	add.f32 	%f1336, %f1335, %f1272;
	st.f32 	[%rd81+44], %f1336;
	ld.f32 	%f1337, [%rd32+48];
	add.f32 	%f1338, %f1337, %f1274;
	st.f32 	[%rd81+48], %f1338;
	ld.f32 	%f1339, [%rd32+52];
	add.f32 	%f1340, %f1339, %f1276;
	st.f32 	[%rd81+52], %f1340;
	ld.f32 	%f1341, [%rd32+56];
	add.f32 	%f1342, %f1341, %f1278;
	st.f32 	[%rd81+56], %f1342;
	ld.f32 	%f1343, [%rd32+60];
	add.f32 	%f1344, %f1343, %f1280;
	st.f32 	[%rd81+60], %f1344;
	ld.f32 	%f1345, [%rd32+64];
	add.f32 	%f1346, %f1345, %f1282;
	st.f32 	[%rd81+64], %f1346;
	ld.f32 	%f1347, [%rd32+68];
	add.f32 	%f1348, %f1347, %f1284;
	st.f32 	[%rd81+68], %f1348;
	ld.f32 	%f1349, [%rd32+72];
	add.f32 	%f1350, %f1349, %f1286;
	st.f32 	[%rd81+72], %f1350;
	ld.f32 	%f1351, [%rd32+76];
	add.f32 	%f1352, %f1351, %f1288;
	st.f32 	[%rd81+76], %f1352;
	ld.f32 	%f1353, [%rd32+80];
	add.f32 	%f1354, %f1353, %f1290;
	st.f32 	[%rd81+80], %f1354;
	ld.f32 	%f1355, [%rd32+84];
	add.f32 	%f1356, %f1355, %f1292;
	st.f32 	[%rd81+84], %f1356;
	ld.f32 	%f1357, [%rd32+88];
	add.f32 	%f1358, %f1357, %f1294;
	st.f32 	[%rd81+88], %f1358;
	ld.f32 	%f1359, [%rd32+92];
	add.f32 	%f1360, %f1359, %f1296;
	st.f32 	[%rd81+92], %f1360;
	ld.f32 	%f1361, [%rd32+96];
	add.f32 	%f1362, %f1361, %f1298;
	st.f32 	[%rd81+96], %f1362;
	ld.f32 	%f1363, [%rd32+100];
	add.f32 	%f1364, %f1363, %f1300;
	st.f32 	[%rd81+100], %f1364;
	ld.f32 	%f1365, [%rd32+104];
	add.f32 	%f1366, %f1365, %f1302;
	st.f32 	[%rd81+104], %f1366;
	ld.f32 	%f1367, [%rd32+108];
	add.f32 	%f1368, %f1367, %f1304;
	st.f32 	[%rd81+108], %f1368;
	ld.f32 	%f1369, [%rd32+112];
	add.f32 	%f1370, %f1369, %f1306;
	st.f32 	[%rd81+112], %f1370;
	ld.f32 	%f1371, [%rd32+116];
	add.f32 	%f1372, %f1371, %f1308;
	st.f32 	[%rd81+116], %f1372;
	ld.f32 	%f1373, [%rd32+120];
	add.f32 	%f1374, %f1373, %f1310;
	st.f32 	[%rd81+120], %f1374;
	ld.f32 	%f1375, [%rd32+124];
	add.f32 	%f1376, %f1375, %f1312;
	st.f32 	[%rd81+124], %f1376;
	ld.f32 	%f1377, [%rd33];
	add.f32 	%f4352, %f1377, %f1314;
	st.f32 	[%rd81], %f4352;
	ld.f32 	%f1378, [%rd33+4];
	add.f32 	%f4351, %f1378, %f1316;
	st.f32 	[%rd81+4], %f4351;
	ld.f32 	%f1379, [%rd33+8];
	add.f32 	%f4350, %f1379, %f1318;
	st.f32 	[%rd81+8], %f4350;
	ld.f32 	%f1380, [%rd33+12];
	add.f32 	%f4349, %f1380, %f1320;
	st.f32 	[%rd81+12], %f4349;
	ld.f32 	%f1381, [%rd33+16];
	add.f32 	%f4348, %f1381, %f1322;
	st.f32 	[%rd81+16], %f4348;
	ld.f32 	%f1382, [%rd33+20];
	add.f32 	%f4347, %f1382, %f1324;
	st.f32 	[%rd81+20], %f4347;
	ld.f32 	%f1383, [%rd33+24];
	add.f32 	%f4346, %f1383, %f1326;
	st.f32 	[%rd81+24], %f4346;
	ld.f32 	%f1384, [%rd33+28];
	add.f32 	%f4345, %f1384, %f1328;
	st.f32 	[%rd81+28], %f4345;
	ld.f32 	%f1385, [%rd33+32];
	add.f32 	%f4344, %f1385, %f1330;
	st.f32 	[%rd81+32], %f4344;
	ld.f32 	%f1386, [%rd33+36];
	add.f32 	%f4343, %f1386, %f1332;
	st.f32 	[%rd81+36], %f4343;
	ld.f32 	%f1387, [%rd33+40];
	add.f32 	%f4342, %f1387, %f1334;
	st.f32 	[%rd81+40], %f4342;
	ld.f32 	%f1388, [%rd33+44];
	add.f32 	%f4341, %f1388, %f1336;
	st.f32 	[%rd81+44], %f4341;
	ld.f32 	%f1389, [%rd33+48];
	add.f32 	%f4340, %f1389, %f1338;
	st.f32 	[%rd81+48], %f4340;
	ld.f32 	%f1390, [%rd33+52];
	add.f32 	%f4339, %f1390, %f1340;
	st.f32 	[%rd81+52], %f4339;
	ld.f32 	%f1391, [%rd33+56];
	add.f32 	%f4338, %f1391, %f1342;
	st.f32 	[%rd81+56], %f4338;
	ld.f32 	%f1392, [%rd33+60];
	add.f32 	%f4337, %f1392, %f1344;
	st.f32 	[%rd81+60], %f4337;
	ld.f32 	%f1393, [%rd33+64];
	add.f32 	%f4336, %f1393, %f1346;
	st.f32 	[%rd81+64], %f4336;
	ld.f32 	%f1394, [%rd33+68];
	add.f32 	%f4335, %f1394, %f1348;
	st.f32 	[%rd81+68], %f4335;
	ld.f32 	%f1395, [%rd33+72];
	add.f32 	%f4334, %f1395, %f1350;
	st.f32 	[%rd81+72], %f4334;
	ld.f32 	%f1396, [%rd33+76];
	add.f32 	%f4333, %f1396, %f1352;
	st.f32 	[%rd81+76], %f4333;
	ld.f32 	%f1397, [%rd33+80];
	add.f32 	%f4332, %f1397, %f1354;
	st.f32 	[%rd81+80], %f4332;
	ld.f32 	%f1398, [%rd33+84];
	add.f32 	%f4331, %f1398, %f1356;
	st.f32 	[%rd81+84], %f4331;
	ld.f32 	%f1399, [%rd33+88];
	add.f32 	%f4330, %f1399, %f1358;
	st.f32 	[%rd81+88], %f4330;
	ld.f32 	%f1400, [%rd33+92];
	add.f32 	%f4329, %f1400, %f1360;
	st.f32 	[%rd81+92], %f4329;
	ld.f32 	%f1401, [%rd33+96];
	add.f32 	%f4328, %f1401, %f1362;
	st.f32 	[%rd81+96], %f4328;
	ld.f32 	%f1402, [%rd33+100];
	add.f32 	%f4327, %f1402, %f1364;
	st.f32 	[%rd81+100], %f4327;
	ld.f32 	%f1403, [%rd33+104];
	add.f32 	%f4326, %f1403, %f1366;
	st.f32 	[%rd81+104], %f4326;
	ld.f32 	%f1404, [%rd33+108];
	add.f32 	%f4325, %f1404, %f1368;
	st.f32 	[%rd81+108], %f4325;
	ld.f32 	%f1405, [%rd33+112];
	add.f32 	%f4324, %f1405, %f1370;
	st.f32 	[%rd81+112], %f4324;
	ld.f32 	%f1406, [%rd33+116];
	add.f32 	%f4323, %f1406, %f1372;
	st.f32 	[%rd81+116], %f4323;
	ld.f32 	%f1407, [%rd33+120];
	add.f32 	%f4322, %f1407, %f1374;
	st.f32 	[%rd81+120], %f4322;
	ld.f32 	%f1408, [%rd33+124];
	add.f32 	%f4321, %f1408, %f1376;
	st.f32 	[%rd81+124], %f4321;
	sub.s32 	%r61, %r57, %r240;
	setp.lt.u32 	%p4, %r61, 2048;
	@%p4 bra 	$L__BB10_51;
	add.s32 	%r240, %r240, 2048;
	setp.le.u32 	%p5, %r240, %r34;
	@%p5 bra 	$L__BB10_45;
$L__BB10_47:
	setp.le.u32 	%p6, %r57, %r240;
	@%p6 bra 	$L__BB10_51;
	sub.s32 	%r38, %r57, %r240;
	setp.ge.s32 	%p7, %r33, %r38;
	@%p7 bra 	$L__BB10_51;
	add.s32 	%r241, %r33, %r240;
	mov.u32 	%r242, %r33;
$L__BB10_50:
	mul.wide.u32 	%rd34, %r241, 8;
	add.s64 	%rd35, %rd2, %rd34;
	ld.global.u64 	%rd36, [%rd35];
	ld.f32 	%f1409, [%rd36];
	add.f32 	%f4352, %f1409, %f4352;
	st.f32 	[%rd81], %f4352;
	ld.f32 	%f1410, [%rd36+4];
	add.f32 	%f4351, %f1410, %f4351;
	st.f32 	[%rd81+4], %f4351;
	ld.f32 	%f1411, [%rd36+8];
	add.f32 	%f4350, %f1411, %f4350;
	st.f32 	[%rd81+8], %f4350;
	ld.f32 	%f1412, [%rd36+12];
	add.f32 	%f4349, %f1412, %f4349;
	st.f32 	[%rd81+12], %f4349;
	ld.f32 	%f1413, [%rd36+16];
	add.f32 	%f4348, %f1413, %f4348;
	st.f32 	[%rd81+16], %f4348;
	ld.f32 	%f1414, [%rd36+20];
	add.f32 	%f4347, %f1414, %f4347;
	st.f32 	[%rd81+20], %f4347;
	ld.f32 	%f1415, [%rd36+24];
	add.f32 	%f4346, %f1415, %f4346;
	st.f32 	[%rd81+24], %f4346;
	ld.f32 	%f1416, [%rd36+28];
	add.f32 	%f4345, %f1416, %f4345;
	st.f32 	[%rd81+28], %f4345;
	ld.f32 	%f1417, [%rd36+32];
	add.f32 	%f4344, %f1417, %f4344;
	st.f32 	[%rd81+32], %f4344;
	ld.f32 	%f1418, [%rd36+36];
	add.f32 	%f4343, %f1418, %f4343;
	st.f32 	[%rd81+36], %f4343;
	ld.f32 	%f1419, [%rd36+40];
	add.f32 	%f4342, %f1419, %f4342;
	st.f32 	[%rd81+40], %f4342;
	ld.f32 	%f1420, [%rd36+44];
	add.f32 	%f4341, %f1420, %f4341;
	st.f32 	[%rd81+44], %f4341;
	ld.f32 	%f1421, [%rd36+48];
	add.f32 	%f4340, %f1421, %f4340;
	st.f32 	[%rd81+48], %f4340;
	ld.f32 	%f1422, [%rd36+52];
	add.f32 	%f4339, %f1422, %f4339;
	st.f32 	[%rd81+52], %f4339;
	ld.f32 	%f1423, [%rd36+56];
	add.f32 	%f4338, %f1423, %f4338;
	st.f32 	[%rd81+56], %f4338;
	ld.f32 	%f1424, [%rd36+60];
	add.f32 	%f4337, %f1424, %f4337;
	st.f32 	[%rd81+60], %f4337;
	ld.f32 	%f1425, [%rd36+64];
	add.f32 	%f4336, %f1425, %f4336;
	st.f32 	[%rd81+64], %f4336;
	ld.f32 	%f1426, [%rd36+68];
	add.f32 	%f4335, %f1426, %f4335;
	st.f32 	[%rd81+68], %f4335;
	ld.f32 	%f1427, [%rd36+72];
	add.f32 	%f4334, %f1427, %f4334;
	st.f32 	[%rd81+72], %f4334;
	ld.f32 	%f1428, [%rd36+76];
	add.f32 	%f4333, %f1428, %f4333;
	st.f32 	[%rd81+76], %f4333;
	ld.f32 	%f1429, [%rd36+80];
	add.f32 	%f4332, %f1429, %f4332;
	st.f32 	[%rd81+80], %f4332;
	ld.f32 	%f1430, [%rd36+84];
	add.f32 	%f4331, %f1430, %f4331;
	st.f32 	[%rd81+84], %f4331;
	ld.f32 	%f1431, [%rd36+88];
	add.f32 	%f4330, %f1431, %f4330;
	st.f32 	[%rd81+88], %f4330;
	ld.f32 	%f1432, [%rd36+92];
	add.f32 	%f4329, %f1432, %f4329;
	st.f32 	[%rd81+92], %f4329;
	ld.f32 	%f1433, [%rd36+96];
	add.f32 	%f4328, %f1433, %f4328;
	st.f32 	[%rd81+96], %f4328;
	ld.f32 	%f1434, [%rd36+100];
	add.f32 	%f4327, %f1434, %f4327;
	st.f32 	[%rd81+100], %f4327;
	ld.f32 	%f1435, [%rd36+104];
	add.f32 	%f4326, %f1435, %f4326;
	st.f32 	[%rd81+104], %f4326;
	ld.f32 	%f1436, [%rd36+108];
	add.f32 	%f4325, %f1436, %f4325;
	st.f32 	[%rd81+108], %f4325;
	ld.f32 	%f1437, [%rd36+112];
	add.f32 	%f4324, %f1437, %f4324;
	st.f32 	[%rd81+112], %f4324;
	ld.f32 	%f1438, [%rd36+116];
	add.f32 	%f4323, %f1438, %f4323;
	st.f32 	[%rd81+116], %f4323;
	ld.f32 	%f1439, [%rd36+120];
	add.f32 	%f4322, %f1439, %f4322;
	st.f32 	[%rd81+120], %f4322;
	ld.f32 	%f1440, [%rd36+124];
	add.f32 	%f4321, %f1440, %f4321;
	st.f32 	[%rd81+124], %f4321;
	add.s32 	%r242, %r242, 256;
	add.s32 	%r241, %r241, 256;
	setp.lt.s32 	%p8, %r242, %r38;
	@%p8 bra 	$L__BB10_50;
$L__BB10_51:
	// begin inline asm
	mov.u32 %r62, %laneid;
	// end inline asm
	mov.b64 	{%r64, %r69}, %rd81;
	mov.b32 	%r70, 1;
	mov.b32 	%r71, 31;
	mov.b32 	%r72, -1;
	// begin inline asm
	shfl.sync.down.b32 %r63, %r64, %r70, %r71, %r72;
	// end inline asm
	// begin inline asm
	shfl.sync.down.b32 %r68, %r69, %r70, %r71, %r72;
	// end inline asm
	setp.gt.s32 	%p9, %r62, 30;
	@%p9 bra 	$L__BB10_53;
	mov.b64 	%rd37, {%r63, %r68};
	ld.f32 	%f1441, [%rd37];
	ld.f32 	%f1442, [%rd81];
	add.f32 	%f1443, %f1441, %f1442;
	st.f32 	[%rd81], %f1443;
	ld.f32 	%f1444, [%rd37+4];
	ld.f32 	%f1445, [%rd81+4];
	add.f32 	%f1446, %f1444, %f1445;
	st.f32 	[%rd81+4], %f1446;
	ld.f32 	%f1447, [%rd37+8];
	ld.f32 	%f1448, [%rd81+8];
	add.f32 	%f1449, %f1447, %f1448;
	st.f32 	[%rd81+8], %f1449;
	ld.f32 	%f1450, [%rd37+12];
	ld.f32 	%f1451, [%rd81+12];
	add.f32 	%f1452, %f1450, %f1451;
	st.f32 	[%rd81+12], %f1452;
	ld.f32 	%f1453, [%rd37+16];
	ld.f32 	%f1454, [%rd81+16];
	add.f32 	%f1455, %f1453, %f1454;
	st.f32 	[%rd81+16], %f1455;
	ld.f32 	%f1456, [%rd37+20];
	ld.f32 	%f1457, [%rd81+20];
	add.f32 	%f1458, %f1456, %f1457;
	st.f32 	[%rd81+20], %f1458;
	ld.f32 	%f1459, [%rd37+24];
	ld.f32 	%f1460, [%rd81+24];
	add.f32 	%f1461, %f1459, %f1460;
	st.f32 	[%rd81+24], %f1461;
	ld.f32 	%f1462, [%rd37+28];
	ld.f32 	%f1463, [%rd81+28];
	add.f32 	%f1464, %f1462, %f1463;
	st.f32 	[%rd81+28], %f1464;
	ld.f32 	%f1465, [%rd37+32];
	ld.f32 	%f1466, [%rd81+32];
	add.f32 	%f1467, %f1465, %f1466;
	st.f32 	[%rd81+32], %f1467;
	ld.f32 	%f1468, [%rd37+36];
	ld.f32 	%f1469, [%rd81+36];
	add.f32 	%f1470, %f1468, %f1469;
	st.f32 	[%rd81+36], %f1470;
	ld.f32 	%f1471, [%rd37+40];
	ld.f32 	%f1472, [%rd81+40];
	add.f32 	%f1473, %f1471, %f1472;
	st.f32 	[%rd81+40], %f1473;
	ld.f32 	%f1474, [%rd37+44];
	ld.f32 	%f1475, [%rd81+44];
	add.f32 	%f1476, %f1474, %f1475;
	st.f32 	[%rd81+44], %f1476;
	ld.f32 	%f1477, [%rd37+48];
	ld.f32 	%f1478, [%rd81+48];
	add.f32 	%f1479, %f1477, %f1478;
	st.f32 	[%rd81+48], %f1479;
	ld.f32 	%f1480, [%rd37+52];
	ld.f32 	%f1481, [%rd81+52];
	add.f32 	%f1482, %f1480, %f1481;
	st.f32 	[%rd81+52], %f1482;
	ld.f32 	%f1483, [%rd37+56];
	ld.f32 	%f1484, [%rd81+56];
	add.f32 	%f1485, %f1483, %f1484;
	st.f32 	[%rd81+56], %f1485;
	ld.f32 	%f1486, [%rd37+60];
	ld.f32 	%f1487, [%rd81+60];
	add.f32 	%f1488, %f1486, %f1487;
	st.f32 	[%rd81+60], %f1488;
	ld.f32 	%f1489, [%rd37+64];
	ld.f32 	%f1490, [%rd81+64];
	add.f32 	%f1491, %f1489, %f1490;
	st.f32 	[%rd81+64], %f1491;
	ld.f32 	%f1492, [%rd37+68];
	ld.f32 	%f1493, [%rd81+68];
	add.f32 	%f1494, %f1492, %f1493;
	st.f32 	[%rd81+68], %f1494;
	ld.f32 	%f1495, [%rd37+72];
	ld.f32 	%f1496, [%rd81+72];
	add.f32 	%f1497, %f1495, %f1496;
	st.f32 	[%rd81+72], %f1497;
	ld.f32 	%f1498, [%rd37+76];
	ld.f32 	%f1499, [%rd81+76];
	add.f32 	%f1500, %f1498, %f1499;
	st.f32 	[%rd81+76], %f1500;
	ld.f32 	%f1501, [%rd37+80];
	ld.f32 	%f1502, [%rd81+80];
	add.f32 	%f1503, %f1501, %f1502;
	st.f32 	[%rd81+80], %f1503;
	ld.f32 	%f1504, [%rd37+84];
	ld.f32 	%f1505, [%rd81+84];
	add.f32 	%f1506, %f1504, %f1505;
	st.f32 	[%rd81+84], %f1506;
	ld.f32 	%f1507, [%rd37+88];
	ld.f32 	%f1508, [%rd81+88];
	add.f32 	%f1509, %f1507, %f1508;
	st.f32 	[%rd81+88], %f1509;
	ld.f32 	%f1510, [%rd37+92];
	ld.f32 	%f1511, [%rd81+92];
	add.f32 	%f1512, %f1510, %f1511;
	st.f32 	[%rd81+92], %f1512;
	ld.f32 	%f1513, [%rd37+96];
	ld.f32 	%f1514, [%rd81+96];
	add.f32 	%f1515, %f1513, %f1514;
	st.f32 	[%rd81+96], %f1515;
	ld.f32 	%f1516, [%rd37+100];
	ld.f32 	%f1517, [%rd81+100];
	add.f32 	%f1518, %f1516, %f1517;
	st.f32 	[%rd81+100], %f1518;
	ld.f32 	%f1519, [%rd37+104];
	ld.f32 	%f1520, [%rd81+104];
	add.f32 	%f1521, %f1519, %f1520;
	st.f32 	[%rd81+104], %f1521;
	ld.f32 	%f1522, [%rd37+108];
	ld.f32 	%f1523, [%rd81+108];
	add.f32 	%f1524, %f1522, %f1523;
	st.f32 	[%rd81+108], %f1524;
	ld.f32 	%f1525, [%rd37+112];
	ld.f32 	%f1526, [%rd81+112];
	add.f32 	%f1527, %f1525, %f1526;
	st.f32 	[%rd81+112], %f1527;
	ld.f32 	%f1528, [%rd37+116];
	ld.f32 	%f1529, [%rd81+116];
	add.f32 	%f1530, %f1528, %f1529;
	st.f32 	[%rd81+116], %f1530;
	ld.f32 	%f1531, [%rd37+120];
	ld.f32 	%f1532, [%rd81+120];
	add.f32 	%f1533, %f1531, %f1532;
	st.f32 	[%rd81+120], %f1533;
	ld.f32 	%f1534, [%rd37+124];
	ld.f32 	%f1535, [%rd81+124];
	add.f32 	%f1536, %f1534, %f1535;
	st.f32 	[%rd81+124], %f1536;
$L__BB10_53:
	mov.b32 	%r80, 2;
	mov.b32 	%r81, 31;
	mov.b32 	%r82, -1;
	// begin inline asm
	shfl.sync.down.b32 %r73, %r64, %r80, %r81, %r82;
	// end inline asm
	// begin inline asm
	shfl.sync.down.b32 %r78, %r69, %r80, %r81, %r82;
	// end inline asm
	setp.gt.s32 	%p10, %r62, 29;
	@%p10 bra 	$L__BB10_55;
	mov.b64 	%rd38, {%r73, %r78};
	ld.f32 	%f1537, [%rd38];
	ld.f32 	%f1538, [%rd81];
	add.f32 	%f1539, %f1537, %f1538;
	st.f32 	[%rd81], %f1539;
	ld.f32 	%f1540, [%rd38+4];
	ld.f32 	%f1541, [%rd81+4];
	add.f32 	%f1542, %f1540, %f1541;
	st.f32 	[%rd81+4], %f1542;
	ld.f32 	%f1543, [%rd38+8];
	ld.f32 	%f1544, [%rd81+8];
	add.f32 	%f1545, %f1543, %f1544;
	st.f32 	[%rd81+8], %f1545;
	ld.f32 	%f1546, [%rd38+12];
	ld.f32 	%f1547, [%rd81+12];
	add.f32 	%f1548, %f1546, %f1547;
	st.f32 	[%rd81+12], %f1548;
	ld.f32 	%f1549, [%rd38+16];
	ld.f32 	%f1550, [%rd81+16];
	add.f32 	%f1551, %f1549, %f1550;
	st.f32 	[%rd81+16], %f1551;
	ld.f32 	%f1552, [%rd38+20];
	ld.f32 	%f1553, [%rd81+20];
	add.f32 	%f1554, %f1552, %f1553;
	st.f32 	[%rd81+20], %f1554;
	ld.f32 	%f1555, [%rd38+24];
	ld.f32 	%f1556, [%rd81+24];
	add.f32 	%f1557, %f1555, %f1556;
	st.f32 	[%rd81+24], %f1557;
	ld.f32 	%f1558, [%rd38+28];
	ld.f32 	%f1559, [%rd81+28];
	add.f32 	%f1560, %f1558, %f1559;
	st.f32 	[%rd81+28], %f1560;
	ld.f32 	%f1561, [%rd38+32];
	ld.f32 	%f1562, [%rd81+32];
	add.f32 	%f1563, %f1561, %f1562;
	st.f32 	[%rd81+32], %f1563;
	ld.f32 	%f1564, [%rd38+36];
	ld.f32 	%f1565, [%rd81+36];
	add.f32 	%f1566, %f1564, %f1565;
	st.f32 	[%rd81+36], %f1566;
	ld.f32 	%f1567, [%rd38+40];
	ld.f32 	%f1568, [%rd81+40];
	add.f32 	%f1569, %f1567, %f1568;
	st.f32 	[%rd81+40], %f1569;
	ld.f32 	%f1570, [%rd38+44];
	ld.f32 	%f1571, [%rd81+44];
	add.f32 	%f1572, %f1570, %f1571;
	st.f32 	[%rd81+44], %f1572;
	ld.f32 	%f1573, [%rd38+48];
	ld.f32 	%f1574, [%rd81+48];
	add.f32 	%f1575, %f1573, %f1574;
	st.f32 	[%rd81+48], %f1575;
	ld.f32 	%f1576, [%rd38+52];
	ld.f32 	%f1577, [%rd81+52];
	add.f32 	%f1578, %f1576, %f1577;
	st.f32 	[%rd81+52], %f1578;
	ld.f32 	%f1579, [%rd38+56];
	ld.f32 	%f1580, [%rd81+56];
	add.f32 	%f1581, %f1579, %f1580;
	st.f32 	[%rd81+56], %f1581;
	ld.f32 	%f1582, [%rd38+60];
	ld.f32 	%f1583, [%rd81+60];
	add.f32 	%f1584, %f1582, %f1583;
	st.f32 	[%rd81+60], %f1584;
	ld.f32 	%f1585, [%rd38+64];
	ld.f32 	%f1586, [%rd81+64];
	add.f32 	%f1587, %f1585, %f1586;
	st.f32 	[%rd81+64], %f1587;
	ld.f32 	%f1588, [%rd38+68];
	ld.f32 	%f1589, [%rd81+68];
	add.f32 	%f1590, %f1588, %f1589;
	st.f32 	[%rd81+68], %f1590;
	ld.f32 	%f1591, [%rd38+72];
	ld.f32 	%f1592, [%rd81+72];
	add.f32 	%f1593, %f1591, %f1592;
	st.f32 	[%rd81+72], %f1593;
	ld.f32 	%f1594, [%rd38+76];
	ld.f32 	%f1595, [%rd81+76];
	add.f32 	%f1596, %f1594, %f1595;
	st.f32 	[%rd81+76], %f1596;
	ld.f32 	%f1597, [%rd38+80];
	ld.f32 	%f1598, [%rd81+80];
	add.f32 	%f1599, %f1597, %f1598;
	st.f32 	[%rd81+80], %f1599;
	ld.f32 	%f1600, [%rd38+84];
	ld.f32 	%f1601, [%rd81+84];
	add.f32 	%f1602, %f1600, %f1601;
	st.f32 	[%rd81+84], %f1602;
	ld.f32 	%f1603, [%rd38+88];
	ld.f32 	%f1604, [%rd81+88];
	add.f32 	%f1605, %f1603, %f1604;
	st.f32 	[%rd81+88], %f1605;
	ld.f32 	%f1606, [%rd38+92];
	ld.f32 	%f1607, [%rd81+92];
	add.f32 	%f1608, %f1606, %f1607;
	st.f32 	[%rd81+92], %f1608;
	ld.f32 	%f1609, [%rd38+96];
	ld.f32 	%f1610, [%rd81+96];
	add.f32 	%f1611, %f1609, %f1610;
	st.f32 	[%rd81+96], %f1611;
	ld.f32 	%f1612, [%rd38+100];
	ld.f32 	%f1613, [%rd81+100];
	add.f32 	%f1614, %f1612, %f1613;
	st.f32 	[%rd81+100], %f1614;
	ld.f32 	%f1615, [%rd38+104];
	ld.f32 	%f1616, [%rd81+104];
	add.f32 	%f1617, %f1615, %f1616;
	st.f32 	[%rd81+104], %f1617;
	ld.f32 	%f1618, [%rd38+108];
	ld.f32 	%f1619, [%rd81+108];
	add.f32 	%f1620, %f1618, %f1619;
	st.f32 	[%rd81+108], %f1620;
	ld.f32 	%f1621, [%rd38+112];
	ld.f32 	%f1622, [%rd81+112];
	add.f32 	%f1623, %f1621, %f1622;
	st.f32 	[%rd81+112], %f1623;
	ld.f32 	%f1624, [%rd38+116];
	ld.f32 	%f1625, [%rd81+116];
	add.f32 	%f1626, %f1624, %f1625;
	st.f32 	[%rd81+116], %f1626;
	ld.f32 	%f1627, [%rd38+120];
	ld.f32 	%f1628, [%rd81+120];
	add.f32 	%f1629, %f1627, %f1628;
	st.f32 	[%rd81+120], %f1629;
	ld.f32 	%f1630, [%rd38+124];
	ld.f32 	%f1631, [%rd81+124];
	add.f32 	%f1632, %f1630, %f1631;
	st.f32 	[%rd81+124], %f1632;
$L__BB10_55:
	mov.b32 	%r90, 4;
	mov.b32 	%r91, 31;
	mov.b32 	%r92, -1;
	// begin inline asm
	shfl.sync.down.b32 %r83, %r64, %r90, %r91, %r92;
	// end inline asm
	// begin inline asm
	shfl.sync.down.b32 %r88, %r69, %r90, %r91, %r92;
	// end inline asm
	setp.gt.s32 	%p11, %r62, 27;
	@%p11 bra 	$L__BB10_57;
	mov.b64 	%rd39, {%r83, %r88};
	ld.f32 	%f1633, [%rd39];
	ld.f32 	%f1634, [%rd81];
	add.f32 	%f1635, %f1633, %f1634;
	st.f32 	[%rd81], %f1635;
	ld.f32 	%f1636, [%rd39+4];
	ld.f32 	%f1637, [%rd81+4];
	add.f32 	%f1638, %f1636, %f1637;
	st.f32 	[%rd81+4], %f1638;
	ld.f32 	%f1639, [%rd39+8];
	ld.f32 	%f1640, [%rd81+8];
	add.f32 	%f1641, %f1639, %f1640;
	st.f32 	[%rd81+8], %f1641;
	ld.f32 	%f1642, [%rd39+12];
	ld.f32 	%f1643, [%rd81+12];
	add.f32 	%f1644, %f1642, %f1643;
	st.f32 	[%rd81+12], %f1644;
	ld.f32 	%f1645, [%rd39+16];
	ld.f32 	%f1646, [%rd81+16];
	add.f32 	%f1647, %f1645, %f1646;
	st.f32 	[%rd81+16], %f1647;
	ld.f32 	%f1648, [%rd39+20];
	ld.f32 	%f1649, [%rd81+20];
	add.f32 	%f1650, %f1648, %f1649;
	st.f32 	[%rd81+20], %f1650;
	ld.f32 	%f1651, [%rd39+24];
	ld.f32 	%f1652, [%rd81+24];
	add.f32 	%f1653, %f1651, %f1652;
	st.f32 	[%rd81+24], %f1653;
	ld.f32 	%f1654, [%rd39+28];
	ld.f32 	%f1655, [%rd81+28];
	add.f32 	%f1656, %f1654, %f1655;
	st.f32 	[%rd81+28], %f1656;
	ld.f32 	%f1657, [%rd39+32];
	ld.f32 	%f1658, [%rd81+32];
	add.f32 	%f1659, %f1657, %f1658;
	st.f32 	[%rd81+32], %f1659;
	ld.f32 	%f1660, [%rd39+36];
	ld.f32 	%f1661, [%rd81+36];
	add.f32 	%f1662, %f1660, %f1661;
	st.f32 	[%rd81+36], %f1662;
	ld.f32 	%f1663, [%rd39+40];
	ld.f32 	%f1664, [%rd81+40];
	add.f32 	%f1665, %f1663, %f1664;
	st.f32 	[%rd81+40], %f1665;
	ld.f32 	%f1666, [%rd39+44];
	ld.f32 	%f1667, [%rd81+44];
	add.f32 	%f1668, %f1666, %f1667;
	st.f32 	[%rd81+44], %f1668;
	ld.f32 	%f1669, [%rd39+48];
	ld.f32 	%f1670, [%rd81+48];
	add.f32 	%f1671, %f1669, %f1670;
	st.f32 	[%rd81+48], %f1671;
	ld.f32 	%f1672, [%rd39+52];
	ld.f32 	%f1673, [%rd81+52];
	add.f32 	%f1674, %f1672, %f1673;
	st.f32 	[%rd81+52], %f1674;
	ld.f32 	%f1675, [%rd39+56];
	ld.f32 	%f1676, [%rd81+56];
	add.f32 	%f1677, %f1675, %f1676;
	st.f32 	[%rd81+56], %f1677;
	ld.f32 	%f1678, [%rd39+60];
	ld.f32 	%f1679, [%rd81+60];
	add.f32 	%f1680, %f1678, %f1679;
	st.f32 	[%rd81+60], %f1680;
	ld.f32 	%f1681, [%rd39+64];
	ld.f32 	%f1682, [%rd81+64];
	add.f32 	%f1683, %f1681, %f1682;
	st.f32 	[%rd81+64], %f1683;
	ld.f32 	%f1684, [%rd39+68];
	ld.f32 	%f1685, [%rd81+68];
	add.f32 	%f1686, %f1684, %f1685;
	st.f32 	[%rd81+68], %f1686;
	ld.f32 	%f1687, [%rd39+72];
	ld.f32 	%f1688, [%rd81+72];
	add.f32 	%f1689, %f1687, %f1688;
	st.f32 	[%rd81+72], %f1689;
	ld.f32 	%f1690, [%rd39+76];
	ld.f32 	%f1691, [%rd81+76];
	add.f32 	%f1692, %f1690, %f1691;
	st.f32 	[%rd81+76], %f1692;
	ld.f32 	%f1693, [%rd39+80];
	ld.f32 	%f1694, [%rd81+80];
	add.f32 	%f1695, %f1693, %f1694;
	st.f32 	[%rd81+80], %f1695;
	ld.f32 	%f1696, [%rd39+84];
	ld.f32 	%f1697, [%rd81+84];
	add.f32 	%f1698, %f1696, %f1697;
	st.f32 	[%rd81+84], %f1698;
	ld.f32 	%f1699, [%rd39+88];
	ld.f32 	%f1700, [%rd81+88];
	add.f32 	%f1701, %f1699, %f1700;
	st.f32 	[%rd81+88], %f1701;
	ld.f32 	%f1702, [%rd39+92];
	ld.f32 	%f1703, [%rd81+92];
	add.f32 	%f1704, %f1702, %f1703;
	st.f32 	[%rd81+92], %f1704;
	ld.f32 	%f1705, [%rd39+96];
	ld.f32 	%f1706, [%rd81+96];
	add.f32 	%f1707, %f1705, %f1706;
	st.f32 	[%rd81+96], %f1707;
	ld.f32 	%f1708, [%rd39+100];
	ld.f32 	%f1709, [%rd81+100];
	add.f32 	%f1710, %f1708, %f1709;
	st.f32 	[%rd81+100], %f1710;
	ld.f32 	%f1711, [%rd39+104];
	ld.f32 	%f1712, [%rd81+104];
	add.f32 	%f1713, %f1711, %f1712;
	st.f32 	[%rd81+104], %f1713;
	ld.f32 	%f1714, [%rd39+108];
	ld.f32 	%f1715, [%rd81+108];
	add.f32 	%f1716, %f1714, %f1715;
	st.f32 	[%rd81+108], %f1716;
	ld.f32 	%f1717, [%rd39+112];
	ld.f32 	%f1718, [%rd81+112];
	add.f32 	%f1719, %f1717, %f1718;
	st.f32 	[%rd81+112], %f1719;
	ld.f32 	%f1720, [%rd39+116];
	ld.f32 	%f1721, [%rd81+116];
	add.f32 	%f1722, %f1720, %f1721;
	st.f32 	[%rd81+116], %f1722;
	ld.f32 	%f1723, [%rd39+120];
	ld.f32 	%f1724, [%rd81+120];
	add.f32 	%f1725, %f1723, %f1724;
	st.f32 	[%rd81+120], %f1725;
	ld.f32 	%f1726, [%rd39+124];
	ld.f32 	%f1727, [%rd81+124];
	add.f32 	%f1728, %f1726, %f1727;
	st.f32 	[%rd81+124], %f1728;
$L__BB10_57:
	mov.b32 	%r100, 8;
	mov.b32 	%r101, 31;
	mov.b32 	%r102, -1;
	// begin inline asm
	shfl.sync.down.b32 %r93, %r64, %r100, %r101, %r102;
	// end inline asm
	// begin inline asm
	shfl.sync.down.b32 %r98, %r69, %r100, %r101, %r102;
	// end inline asm
	setp.gt.s32 	%p12, %r62, 23;
	@%p12 bra 	$L__BB10_59;
	mov.b64 	%rd40, {%r93, %r98};
	ld.f32 	%f1729, [%rd40];
	ld.f32 	%f1730, [%rd81];
	add.f32 	%f1731, %f1729, %f1730;
	st.f32 	[%rd81], %f1731;
	ld.f32 	%f1732, [%rd40+4];
	ld.f32 	%f1733, [%rd81+4];
	add.f32 	%f1734, %f1732, %f1733;
	st.f32 	[%rd81+4], %f1734;
	ld.f32 	%f1735, [%rd40+8];
	ld.f32 	%f1736, [%rd81+8];
	add.f32 	%f1737, %f1735, %f1736;
	st.f32 	[%rd81+8], %f1737;
	ld.f32 	%f1738, [%rd40+12];
	ld.f32 	%f1739, [%rd81+12];
	add.f32 	%f1740, %f1738, %f1739;
	st.f32 	[%rd81+12], %f1740;
	ld.f32 	%f1741, [%rd40+16];
	ld.f32 	%f1742, [%rd81+16];
	add.f32 	%f1743, %f1741, %f1742;
	st.f32 	[%rd81+16], %f1743;
	ld.f32 	%f1744, [%rd40+20];
	ld.f32 	%f1745, [%rd81+20];
	add.f32 	%f1746, %f1744, %f1745;
	st.f32 	[%rd81+20], %f1746;
	ld.f32 	%f1747, [%rd40+24];
	ld.f32 	%f1748, [%rd81+24];
	add.f32 	%f1749, %f1747, %f1748;
	st.f32 	[%rd81+24], %f1749;
	ld.f32 	%f1750, [%rd40+28];
	ld.f32 	%f1751, [%rd81+28];
	add.f32 	%f1752, %f1750, %f1751;
	st.f32 	[%rd81+28], %f1752;
	ld.f32 	%f1753, [%rd40+32];
	ld.f32 	%f1754, [%rd81+32];
	add.f32 	%f1755, %f1753, %f1754;
	st.f32 	[%rd81+32], %f1755;
	ld.f32 	%f1756, [%rd40+36];
	ld.f32 	%f1757, [%rd81+36];
	add.f32 	%f1758, %f1756, %f1757;
	st.f32 	[%rd81+36], %f1758;
	ld.f32 	%f1759, [%rd40+40];
	ld.f32 	%f1760, [%rd81+40];
	add.f32 	%f1761, %f1759, %f1760;
	st.f32 	[%rd81+40], %f1761;
	ld.f32 	%f1762, [%rd40+44];
	ld.f32 	%f1763, [%rd81+44];
	add.f32 	%f1764, %f1762, %f1763;
	st.f32 	[%rd81+44], %f1764;
	ld.f32 	%f1765, [%rd40+48];
	ld.f32 	%f1766, [%rd81+48];
	add.f32 	%f1767, %f1765, %f1766;
	st.f32 	[%rd81+48], %f1767;
	ld.f32 	%f1768, [%rd40+52];
	ld.f32 	%f1769, [%rd81+52];
	add.f32 	%f1770, %f1768, %f1769;
	st.f32 	[%rd81+52], %f1770;
	ld.f32 	%f1771, [%rd40+56];
	ld.f32 	%f1772, [%rd81+56];
	add.f32 	%f1773, %f1771, %f1772;
	st.f32 	[%rd81+56], %f1773;
	ld.f32 	%f1774, [%rd40+60];
	ld.f32 	%f1775, [%rd81+60];
	add.f32 	%f1776, %f1774, %f1775;
	st.f32 	[%rd81+60], %f1776;
	ld.f32 	%f1777, [%rd40+64];
	ld.f32 	%f1778, [%rd81+64];
	add.f32 	%f1779, %f1777, %f1778;
	st.f32 	[%rd81+64], %f1779;
	ld.f32 	%f1780, [%rd40+68];
	ld.f32 	%f1781, [%rd81+68];
	add.f32 	%f1782, %f1780, %f1781;
	st.f32 	[%rd81+68], %f1782;
	ld.f32 	%f1783, [%rd40+72];
	ld.f32 	%f1784, [%rd81+72];
	add.f32 	%f1785, %f1783, %f1784;
	st.f32 	[%rd81+72], %f1785;
	ld.f32 	%f1786, [%rd40+76];
	ld.f32 	%f1787, [%rd81+76];
	add.f32 	%f1788, %f1786, %f1787;
	st.f32 	[%rd81+76], %f1788;
	ld.f32 	%f1789, [%rd40+80];
	ld.f32 	%f1790, [%rd81+80];
	add.f32 	%f1791, %f1789, %f1790;
	st.f32 	[%rd81+80], %f1791;
	ld.f32 	%f1792, [%rd40+84];
	ld.f32 	%f1793, [%rd81+84];
	add.f32 	%f1794, %f1792, %f1793;
	st.f32 	[%rd81+84], %f1794;
	ld.f32 	%f1795, [%rd40+88];
	ld.f32 	%f1796, [%rd81+88];
	add.f32 	%f1797, %f1795, %f1796;
	st.f32 	[%rd81+88], %f1797;
	ld.f32 	%f1798, [%rd40+92];
	ld.f32 	%f1799, [%rd81+92];
	add.f32 	%f1800, %f1798, %f1799;
	st.f32 	[%rd81+92], %f1800;
	ld.f32 	%f1801, [%rd40+96];
	ld.f32 	%f1802, [%rd81+96];
	add.f32 	%f1803, %f1801, %f1802;
	st.f32 	[%rd81+96], %f1803;
	ld.f32 	%f1804, [%rd40+100];
	ld.f32 	%f1805, [%rd81+100];
	add.f32 	%f1806, %f1804, %f1805;
	st.f32 	[%rd81+100], %f1806;
	ld.f32 	%f1807, [%rd40+104];
	ld.f32 	%f1808, [%rd81+104];
	add.f32 	%f1809, %f1807, %f1808;
	st.f32 	[%rd81+104], %f1809;
	ld.f32 	%f1810, [%rd40+108];
	ld.f32 	%f1811, [%rd81+108];
	add.f32 	%f1812, %f1810, %f1811;
	st.f32 	[%rd81+108], %f1812;
	ld.f32 	%f1813, [%rd40+112];
	ld.f32 	%f1814, [%rd81+112];
	add.f32 	%f1815, %f1813, %f1814;
	st.f32 	[%rd81+112], %f1815;
	ld.f32 	%f1816, [%rd40+116];
	ld.f32 	%f1817, [%rd81+116];
	add.f32 	%f1818, %f1816, %f1817;
	st.f32 	[%rd81+116], %f1818;
	ld.f32 	%f1819, [%rd40+120];
	ld.f32 	%f1820, [%rd81+120];
	add.f32 	%f1821, %f1819, %f1820;
	st.f32 	[%rd81+120], %f1821;
	ld.f32 	%f1822, [%rd40+124];
	ld.f32 	%f1823, [%rd81+124];
	add.f32 	%f1824, %f1822, %f1823;
	st.f32 	[%rd81+124], %f1824;
$L__BB10_59:
	mov.b32 	%r110, 16;
	mov.b32 	%r111, 31;
	mov.b32 	%r112, -1;
	// begin inline asm
	shfl.sync.down.b32 %r103, %r64, %r110, %r111, %r112;
	// end inline asm
	// begin inline asm
	shfl.sync.down.b32 %r108, %r69, %r110, %r111, %r112;
	// end inline asm
	setp.gt.s32 	%p13, %r62, 15;
	@%p13 bra 	$L__BB10_62;
	mov.b64 	%rd41, {%r103, %r108};
	ld.f32 	%f1825, [%rd41];
	ld.f32 	%f1826, [%rd81];
	add.f32 	%f1827, %f1825, %f1826;
	st.f32 	[%rd81], %f1827;
	ld.f32 	%f1828, [%rd41+4];
	ld.f32 	%f1829, [%rd81+4];
	add.f32 	%f1830, %f1828, %f1829;
	st.f32 	[%rd81+4], %f1830;
	ld.f32 	%f1831, [%rd41+8];
	ld.f32 	%f1832, [%rd81+8];
	add.f32 	%f1833, %f1831, %f1832;
	st.f32 	[%rd81+8], %f1833;
	ld.f32 	%f1834, [%rd41+12];
	ld.f32 	%f1835, [%rd81+12];
	add.f32 	%f1836, %f1834, %f1835;
	st.f32 	[%rd81+12], %f1836;
	ld.f32 	%f1837, [%rd41+16];
	ld.f32 	%f1838, [%rd81+16];
	add.f32 	%f1839, %f1837, %f1838;
	st.f32 	[%rd81+16], %f1839;
	ld.f32 	%f1840, [%rd41+20];
	ld.f32 	%f1841, [%rd81+20];
	add.f32 	%f1842, %f1840, %f1841;
	st.f32 	[%rd81+20], %f1842;
	ld.f32 	%f1843, [%rd41+24];
	ld.f32 	%f1844, [%rd81+24];
	add.f32 	%f1845, %f1843, %f1844;
	st.f32 	[%rd81+24], %f1845;
	ld.f32 	%f1846, [%rd41+28];
	ld.f32 	%f1847, [%rd81+28];
	add.f32 	%f1848, %f1846, %f1847;
	st.f32 	[%rd81+28], %f1848;
	ld.f32 	%f1849, [%rd41+32];
	ld.f32 	%f1850, [%rd81+32];
	add.f32 	%f1851, %f1849, %f1850;
	st.f32 	[%rd81+32], %f1851;
	ld.f32 	%f1852, [%rd41+36];
	ld.f32 	%f1853, [%rd81+36];
	add.f32 	%f1854, %f1852, %f1853;
	st.f32 	[%rd81+36], %f1854;
	ld.f32 	%f1855, [%rd41+40];
	ld.f32 	%f1856, [%rd81+40];
	add.f32 	%f1857, %f1855, %f1856;
	st.f32 	[%rd81+40], %f1857;
	ld.f32 	%f1858, [%rd41+44];
	ld.f32 	%f1859, [%rd81+44];
	add.f32 	%f1860, %f1858, %f1859;
	st.f32 	[%rd81+44], %f1860;
	ld.f32 	%f1861, [%rd41+48];
	ld.f32 	%f1862, [%rd81+48];
	add.f32 	%f1863, %f1861, %f1862;
	st.f32 	[%rd81+48], %f1863;
	ld.f32 	%f1864, [%rd41+52];
	ld.f32 	%f1865, [%rd81+52];
	add.f32 	%f1866, %f1864, %f1865;
	st.f32 	[%rd81+52], %f1866;
	ld.f32 	%f1867, [%rd41+56];
	ld.f32 	%f1868, [%rd81+56];
	add.f32 	%f1869, %f1867, %f1868;
	st.f32 	[%rd81+56], %f1869;
	ld.f32 	%f1870, [%rd41+60];
	ld.f32 	%f1871, [%rd81+60];
	add.f32 	%f1872, %f1870, %f1871;
	st.f32 	[%rd81+60], %f1872;
	ld.f32 	%f1873, [%rd41+64];
	ld.f32 	%f1874, [%rd81+64];
	add.f32 	%f1875, %f1873, %f1874;
	st.f32 	[%rd81+64], %f1875;
	ld.f32 	%f1876, [%rd41+68];
	ld.f32 	%f1877, [%rd81+68];
	add.f32 	%f1878, %f1876, %f1877;
	st.f32 	[%rd81+68], %f1878;
	ld.f32 	%f1879, [%rd41+72];
	ld.f32 	%f1880, [%rd81+72];
	add.f32 	%f1881, %f1879, %f1880;
	st.f32 	[%rd81+72], %f1881;
	ld.f32 	%f1882, [%rd41+76];
	ld.f32 	%f1883, [%rd81+76];
	add.f32 	%f1884, %f1882, %f1883;
	st.f32 	[%rd81+76], %f1884;
	ld.f32 	%f1885, [%rd41+80];
	ld.f32 	%f1886, [%rd81+80];
	add.f32 	%f1887, %f1885, %f1886;
	st.f32 	[%rd81+80], %f1887;
	ld.f32 	%f1888, [%rd41+84];
	ld.f32 	%f1889, [%rd81+84];
	add.f32 	%f1890, %f1888, %f1889;
	st.f32 	[%rd81+84], %f1890;
	ld.f32 	%f1891, [%rd41+88];
	ld.f32 	%f1892, [%rd81+88];
	add.f32 	%f1893, %f1891, %f1892;
	st.f32 	[%rd81+88], %f1893;
	ld.f32 	%f1894, [%rd41+92];
	ld.f32 	%f1895, [%rd81+92];
	add.f32 	%f1896, %f1894, %f1895;
	st.f32 	[%rd81+92], %f1896;
	ld.f32 	%f1897, [%rd41+96];
	ld.f32 	%f1898, [%rd81+96];
	add.f32 	%f1899, %f1897, %f1898;
	st.f32 	[%rd81+96], %f1899;
	ld.f32 	%f1900, [%rd41+100];
	ld.f32 	%f1901, [%rd81+100];
	add.f32 	%f1902, %f1900, %f1901;
	st.f32 	[%rd81+100], %f1902;
	ld.f32 	%f1903, [%rd41+104];
	ld.f32 	%f1904, [%rd81+104];
	add.f32 	%f1905, %f1903, %f1904;
	st.f32 	[%rd81+104], %f1905;
	ld.f32 	%f1906, [%rd41+108];
	ld.f32 	%f1907, [%rd81+108];
	add.f32 	%f1908, %f1906, %f1907;
	st.f32 	[%rd81+108], %f1908;
	ld.f32 	%f1909, [%rd41+112];
	ld.f32 	%f1910, [%rd81+112];
	add.f32 	%f1911, %f1909, %f1910;
	st.f32 	[%rd81+112], %f1911;
	ld.f32 	%f1912, [%rd41+116];
	ld.f32 	%f1913, [%rd81+116];
	add.f32 	%f1914, %f1912, %f1913;
	st.f32 	[%rd81+116], %f1914;
	ld.f32 	%f1915, [%rd41+120];
	ld.f32 	%f1916, [%rd81+120];
	add.f32 	%f1917, %f1915, %f1916;
	st.f32 	[%rd81+120], %f1917;
	ld.f32 	%f1918, [%rd41+124];
	ld.f32 	%f1919, [%rd81+124];
	add.f32 	%f1920, %f1918, %f1919;
	st.f32 	[%rd81+124], %f1920;
	setp.ne.s32 	%p14, %r62, 0;
	@%p14 bra 	$L__BB10_62;
	shr.u32 	%r113, %r33, 2;
	and.b32  	%r114, %r113, 248;
	mov.u32 	%r115, _ZZN3cub18CUB_300001_SM_10006detail6reduce28DeviceReduceSingleTileKernelINS2_10policy_hubIPfj9sum_deltaE10Policy1000EN6thrust24THRUST_300001_SM_1000_NS6detail15normal_iteratorINSA_10device_ptrIS5_EEEEPS5_jS6_S5_S5_N4cuda3std3__410__identityEEEvT0_T1_T2_T3_T4_T6_E12temp_storage;
	add.s32 	%r116, %r115, %r114;
	st.shared.u64 	[%r116+8], %rd81;
$L__BB10_62:
	bar.sync 	0;
	setp.ne.s32 	%p15, %r33, 0;
	@%p15 bra 	$L__BB10_64;
	ld.shared.u64 	%rd42, [_ZZN3cub18CUB_300001_SM_10006detail6reduce28DeviceReduceSingleTileKernelINS2_10policy_hubIPfj9sum_deltaE10Policy1000EN6thrust24THRUST_300001_SM_1000_NS6detail15normal_iteratorINSA_10device_ptrIS5_EEEEPS5_jS6_S5_S5_N4cuda3std3__410__identityEEEvT0_T1_T2_T3_T4_T6_E12temp_storage+16];
	ld.f32 	%f1921, [%rd42];
	ld.f32 	%f1922, [%rd81];
	add.f32 	%f1923, %f1921, %f1922;
	st.f32 	[%rd81], %f1923;
	ld.f32 	%f1924, [%rd42+4];
	ld.f32 	%f1925, [%rd81+4];
	add.f32 	%f1926, %f1924, %f1925;
	st.f32 	[%rd81+4], %f1926;
	ld.f32 	%f1927, [%rd42+8];
	ld.f32 	%f1928, [%rd81+8];
	add.f32 	%f1929, %f1927, %f1928;
	st.f32 	[%rd81+8], %f1929;
	ld.f32 	%f1930, [%rd42+12];
	ld.f32 	%f1931, [%rd81+12];
	add.f32 	%f1932, %f1930, %f1931;
	st.f32 	[%rd81+12], %f1932;
	ld.f32 	%f1933, [%rd42+16];
	ld.f32 	%f1934, [%rd81+16];
	add.f32 	%f1935, %f1933, %f1934;
	st.f32 	[%rd81+16], %f1935;
	ld.f32 	%f1936, [%rd42+20];
	ld.f32 	%f1937, [%rd81+20];
	add.f32 	%f1938, %f1936, %f1937;
	st.f32 	[%rd81+20], %f1938;
	ld.f32 	%f1939, [%rd42+24];
	ld.f32 	%f1940, [%rd81+24];
	add.f32 	%f1941, %f1939, %f1940;
	st.f32 	[%rd81+24], %f1941;
	ld.f32 	%f1942, [%rd42+28];
	ld.f32 	%f1943, [%rd81+28];
	add.f32 	%f1944, %f1942, %f1943;
	st.f32 	[%rd81+28], %f1944;
	ld.f32 	%f1945, [%rd42+32];
	ld.f32 	%f1946, [%rd81+32];
	add.f32 	%f1947, %f1945, %f1946;
	st.f32 	[%rd81+32], %f1947;
	ld.f32 	%f1948, [%rd42+36];
	ld.f32 	%f1949, [%rd81+36];
	add.f32 	%f1950, %f1948, %f1949;
	st.f32 	[%rd81+36], %f1950;
	ld.f32 	%f1951, [%rd42+40];
	ld.f32 	%f1952, [%rd81+40];
	add.f32 	%f1953, %f1951, %f1952;
	st.f32 	[%rd81+40], %f1953;
	ld.f32 	%f1954, [%rd42+44];
	ld.f32 	%f1955, [%rd81+44];
	add.f32 	%f1956, %f1954, %f1955;
	st.f32 	[%rd81+44], %f1956;
	ld.f32 	%f1957, [%rd42+48];
	ld.f32 	%f1958, [%rd81+48];
	add.f32 	%f1959, %f1957, %f1958;
	st.f32 	[%rd81+48], %f1959;
	ld.f32 	%f1960, [%rd42+52];
	ld.f32 	%f1961, [%rd81+52];
	add.f32 	%f1962, %f1960, %f1961;
	st.f32 	[%rd81+52], %f1962;
	ld.f32 	%f1963, [%rd42+56];
	ld.f32 	%f1964, [%rd81+56];
	add.f32 	%f1965, %f1963, %f1964;
	st.f32 	[%rd81+56], %f1965;
	ld.f32 	%f1966, [%rd42+60];
	ld.f32 	%f1967, [%rd81+60];
	add.f32 	%f1968, %f1966, %f1967;
	st.f32 	[%rd81+60], %f1968;
	ld.f32 	%f1969, [%rd42+64];
	ld.f32 	%f1970, [%rd81+64];
	add.f32 	%f1971, %f1969, %f1970;
	st.f32 	[%rd81+64], %f1971;
	ld.f32 	%f1972, [%rd42+68];
	ld.f32 	%f1973, [%rd81+68];
	add.f32 	%f1974, %f1972, %f1973;
	st.f32 	[%rd81+68], %f1974;
	ld.f32 	%f1975, [%rd42+72];
	ld.f32 	%f1976, [%rd81+72];
	add.f32 	%f1977, %f1975, %f1976;
	st.f32 	[%rd81+72], %f1977;
	ld.f32 	%f1978, [%rd42+76];
	ld.f32 	%f1979, [%rd81+76];
	add.f32 	%f1980, %f1978, %f1979;
	st.f32 	[%rd81+76], %f1980;
	ld.f32 	%f1981, [%rd42+80];
	ld.f32 	%f1982, [%rd81+80];
	add.f32 	%f1983, %f1981, %f1982;
	st.f32 	[%rd81+80], %f1983;
	ld.f32 	%f1984, [%rd42+84];
	ld.f32 	%f1985, [%rd81+84];
	add.f32 	%f1986, %f1984, %f1985;
	st.f32 	[%rd81+84], %f1986;
	ld.f32 	%f1987, [%rd42+88];
	ld.f32 	%f1988, [%rd81+88];
	add.f32 	%f1989, %f1987, %f1988;
	st.f32 	[%rd81+88], %f1989;
	ld.f32 	%f1990, [%rd42+92];
	ld.f32 	%f1991, [%rd81+92];
	add.f32 	%f1992, %f1990, %f1991;
	st.f32 	[%rd81+92], %f1992;
	ld.f32 	%f1993, [%rd42+96];
	ld.f32 	%f1994, [%rd81+96];
	add.f32 	%f1995, %f1993, %f1994;
	st.f32 	[%rd81+96], %f1995;
	ld.f32 	%f1996, [%rd42+100];
	ld.f32 	%f1997, [%rd81+100];
	add.f32 	%f1998, %f1996, %f1997;
	st.f32 	[%rd81+100], %f1998;
	ld.f32 	%f1999, [%rd42+104];
	ld.f32 	%f2000, [%rd81+104];
	add.f32 	%f2001, %f1999, %f2000;
	st.f32 	[%rd81+104], %f2001;
	ld.f32 	%f2002, [%rd42+108];
	ld.f32 	%f2003, [%rd81+108];
	add.f32 	%f2004, %f2002, %f2003;
	st.f32 	[%rd81+108], %f2004;
	ld.f32 	%f2005, [%rd42+112];
	ld.f32 	%f2006, [%rd81+112];
	add.f32 	%f2007, %f2005, %f2006;
	st.f32 	[%rd81+112], %f2007;
	ld.f32 	%f2008, [%rd42+116];
	ld.f32 	%f2009, [%rd81+116];
	add.f32 	%f2010, %f2008, %f2009;
	st.f32 	[%rd81+116], %f2010;
	ld.f32 	%f2011, [%rd42+120];
	ld.f32 	%f2012, [%rd81+120];
	add.f32 	%f2013, %f2011, %f2012;
	st.f32 	[%rd81+120], %f2013;
	ld.f32 	%f2014, [%rd42+124];
	ld.f32 	%f2015, [%rd81+124];
	add.f32 	%f2016, %f2014, %f2015;
	st.f32 	[%rd81+124], %f2016;
	ld.shared.u64 	%rd43, [_ZZN3cub18CUB_300001_SM_10006detail6reduce28DeviceReduceSingleTileKernelINS2_10policy_hubIPfj9sum_deltaE10Policy1000EN6thrust24THRUST_300001_SM_1000_NS6detail15normal_iteratorINSA_10device_ptrIS5_EEEEPS5_jS6_S5_S5_N4cuda3std3__410__identityEEEvT0_T1_T2_T3_T4_T6_E12temp_storage+24];
	ld.f32 	%f2017, [%rd43];
	add.f32 	%f2018, %f2017, %f1923;
	st.f32 	[%rd81], %f2018;
	ld.f32 	%f2019, [%rd43+4];
	add.f32 	%f2020, %f2019, %f1926;
	st.f32 	[%rd81+4], %f2020;
	ld.f32 	%f2021, [%rd43+8];
	add.f32 	%f2022, %f2021, %f1929;
	st.f32 	[%rd81+8], %f2022;
	ld.f32 	%f2023, [%rd43+12];
	add.f32 	%f2024, %f2023, %f1932;
	st.f32 	[%rd81+12], %f2024;
	ld.f32 	%f2025, [%rd43+16];
	add.f32 	%f2026, %f2025, %f1935;
	st.f32 	[%rd81+16], %f2026;
	ld.f32 	%f2027, [%rd43+20];
	add.f32 	%f2028, %f2027, %f1938;
	st.f32 	[%rd81+20], %f2028;
	ld.f32 	%f2029, [%rd43+24];
	add.f32 	%f2030, %f2029, %f1941;
	st.f32 	[%rd81+24], %f2030;
	ld.f32 	%f2031, [%rd43+28];
	add.f32 	%f2032, %f2031, %f1944;
	st.f32 	[%rd81+28], %f2032;
	ld.f32 	%f2033, [%rd43+32];
	add.f32 	%f2034, %f2033, %f1947;
	st.f32 	[%rd81+32], %f2034;
	ld.f32 	%f2035, [%rd43+36];
	add.f32 	%f2036, %f2035, %f1950;
	st.f32 	[%rd81+36], %f2036;
	ld.f32 	%f2037, [%rd43+40];
	add.f32 	%f2038, %f2037, %f1953;
	st.f32 	[%rd81+40], %f2038;
	ld.f32 	%f2039, [%rd43+44];
	add.f32 	%f2040, %f2039, %f1956;
	st.f32 	[%rd81+44], %f2040;
	ld.f32 	%f2041, [%rd43+48];
	add.f32 	%f2042, %f2041, %f1959;
	st.f32 	[%rd81+48], %f2042;
	ld.f32 	%f2043, [%rd43+52];
	add.f32 	%f2044, %f2043, %f1962;
	st.f32 	[%rd81+52], %f2044;
	ld.f32 	%f2045, [%rd43+56];
	add.f32 	%f2046, %f2045, %f1965;
	st.f32 	[%rd81+56], %f2046;
	ld.f32 	%f2047, [%rd43+60];
	add.f32 	%f2048, %f2047, %f1968;
	st.f32 	[%rd81+60], %f2048;
	ld.f32 	%f2049, [%rd43+64];
	add.f32 	%f2050, %f2049, %f1971;
	st.f32 	[%rd81+64], %f2050;
	ld.f32 	%f2051, [%rd43+68];
	add.f32 	%f2052, %f2051, %f1974;
	st.f32 	[%rd81+68], %f2052;
	ld.f32 	%f2053, [%rd43+72];
	add.f32 	%f2054, %f2053, %f1977;
	st.f32 	[%rd81+72], %f2054;
	ld.f32 	%f2055, [%rd43+76];
	add.f32 	%f2056, %f2055, %f1980;
	st.f32 	[%rd81+76], %f2056;
	ld.f32 	%f2057, [%rd43+80];
	add.f32 	%f2058, %f2057, %f1983;
	st.f32 	[%rd81+80], %f2058;
	ld.f32 	%f2059, [%rd43+84];
	add.f32 	%f2060, %f2059, %f1986;
	st.f32 	[%rd81+84], %f2060;
	ld.f32 	%f2061, [%rd43+88];
	add.f32 	%f2062, %f2061, %f1989;
	st.f32 	[%rd81+88], %f2062;
	ld.f32 	%f2063, [%rd43+92];
	add.f32 	%f2064, %f2063, %f1992;
	st.f32 	[%rd81+92], %f2064;
	ld.f32 	%f2065, [%rd43+96];
	add.f32 	%f2066, %f2065, %f1995;
	st.f32 	[%rd81+96], %f2066;
	ld.f32 	%f2067, [%rd43+100];
	add.f32 	%f2068, %f2067, %f1998;
	st.f32 	[%rd81+100], %f2068;
	ld.f32 	%f2069, [%rd43+104];
	add.f32 	%f2070, %f2069, %f2001;
	st.f32 	[%rd81+104], %f2070;
	ld.f32 	%f2071, [%rd43+108];
	add.f32 	%f2072, %f2071, %f2004;
	st.f32 	[%rd81+108], %f2072;
	ld.f32 	%f2073, [%rd43+112];
	add.f32 	%f2074, %f2073, %f2007;
	st.f32 	[%rd81+112], %f2074;
	ld.f32 	%f2075, [%rd43+116];
	add.f32 	%f2076, %f2075, %f2010;
	st.f32 	[%rd81+116], %f2076;
	ld.f32 	%f2077, [%rd43+120];
	add.f32 	%f2078, %f2077, %f2013;
	st.f32 	[%rd81+120], %f2078;
	ld.f32 	%f2079, [%rd43+124];
	add.f32 	%f2080, %f2079, %f2016;
	st.f32 	[%rd81+124], %f2080;
	ld.shared.u64 	%rd44, [_ZZN3cub18CUB_300001_SM_10006detail6reduce28DeviceReduceSingleTileKernelINS2_10policy_hubIPfj9sum_deltaE10Policy1000EN6thrust24THRUST_300001_SM_1000_NS6detail15normal_iteratorINSA_10device_ptrIS5_EEEEPS5_jS6_S5_S5_N4cuda3std3__410__identityEEEvT0_T1_T2_T3_T4_T6_E12temp_storage+32];
	ld.f32 	%f2081, [%rd44];
	add.f32 	%f2082, %f2081, %f2018;
	st.f32 	[%rd81], %f2082;
	ld.f32 	%f2083, [%rd44+4];
	add.f32 	%f2084, %f2083, %f2020;
	st.f32 	[%rd81+4], %f2084;
	ld.f32 	%f2085, [%rd44+8];
	add.f32 	%f2086, %f2085, %f2022;
	st.f32 	[%rd81+8], %f2086;
	ld.f32 	%f2087, [%rd44+12];
	add.f32 	%f2088, %f2087, %f2024;
	st.f32 	[%rd81+12], %f2088;
	ld.f32 	%f2089, [%rd44+16];
	add.f32 	%f2090, %f2089, %f2026;
	st.f32 	[%rd81+16], %f2090;
	ld.f32 	%f2091, [%rd44+20];
	add.f32 	%f2092, %f2091, %f2028;
	st.f32 	[%rd81+20], %f2092;
	ld.f32 	%f2093, [%rd44+24];
	add.f32 	%f2094, %f2093, %f2030;
	st.f32 	[%rd81+24], %f2094;
	ld.f32 	%f2095, [%rd44+28];
	add.f32 	%f2096, %f2095, %f2032;
	st.f32 	[%rd81+28], %f2096;
	ld.f32 	%f2097, [%rd44+32];
	add.f32 	%f2098, %f2097, %f2034;
	st.f32 	[%rd81+32], %f2098;
	ld.f32 	%f2099, [%rd44+36];
	add.f32 	%f2100, %f2099, %f2036;
	st.f32 	[%rd81+36], %f2100;
	ld.f32 	%f2101, [%rd44+40];
	add.f32 	%f2102, %f2101, %f2038;
	st.f32 	[%rd81+40], %f2102;
	ld.f32 	%f2103, [%rd44+44];
	add.f32 	%f2104, %f2103, %f2040;
	st.f32 	[%rd81+44], %f2104;
	ld.f32 	%f2105, [%rd44+48];
	add.f32 	%f2106, %f2105, %f2042;
	st.f32 	[%rd81+48], %f2106;
	ld.f32 	%f2107, [%rd44+52];
	add.f32 	%f2108, %f2107, %f2044;
	st.f32 	[%rd81+52], %f2108;
	ld.f32 	%f2109, [%rd44+56];
	add.f32 	%f2110, %f2109, %f2046;
	st.f32 	[%rd81+56], %f2110;
	ld.f32 	%f2111, [%rd44+60];
	add.f32 	%f2112, %f2111, %f2048;
	st.f32 	[%rd81+60], %f2112;
	ld.f32 	%f2113, [%rd44+64];
	add.f32 	%f2114, %f2113, %f2050;
	st.f32 	[%rd81+64], %f2114;
	ld.f32 	%f2115, [%rd44+68];
	add.f32 	%f2116, %f2115, %f2052;
	st.f32 	[%rd81+68], %f2116;
	ld.f32 	%f2117, [%rd44+72];
	add.f32 	%f2118, %f2117, %f2054;
	st.f32 	[%rd81+72], %f2118;
	ld.f32 	%f2119, [%rd44+76];
	add.f32 	%f2120, %f2119, %f2056;
	st.f32 	[%rd81+76], %f2120;
	ld.f32 	%f2121, [%rd44+80];
	add.f32 	%f2122, %f2121, %f2058;
	st.f32 	[%rd81+80], %f2122;
	ld.f32 	%f2123, [%rd44+84];
	add.f32 	%f2124, %f2123, %f2060;
	st.f32 	[%rd81+84], %f2124;
	ld.f32 	%f2125, [%rd44+88];
	add.f32 	%f2126, %f2125, %f2062;
	st.f32 	[%rd81+88], %f2126;
	ld.f32 	%f2127, [%rd44+92];
	add.f32 	%f2128, %f2127, %f2064;
	st.f32 	[%rd81+92], %f2128;
	ld.f32 	%f2129, [%rd44+96];
	add.f32 	%f2130, %f2129, %f2066;
	st.f32 	[%rd81+96], %f2130;
	ld.f32 	%f2131, [%rd44+100];
	add.f32 	%f2132, %f2131, %f2068;
	st.f32 	[%rd81+100], %f2132;
	ld.f32 	%f2133, [%rd44+104];
	add.f32 	%f2134, %f2133, %f2070;
	st.f32 	[%rd81+104], %f2134;
	ld.f32 	%f2135, [%rd44+108];
	add.f32 	%f2136, %f2135, %f2072;
	st.f32 	[%rd81+108], %f2136;
	ld.f32 	%f2137, [%rd44+112];
	add.f32 	%f2138, %f2137, %f2074;
	st.f32 	[%rd81+112], %f2138;
	ld.f32 	%f2139, [%rd44+116];
	add.f32 	%f2140, %f2139, %f2076;
	st.f32 	[%rd81+116], %f2140;
	ld.f32 	%f2141, [%rd44+120];
	add.f32 	%f2142, %f2141, %f2078;
	st.f32 	[%rd81+120], %f2142;
	ld.f32 	%f2143, [%rd44+124];
	add.f32 	%f2144, %f2143, %f2080;
	st.f32 	[%rd81+124], %f2144;
	ld.shared.u64 	%rd45, [_ZZN3cub18CUB_300001_SM_10006detail6reduce28DeviceReduceSingleTileKernelINS2_10policy_hubIPfj9sum_deltaE10Policy1000EN6thrust24THRUST_300001_SM_1000_NS6detail15normal_iteratorINSA_10device_ptrIS5_EEEEPS5_jS6_S5_S5_N4cuda3std3__410__identityEEEvT0_T1_T2_T3_T4_T6_E12temp_storage+40];
	ld.f32 	%f2145, [%rd45];
	add.f32 	%f2146, %f2145, %f2082;
	st.f32 	[%rd81], %f2146;
	ld.f32 	%f2147, [%rd45+4];
	add.f32 	%f2148, %f2147, %f2084;
	st.f32 	[%rd81+4], %f2148;
	ld.f32 	%f2149, [%rd45+8];
	add.f32 	%f2150, %f2149, %f2086;
	st.f32 	[%rd81+8], %f2150;
	ld.f32 	%f2151, [%rd45+12];
	add.f32 	%f2152, %f2151, %f2088;
	st.f32 	[%rd81+12], %f2152;
	ld.f32 	%f2153, [%rd45+16];
	add.f32 	%f2154, %f2153, %f2090;
	st.f32 	[%rd81+16], %f2154;
	ld.f32 	%f2155, [%rd45+20];
	add.f32 	%f2156, %f2155, %f2092;
	st.f32 	[%rd81+20], %f2156;
	ld.f32 	%f2157, [%rd45+24];
	add.f32 	%f2158, %f2157, %f2094;
	st.f32 	[%rd81+24], %f2158;
	ld.f32 	%f2159, [%rd45+28];
	add.f32 	%f2160, %f2159, %f2096;
	st.f32 	[%rd81+28], %f2160;
	ld.f32 	%f2161, [%rd45+32];
	add.f32 	%f2162, %f2161, %f2098;
	st.f32 	[%rd81+32], %f2162;
	ld.f32 	%f2163, [%rd45+36];
	add.f32 	%f2164, %f2163, %f2100;
	st.f32 	[%rd81+36], %f2164;
	ld.f32 	%f2165, [%rd45+40];
	add.f32 	%f2166, %f2165, %f2102;
	st.f32 	[%rd81+40], %f2166;
	ld.f32 	%f2167, [%rd45+44];
	add.f32 	%f2168, %f2167, %f2104;
	st.f32 	[%rd81+44], %f2168;
	ld.f32 	%f2169, [%rd45+48];
	add.f32 	%f2170, %f2169, %f2106;
	st.f32 	[%rd81+48], %f2170;
	ld.f32 	%f2171, [%rd45+52];
	add.f32 	%f2172, %f2171, %f2108;
	st.f32 	[%rd81+52], %f2172;
	ld.f32 	%f2173, [%rd45+56];
	add.f32 	%f2174, %f2173, %f2110;
	st.f32 	[%rd81+56], %f2174;
	ld.f32 	%f2175, [%rd45+60];
	add.f32 	%f2176, %f2175, %f2112;
	st.f32 	[%rd81+60], %f2176;
	ld.f32 	%f2177, [%rd45+64];
	add.f32 	%f2178, %f2177, %f2114;
	st.f32 	[%rd81+64], %f2178;
	ld.f32 	%f2179, [%rd45+68];
	add.f32 	%f2180, %f2179, %f2116;
	st.f32 	[%rd81+68], %f2180;
	ld.f32 	%f2181, [%rd45+72];
	add.f32 	%f2182, %f2181, %f2118;
	st.f32 	[%rd81+72], %f2182;
	ld.f32 	%f2183, [%rd45+76];
	add.f32 	%f2184, %f2183, %f2120;
	st.f32 	[%rd81+76], %f2184;
	ld.f32 	%f2185, [%rd45+80];
	add.f32 	%f2186, %f2185, %f2122;
	st.f32 	[%rd81+80], %f2186;
	ld.f32 	%f2187, [%rd45+84];
	add.f32 	%f2188, %f2187, %f2124;
	st.f32 	[%rd81+84], %f2188;
	ld.f32 	%f2189, [%rd45+88];
	add.f32 	%f2190, %f2189, %f2126;
	st.f32 	[%rd81+88], %f2190;
	ld.f32 	%f2191, [%rd45+92];
	add.f32 	%f2192, %f2191, %f2128;
	st.f32 	[%rd81+92], %f2192;
	ld.f32 	%f2193, [%rd45+96];
	add.f32 	%f2194, %f2193, %f2130;
	st.f32 	[%rd81+96], %f2194;
	ld.f32 	%f2195, [%rd45+100];
	add.f32 	%f2196, %f2195, %f2132;
	st.f32 	[%rd81+100], %f2196;
	ld.f32 	%f2197, [%rd45+104];
	add.f32 	%f2198, %f2197, %f2134;
	st.f32 	[%rd81+104], %f2198;
	ld.f32 	%f2199, [%rd45+108];
	add.f32 	%f2200, %f2199, %f2136;
	st.f32 	[%rd81+108], %f2200;
	ld.f32 	%f2201, [%rd45+112];
	add.f32 	%f2202, %f2201, %f2138;
	st.f32 	[%rd81+112], %f2202;
	ld.f32 	%f2203, [%rd45+116];
	add.f32 	%f2204, %f2203, %f2140;
	st.f32 	[%rd81+116], %f2204;
	ld.f32 	%f2205, [%rd45+120];
	add.f32 	%f2206, %f2205, %f2142;
	st.f32 	[%rd81+120], %f2206;
	ld.f32 	%f2207, [%rd45+124];
	add.f32 	%f2208, %f2207, %f2144;
	st.f32 	[%rd81+124], %f2208;
	ld.shared.u64 	%rd46, [_ZZN3cub18CUB_300001_SM_10006detail6reduce28DeviceReduceSingleTileKernelINS2_10policy_hubIPfj9sum_deltaE10Policy1000EN6thrust24THRUST_300001_SM_1000_NS6detail15normal_iteratorINSA_10device_ptrIS5_EEEEPS5_jS6_S5_S5_N4cuda3std3__410__identityEEEvT0_T1_T2_T3_T4_T6_E12temp_storage+48];
	ld.f32 	%f2209, [%rd46];
	add.f32 	%f2210, %f2209, %f2146;
	st.f32 	[%rd81], %f2210;
	ld.f32 	%f2211, [%rd46+4];
	add.f32 	%f2212, %f2211, %f2148;
	st.f32 	[%rd81+4], %f2212;
	ld.f32 	%f2213, [%rd46+8];
	add.f32 	%f2214, %f2213, %f2150;
	st.f32 	[%rd81+8], %f2214;
	ld.f32 	%f2215, [%rd46+12];
	add.f32 	%f2216, %f2215, %f2152;
	st.f32 	[%rd81+12], %f2216;
	ld.f32 	%f2217, [%rd46+16];
	add.f32 	%f2218, %f2217, %f2154;
	st.f32 	[%rd81+16], %f2218;
	ld.f32 	%f2219, [%rd46+20];
	add.f32 	%f2220, %f2219, %f2156;
	st.f32 	[%rd81+20], %f2220;
	ld.f32 	%f2221, [%rd46+24];
	add.f32 	%f2222, %f2221, %f2158;
	st.f32 	[%rd81+24], %f2222;
	ld.f32 	%f2223, [%rd46+28];
	add.f32 	%f2224, %f2223, %f2160;
	st.f32 	[%rd81+28], %f2224;
	ld.f32 	%f2225, [%rd46+32];
	add.f32 	%f2226, %f2225, %f2162;
	st.f32 	[%rd81+32], %f2226;
	ld.f32 	%f2227, [%rd46+36];
	add.f32 	%f2228, %f2227, %f2164;
	st.f32 	[%rd81+36], %f2228;
	ld.f32 	%f2229, [%rd46+40];
	add.f32 	%f2230, %f2229, %f2166;
	st.f32 	[%rd81+40], %f2230;
	ld.f32 	%f2231, [%rd46+44];
	add.f32 	%f2232, %f2231, %f2168;
	st.f32 	[%rd81+44], %f2232;
	ld.f32 	%f2233, [%rd46+48];
	add.f32 	%f2234, %f2233, %f2170;
	st.f32 	[%rd81+48], %f2234;
	ld.f32 	%f2235, [%rd46+52];
	add.f32 	%f2236, %f2235, %f2172;
	st.f32 	[%rd81+52], %f2236;
	ld.f32 	%f2237, [%rd46+56];
	add.f32 	%f2238, %f2237, %f2174;
	st.f32 	[%rd81+56], %f2238;
	ld.f32 	%f2239, [%rd46+60];
	add.f32 	%f2240, %f2239, %f2176;
	st.f32 	[%rd81+60], %f2240;
	ld.f32 	%f2241, [%rd46+64];
	add.f32 	%f2242, %f2241, %f2178;
	st.f32 	[%rd81+64], %f2242;
	ld.f32 	%f2243, [%rd46+68];
	add.f32 	%f2244, %f2243, %f2180;
	st.f32 	[%rd81+68], %f2244;
	ld.f32 	%f2245, [%rd46+72];
	add.f32 	%f2246, %f2245, %f2182;
	st.f32 	[%rd81+72], %f2246;
	ld.f32 	%f2247, [%rd46+76];
	add.f32 	%f2248, %f2247, %f2184;
	st.f32 	[%rd81+76], %f2248;
	ld.f32 	%f2249, [%rd46+80];
	add.f32 	%f2250, %f2249, %f2186;
	st.f32 	[%rd81+80], %f2250;
	ld.f32 	%f2251, [%rd46+84];
	add.f32 	%f2252, %f2251, %f2188;
	st.f32 	[%rd81+84], %f2252;
	ld.f32 	%f2253, [%rd46+88];
	add.f32 	%f2254, %f2253, %f2190;
	st.f32 	[%rd81+88], %f2254;
	ld.f32 	%f2255, [%rd46+92];
	add.f32 	%f2256, %f2255, %f2192;
	st.f32 	[%rd81+92], %f2256;
	ld.f32 	%f2257, [%rd46+96];
	add.f32 	%f2258, %f2257, %f2194;
	st.f32 	[%rd81+96], %f2258;
	ld.f32 	%f2259, [%rd46+100];
	add.f32 	%f2260, %f2259, %f2196;
	st.f32 	[%rd81+100], %f2260;
	ld.f32 	%f2261, [%rd46+104];
	add.f32 	%f2262, %f2261, %f2198;
	st.f32 	[%rd81+104], %f2262;
	ld.f32 	%f2263, [%rd46+108];
	add.f32 	%f2264, %f2263, %f2200;
	st.f32 	[%rd81+108], %f2264;
	ld.f32 	%f2265, [%rd46+112];
	add.f32 	%f2266, %f2265, %f2202;
	st.f32 	[%rd81+112], %f2266;
	ld.f32 	%f2267, [%rd46+116];
	add.f32 	%f2268, %f2267, %f2204;
	st.f32 	[%rd81+116], %f2268;
	ld.f32 	%f2269, [%rd46+120];
	add.f32 	%f2270, %f2269, %f2206;
	st.f32 	[%rd81+120], %f2270;
	ld.f32 	%f2271, [%rd46+124];
	add.f32 	%f2272, %f2271, %f2208;
	st.f32 	[%rd81+124], %f2272;
	ld.shared.u64 	%rd47, [_ZZN3cub18CUB_300001_SM_10006detail6reduce28DeviceReduceSingleTileKernelINS2_10policy_hubIPfj9sum_deltaE10Policy1000EN6thrust24THRUST_300001_SM_1000_NS6detail15normal_iteratorINSA_10device_ptrIS5_EEEEPS5_jS6_S5_S5_N4cuda3std3__410__identityEEEvT0_T1_T2_T3_T4_T6_E12temp_storage+56];
	ld.f32 	%f2273, [%rd47];
	add.f32 	%f2274, %f2273, %f2210;
	st.f32 	[%rd81], %f2274;
	ld.f32 	%f2275, [%rd47+4];
	add.f32 	%f2276, %f2275, %f2212;
	st.f32 	[%rd81+4], %f2276;
	ld.f32 	%f2277, [%rd47+8];
	add.f32 	%f2278, %f2277, %f2214;
	st.f32 	[%rd81+8], %f2278;
	ld.f32 	%f2279, [%rd47+12];
	add.f32 	%f2280, %f2279, %f2216;
	st.f32 	[%rd81+12], %f2280;
	ld.f32 	%f2281, [%rd47+16];
	add.f32 	%f2282, %f2281, %f2218;
	st.f32 	[%rd81+16], %f2282;
	ld.f32 	%f2283, [%rd47+20];
	add.f32 	%f2284, %f2283, %f2220;
	st.f32 	[%rd81+20], %f2284;
	ld.f32 	%f2285, [%rd47+24];
	add.f32 	%f2286, %f2285, %f2222;
	st.f32 	[%rd81+24], %f2286;
	ld.f32 	%f2287, [%rd47+28];
	add.f32 	%f2288, %f2287, %f2224;
	st.f32 	[%rd81+28], %f2288;
	ld.f32 	%f2289, [%rd47+32];
	add.f32 	%f2290, %f2289, %f2226;
	st.f32 	[%rd81+32], %f2290;
	ld.f32 	%f2291, [%rd47+36];
	add.f32 	%f2292, %f2291, %f2228;
	st.f32 	[%rd81+36], %f2292;
	ld.f32 	%f2293, [%rd47+40];
	add.f32 	%f2294, %f2293, %f2230;
	st.f32 	[%rd81+40], %f2294;
	ld.f32 	%f2295, [%rd47+44];
	add.f32 	%f2296, %f2295, %f2232;
	st.f32 	[%rd81+44], %f2296;
	ld.f32 	%f2297, [%rd47+48];
	add.f32 	%f2298, %f2297, %f2234;
	st.f32 	[%rd81+48], %f2298;
	ld.f32 	%f2299, [%rd47+52];
	add.f32 	%f2300, %f2299, %f2236;
	st.f32 	[%rd81+52], %f2300;
	ld.f32 	%f2301, [%rd47+56];
	add.f32 	%f2302, %f2301, %f2238;
	st.f32 	[%rd81+56], %f2302;
	ld.f32 	%f2303, [%rd47+60];
	add.f32 	%f2304, %f2303, %f2240;
	st.f32 	[%rd81+60], %f2304;
	ld.f32 	%f2305, [%rd47+64];
	add.f32 	%f2306, %f2305, %f2242;
	st.f32 	[%rd81+64], %f2306;
	ld.f32 	%f2307, [%rd47+68];
	add.f32 	%f2308, %f2307, %f2244;
	st.f32 	[%rd81+68], %f2308;
	ld.f32 	%f2309, [%rd47+72];
	add.f32 	%f2310, %f2309, %f2246;
	st.f32 	[%rd81+72], %f2310;
	ld.f32 	%f2311, [%rd47+76];
	add.f32 	%f2312, %f2311, %f2248;
	st.f32 	[%rd81+76], %f2312;
	ld.f32 	%f2313, [%rd47+80];
	add.f32 	%f2314, %f2313, %f2250;
	st.f32 	[%rd81+80], %f2314;
	ld.f32 	%f2315, [%rd47+84];
	add.f32 	%f2316, %f2315, %f2252;
	st.f32 	[%rd81+84], %f2316;
	ld.f32 	%f2317, [%rd47+88];
	add.f32 	%f2318, %f2317, %f2254;
	st.f32 	[%rd81+88], %f2318;
	ld.f32 	%f2319, [%rd47+92];
	add.f32 	%f2320, %f2319, %f2256;
	st.f32 	[%rd81+92], %f2320;
	ld.f32 	%f2321, [%rd47+96];
	add.f32 	%f2322, %f2321, %f2258;
	st.f32 	[%rd81+96], %f2322;
	ld.f32 	%f2323, [%rd47+100];
	add.f32 	%f2324, %f2323, %f2260;
	st.f32 	[%rd81+100], %f2324;
	ld.f32 	%f2325, [%rd47+104];
	add.f32 	%f2326, %f2325, %f2262;
	st.f32 	[%rd81+104], %f2326;
	ld.f32 	%f2327, [%rd47+108];
	add.f32 	%f2328, %f2327, %f2264;
	st.f32 	[%rd81+108], %f2328;
	ld.f32 	%f2329, [%rd47+112];
	add.f32 	%f2330, %f2329, %f2266;
	st.f32 	[%rd81+112], %f2330;
	ld.f32 	%f2331, [%rd47+116];
	add.f32 	%f2332, %f2331, %f2268;
	st.f32 	[%rd81+116], %f2332;
	ld.f32 	%f2333, [%rd47+120];
	add.f32 	%f2334, %f2333, %f2270;
	st.f32 	[%rd81+120], %f2334;
	ld.f32 	%f2335, [%rd47+124];
	add.f32 	%f2336, %f2335, %f2272;
	st.f32 	[%rd81+124], %f2336;
	ld.shared.u64 	%rd48, [_ZZN3cub18CUB_300001_SM_10006detail6reduce28DeviceReduceSingleTileKernelINS2_10policy_hubIPfj9sum_deltaE10Policy1000EN6thrust24THRUST_300001_SM_1000_NS6detail15normal_iteratorINSA_10device_ptrIS5_EEEEPS5_jS6_S5_S5_N4cuda3std3__410__identityEEEvT0_T1_T2_T3_T4_T6_E12temp_storage+64];
	ld.f32 	%f2337, [%rd48];
	add.f32 	%f2338, %f2337, %f2274;
	st.f32 	[%rd81], %f2338;
	ld.f32 	%f2339, [%rd48+4];
	add.f32 	%f2340, %f2339, %f2276;
	st.f32 	[%rd81+4], %f2340;
	ld.f32 	%f2341, [%rd48+8];
	add.f32 	%f2342, %f2341, %f2278;
	st.f32 	[%rd81+8], %f2342;
	ld.f32 	%f2343, [%rd48+12];
	add.f32 	%f2344, %f2343, %f2280;
	st.f32 	[%rd81+12], %f2344;
	ld.f32 	%f2345, [%rd48+16];
	add.f32 	%f2346, %f2345, %f2282;
	st.f32 	[%rd81+16], %f2346;
	ld.f32 	%f2347, [%rd48+20];
	add.f32 	%f2348, %f2347, %f2284;
	st.f32 	[%rd81+20], %f2348;
	ld.f32 	%f2349, [%rd48+24];
	add.f32 	%f2350, %f2349, %f2286;
	st.f32 	[%rd81+24], %f2350;
	ld.f32 	%f2351, [%rd48+28];
	add.f32 	%f2352, %f2351, %f2288;
	st.f32 	[%rd81+28], %f2352;
	ld.f32 	%f2353, [%rd48+32];
	add.f32 	%f2354, %f2353, %f2290;
	st.f32 	[%rd81+32], %f2354;
	ld.f32 	%f2355, [%rd48+36];
	add.f32 	%f2356, %f2355, %f2292;
	st.f32 	[%rd81+36], %f2356;
	ld.f32 	%f2357, [%rd48+40];
	add.f32 	%f2358, %f2357, %f2294;
	st.f32 	[%rd81+40], %f2358;
	ld.f32 	%f2359, [%rd48+44];
	add.f32 	%f2360, %f2359, %f2296;
	st.f32 	[%rd81+44], %f2360;
	ld.f32 	%f2361, [%rd48+48];
	add.f32 	%f2362, %f2361, %f2298;
	st.f32 	[%rd81+48], %f2362;
	ld.f32 	%f2363, [%rd48+52];
	add.f32 	%f2364, %f2363, %f2300;
	st.f32 	[%rd81+52], %f2364;
	ld.f32 	%f2365, [%rd48+56];
	add.f32 	%f2366, %f2365, %f2302;
	st.f32 	[%rd81+56], %f2366;
	ld.f32 	%f2367, [%rd48+60];
	add.f32 	%f2368, %f2367, %f2304;
	st.f32 	[%rd81+60], %f2368;
	ld.f32 	%f2369, [%rd48+64];
	add.f32 	%f2370, %f2369, %f2306;
	st.f32 	[%rd81+64], %f2370;
	ld.f32 	%f2371, [%rd48+68];
	add.f32 	%f2372, %f2371, %f2308;
	st.f32 	[%rd81+68], %f2372;
	ld.f32 	%f2373, [%rd48+72];
	add.f32 	%f2374, %f2373, %f2310;
	st.f32 	[%rd81+72], %f2374;
	ld.f32 	%f2375, [%rd48+76];
	add.f32 	%f2376, %f2375, %f2312;
	st.f32 	[%rd81+76], %f2376;
	ld.f32 	%f2377, [%rd48+80];
	add.f32 	%f2378, %f2377, %f2314;
	st.f32 	[%rd81+80], %f2378;
	ld.f32 	%f2379, [%rd48+84];
	add.f32 	%f2380, %f2379, %f2316;
	st.f32 	[%rd81+84], %f2380;
	ld.f32 	%f2381, [%rd48+88];
	add.f32 	%f2382, %f2381, %f2318;
	st.f32 	[%rd81+88], %f2382;
	ld.f32 	%f2383, [%rd48+92];
	add.f32 	%f2384, %f2383, %f2320;
	st.f32 	[%rd81+92], %f2384;
	ld.f32 	%f2385, [%rd48+96];
	add.f32 	%f2386, %f2385, %f2322;
	st.f32 	[%rd81+96], %f2386;
	ld.f32 	%f2387, [%rd48+100];
	add.f32 	%f2388, %f2387, %f2324;
	st.f32 	[%rd81+100], %f2388;
	ld.f32 	%f2389, [%rd48+104];
	add.f32 	%f2390, %f2389, %f2326;
	st.f32 	[%rd81+104], %f2390;
	ld.f32 	%f2391, [%rd48+108];
	add.f32 	%f2392, %f2391, %f2328;
	st.f32 	[%rd81+108], %f2392;
	ld.f32 	%f2393, [%rd48+112];
	add.f32 	%f2394, %f2393, %f2330;
	st.f32 	[%rd81+112], %f2394;
	ld.f32 	%f2395, [%rd48+116];
	add.f32 	%f2396, %f2395, %f2332;
	st.f32 	[%rd81+116], %f2396;
	ld.f32 	%f2397, [%rd48+120];
	add.f32 	%f2398, %f2397, %f2334;
	st.f32 	[%rd81+120], %f2398;
	ld.f32 	%f2399, [%rd48+124];
	add.f32 	%f2400, %f2399, %f2336;
	st.f32 	[%rd81+124], %f2400;
$L__BB10_64:
	mov.u32 	%r235, %tid.x;
	setp.ne.s32 	%p43, %r235, 0;
	@%p43 bra 	$L__BB10_66;
	cvta.to.global.u64 	%rd78, %rd12;
	ld.f32 	%f4161, [%rd81];
	ld.global.f32 	%f4162, [%rd78];
	add.f32 	%f4163, %f4161, %f4162;
	st.global.f32 	[%rd78], %f4163;
	ld.f32 	%f4164, [%rd81+4];
	ld.global.f32 	%f4165, [%rd78+4];
	add.f32 	%f4166, %f4164, %f4165;
	st.global.f32 	[%rd78+4], %f4166;
	ld.f32 	%f4167, [%rd81+8];
	ld.global.f32 	%f4168, [%rd78+8];
	add.f32 	%f4169, %f4167, %f4168;
	st.global.f32 	[%rd78+8], %f4169;
	ld.f32 	%f4170, [%rd81+12];
	ld.global.f32 	%f4171, [%rd78+12];
	add.f32 	%f4172, %f4170, %f4171;
	st.global.f32 	[%rd78+12], %f4172;
	ld.f32 	%f4173, [%rd81+16];
	ld.global.f32 	%f4174, [%rd78+16];
	add.f32 	%f4175, %f4173, %f4174;
	st.global.f32 	[%rd78+16], %f4175;
	ld.f32 	%f4176, [%rd81+20];
	ld.global.f32 	%f4177, [%rd78+20];
	add.f32 	%f4178, %f4176, %f4177;
	st.global.f32 	[%rd78+20], %f4178;
	ld.f32 	%f4179, [%rd81+24];
	ld.global.f32 	%f4180, [%rd78+24];
	add.f32 	%f4181, %f4179, %f4180;
	st.global.f32 	[%rd78+24], %f4181;
	ld.f32 	%f4182, [%rd81+28];
	ld.global.f32 	%f4183, [%rd78+28];
	add.f32 	%f4184, %f4182, %f4183;
	st.global.f32 	[%rd78+28], %f4184;
	ld.f32 	%f4185, [%rd81+32];
	ld.global.f32 	%f4186, [%rd78+32];
	add.f32 	%f4187, %f4185, %f4186;
	st.global.f32 	[%rd78+32], %f4187;
	ld.f32 	%f4188, [%rd81+36];
	ld.global.f32 	%f4189, [%rd78+36];
	add.f32 	%f4190, %f4188, %f4189;
	st.global.f32 	[%rd78+36], %f4190;
	ld.f32 	%f4191, [%rd81+40];
	ld.global.f32 	%f4192, [%rd78+40];
	add.f32 	%f4193, %f4191, %f4192;
	st.global.f32 	[%rd78+40], %f4193;
	ld.f32 	%f4194, [%rd81+44];
	ld.global.f32 	%f4195, [%rd78+44];
	add.f32 	%f4196, %f4194, %f4195;
	st.global.f32 	[%rd78+44], %f4196;
	ld.f32 	%f4197, [%rd81+48];
	ld.global.f32 	%f4198, [%rd78+48];
	add.f32 	%f4199, %f4197, %f4198;
	st.global.f32 	[%rd78+48], %f4199;
	ld.f32 	%f4200, [%rd81+52];
	ld.global.f32 	%f4201, [%rd78+52];
	add.f32 	%f4202, %f4200, %f4201;
	st.global.f32 	[%rd78+52], %f4202;
	ld.f32 	%f4203, [%rd81+56];
	ld.global.f32 	%f4204, [%rd78+56];
	add.f32 	%f4205, %f4203, %f4204;
	st.global.f32 	[%rd78+56], %f4205;
	ld.f32 	%f4206, [%rd81+60];
	ld.global.f32 	%f4207, [%rd78+60];
	add.f32 	%f4208, %f4206, %f4207;
	st.global.f32 	[%rd78+60], %f4208;
	ld.f32 	%f4209, [%rd81+64];
	ld.global.f32 	%f4210, [%rd78+64];
	add.f32 	%f4211, %f4209, %f4210;
	st.global.f32 	[%rd78+64], %f4211;
	ld.f32 	%f4212, [%rd81+68];
	ld.global.f32 	%f4213, [%rd78+68];
	add.f32 	%f4214, %f4212, %f4213;
	st.global.f32 	[%rd78+68], %f4214;
	ld.f32 	%f4215, [%rd81+72];
	ld.global.f32 	%f4216, [%rd78+72];
	add.f32 	%f4217, %f4215, %f4216;
	st.global.f32 	[%rd78+72], %f4217;
	ld.f32 	%f4218, [%rd81+76];
	ld.global.f32 	%f4219, [%rd78+76];
	add.f32 	%f4220, %f4218, %f4219;
	st.global.f32 	[%rd78+76], %f4220;
	ld.f32 	%f4221, [%rd81+80];
	ld.global.f32 	%f4222, [%rd78+80];
	add.f32 	%f4223, %f4221, %f4222;
	st.global.f32 	[%rd78+80], %f4223;
	ld.f32 	%f4224, [%rd81+84];
	ld.global.f32 	%f4225, [%rd78+84];
	add.f32 	%f4226, %f4224, %f4225;
	st.global.f32 	[%rd78+84], %f4226;
	ld.f32 	%f4227, [%rd81+88];
	ld.global.f32 	%f4228, [%rd78+88];
	add.f32 	%f4229, %f4227, %f4228;
	st.global.f32 	[%rd78+88], %f4229;
	ld.f32 	%f4230, [%rd81+92];
	ld.global.f32 	%f4231, [%rd78+92];
	add.f32 	%f4232, %f4230, %f4231;
	st.global.f32 	[%rd78+92], %f4232;
	ld.f32 	%f4233, [%rd81+96];
	ld.global.f32 	%f4234, [%rd78+96];
	add.f32 	%f4235, %f4233, %f4234;
	st.global.f32 	[%rd78+96], %f4235;
	ld.f32 	%f4236, [%rd81+100];
	ld.global.f32 	%f4237, [%rd78+100];
	add.f32 	%f4238, %f4236, %f4237;
	st.global.f32 	[%rd78+100], %f4238;
	ld.f32 	%f4239, [%rd81+104];
	ld.global.f32 	%f4240, [%rd78+104];
	add.f32 	%f4241, %f4239, %f4240;
	st.global.f32 	[%rd78+104], %f4241;
	ld.f32 	%f4242, [%rd81+108];
	ld.global.f32 	%f4243, [%rd78+108];
	add.f32 	%f4244, %f4242, %f4243;
	st.global.f32 	[%rd78+108], %f4244;
	ld.f32 	%f4245, [%rd81+112];
	ld.global.f32 	%f4246, [%rd78+112];
	add.f32 	%f4247, %f4245, %f4246;
	st.global.f32 	[%rd78+112], %f4247;
	ld.f32 	%f4248, [%rd81+116];
	ld.global.f32 	%f4249, [%rd78+116];
	add.f32 	%f4250, %f4248, %f4249;
	st.global.f32 	[%rd78+116], %f4250;
	ld.f32 	%f4251, [%rd81+120];
	ld.global.f32 	%f4252, [%rd78+120];
	add.f32 	%f4253, %f4251, %f4252;
	st.global.f32 	[%rd78+120], %f4253;
	ld.f32 	%f4254, [%rd81+124];
	ld.global.f32 	%f4255, [%rd78+124];
	add.f32 	%f4256, %f4254, %f4255;
	st.global.f32 	[%rd78+124], %f4256;
	st.global.u64 	[%rd1], %rd12;
$L__BB10_66:
	ret;

}
	// .globl	_ZN3cub18CUB_300001_SM_10006detail6reduce18DeviceReduceKernelINS2_10policy_hubIPfj9sum_deltaE10Policy1000EN6thrust24THRUST_300001_SM_1000_NS6detail15normal_iteratorINSA_10device_ptrIS5_EEEEjS6_S5_N4cuda3std3__410__identityEEEvT0_PT3_T1_NS0_13GridEvenShareISN_EET2_T4_
.visible .entry _ZN3cub18CUB_300001_SM_10006detail6reduce18DeviceReduceKernelINS2_10policy_hubIPfj9sum_deltaE10Policy1000EN6thrust24THRUST_300001_SM_1000_NS6detail15normal_iteratorINSA_10device_ptrIS5_EEEEjS6_S5_N4cuda3std3__410__identityEEEvT0_PT3_T1_NS0_13GridEvenShareISN_EET2_T4_(
	.param .align 8 .b8 _ZN3cub18CUB_300001_SM_10006detail6reduce18DeviceReduceKernelINS2_10policy_hubIPfj9sum_deltaE10Policy1000EN6thrust24THRUST_300001_SM_1000_NS6detail15normal_iteratorINSA_10device_ptrIS5_EEEEjS6_S5_N4cuda3std3__410__identityEEEvT0_PT3_T1_NS0_13GridEvenShareISN_EET2_T4__param_0[8],
	.param .u64 .ptr .align 1 _ZN3cub18CUB_300001_SM_10006detail6reduce18DeviceReduceKernelINS2_10policy_hubIPfj9sum_deltaE10Policy1000EN6thrust24THRUST_300001_SM_1000_NS6detail15normal_iteratorINSA_10device_ptrIS5_EEEEjS6_S5_N4cuda3std3__410__identityEEEvT0_PT3_T1_NS0_13GridEvenShareISN_EET2_T4__param_1,
	.param .u32 _ZN3cub18CUB_300001_SM_10006detail6reduce18DeviceReduceKernelINS2_10policy_hubIPfj9sum_deltaE10Policy1000EN6thrust24THRUST_300001_SM_1000_NS6detail15normal_iteratorINSA_10device_ptrIS5_EEEEjS6_S5_N4cuda3std3__410__identityEEEvT0_PT3_T1_NS0_13GridEvenShareISN_EET2_T4__param_2,
	.param .align 4 .b8 _ZN3cub18CUB_300001_SM_10006detail6reduce18DeviceReduceKernelINS2_10policy_hubIPfj9sum_deltaE10Policy1000EN6thrust24THRUST_300001_SM_1000_NS6detail15normal_iteratorINSA_10device_ptrIS5_EEEEjS6_S5_N4cuda3std3__410__identityEEEvT0_PT3_T1_NS0_13GridEvenShareISN_EET2_T4__param_3[40],
	.param .align 1 .b8 _ZN3cub18CUB_300001_SM_10006detail6reduce18DeviceReduceKernelINS2_10policy_hubIPfj9sum_deltaE10Policy1000EN6thrust24THRUST_300001_SM_1000_NS6detail15normal_iteratorINSA_10device_ptrIS5_EEEEjS6_S5_N4cuda3std3__410__identityEEEvT0_PT3_T1_NS0_13GridEvenShareISN_EET2_T4__param_4[1],
	.param .align 1 .b8 _ZN3cub18CUB_300001_SM_10006detail6reduce18DeviceReduceKernelINS2_10policy_hubIPfj9sum_deltaE10Policy1000EN6thrust24THRUST_300001_SM_1000_NS6detail15normal_iteratorINSA_10device_ptrIS5_EEEEjS6_S5_N4cuda3std3__410__identityEEEvT0_PT3_T1_NS0_13GridEvenShareISN_EET2_T4__param_5[1]
)
.maxntid 256
{
	.reg .pred 	%p<43>;
	.reg .b32 	%r<271>;
	.reg .b32 	%f<4225>;
	.reg .b64 	%rd<78>;
	// demoted variable
	.shared .align 8 .b8 _ZZN3cub18CUB_300001_SM_10006detail6reduce18DeviceReduceKernelINS2_10policy_hubIPfj9sum_deltaE10Policy1000EN6thrust24THRUST_300001_SM_1000_NS6detail15normal_iteratorINSA_10device_ptrIS5_EEEEjS6_S5_N4cuda3std3__410__identityEEEvT0_PT3_T1_NS0_13GridEvenShareISN_EET2_T4_E12temp_storage[80];
	ld.param.u32 	%r73, [_ZN3cub18CUB_300001_SM_10006detail6reduce18DeviceReduceKernelINS2_10policy_hubIPfj9sum_deltaE10Policy1000EN6thrust24THRUST_300001_SM_1000_NS6detail15normal_iteratorINSA_10device_ptrIS5_EEEEjS6_S5_N4cuda3std3__410__identityEEEvT0_PT3_T1_NS0_13GridEvenShareISN_EET2_T4__param_3+24];
	ld.param.u32 	%r72, [_ZN3cub18CUB_300001_SM_10006detail6reduce18DeviceReduceKernelINS2_10policy_hubIPfj9sum_deltaE10Policy1000EN6thrust24THRUST_300001_SM_1000_NS6detail15normal_iteratorINSA_10device_ptrIS5_EEEEjS6_S5_N4cuda3std3__410__identityEEEvT0_PT3_T1_NS0_13GridEvenShareISN_EET2_T4__param_3+20];
	ld.param.u64 	%rd7, [_ZN3cub18CUB_300001_SM_10006detail6reduce18DeviceReduceKernelINS2_10policy_hubIPfj9sum_deltaE10Policy1000EN6thrust24THRUST_300001_SM_1000_NS6detail15normal_iteratorINSA_10device_ptrIS5_EEEEjS6_S5_N4cuda3std3__410__identityEEEvT0_PT3_T1_NS0_13GridEvenShareISN_EET2_T4__param_0];
	cvta.to.global.u64 	%rd1, %rd7;
	mov.u32 	%r77, %ctaid.x;
	shl.b32 	%r1, %r77, 11;
	sub.s32 	%r2, %r72, %r1;
	setp.gt.u32 	%p1, %r2, 2047;
	@%p1 bra 	$L__BB11_40;
	mov.u32 	%r3, %tid.x;
	setp.ge.u32 	%p15, %r3, %r2;
	mov.b64 	%rd77, 0;
	mov.u32 	%r266, %r3;
	@%p15 bra 	$L__BB11_3;
	add.s32 	%r143, %r1, %r3;
	mul.wide.u32 	%rd43, %r143, 8;
	add.s64 	%rd44, %rd1, %rd43;
	ld.global.u64 	%rd77, [%rd44];
	add.s32 	%r266, %r3, 256;
$L__BB11_3:
	setp.ge.u32 	%p16, %r266, %r2;
	@%p16 bra 	$L__BB11_6;
	ld.f32 	%f4160, [%rd77];
	ld.f32 	%f4159, [%rd77+4];
	ld.f32 	%f4158, [%rd77+8];
	ld.f32 	%f4157, [%rd77+12];
	ld.f32 	%f4156, [%rd77+16];
	ld.f32 	%f4155, [%rd77+20];
	ld.f32 	%f4154, [%rd77+24];
	ld.f32 	%f4153, [%rd77+28];
	ld.f32 	%f4152, [%rd77+32];
	ld.f32 	%f4151, [%rd77+36];
	ld.f32 	%f4150, [%rd77+40];
	ld.f32 	%f4149, [%rd77+44];
	ld.f32 	%f4148, [%rd77+48];
	ld.f32 	%f4147, [%rd77+52];
	ld.f32 	%f4146, [%rd77+56];
	ld.f32 	%f4145, [%rd77+60];
	ld.f32 	%f4144, [%rd77+64];
	ld.f32 	%f4143, [%rd77+68];
	ld.f32 	%f4142, [%rd77+72];
	ld.f32 	%f4141, [%rd77+76];
	ld.f32 	%f4140, [%rd77+80];
	ld.f32 	%f4139, [%rd77+84];
	ld.f32 	%f4138, [%rd77+88];
	ld.f32 	%f4137, [%rd77+92];
	ld.f32 	%f4136, [%rd77+96];
	ld.f32 	%f4135, [%rd77+100];
	ld.f32 	%f4134, [%rd77+104];
	ld.f32 	%f4133, [%rd77+108];
	ld.f32 	%f4132, [%rd77+112];
	ld.f32 	%f4131, [%rd77+116];
	ld.f32 	%f4130, [%rd77+120];
	ld.f32 	%f4129, [%rd77+124];
	add.s32 	%r265, %r266, %r1;
$L__BB11_5:
	mul.wide.u32 	%rd45, %r265, 8;
	add.s64 	%rd46, %rd1, %rd45;
	ld.global.u64 	%rd47, [%rd46];
	ld.f32 	%f2369, [%rd47];
	add.f32 	%f4160, %f2369, %f4160;
	st.f32 	[%rd77], %f4160;
	ld.f32 	%f2370, [%rd47+4];
	add.f32 	%f4159, %f2370, %f4159;
	st.f32 	[%rd77+4], %f4159;
	ld.f32 	%f2371, [%rd47+8];
	add.f32 	%f4158, %f2371, %f4158;
	st.f32 	[%rd77+8], %f4158;
	ld.f32 	%f2372, [%rd47+12];
	add.f32 	%f4157, %f2372, %f4157;
	st.f32 	[%rd77+12], %f4157;
	ld.f32 	%f2373, [%rd47+16];
	add.f32 	%f4156, %f2373, %f4156;
	st.f32 	[%rd77+16], %f4156;
	ld.f32 	%f2374, [%rd47+20];
	add.f32 	%f4155, %f2374, %f4155;
	st.f32 	[%rd77+20], %f4155;
	ld.f32 	%f2375, [%rd47+24];
	add.f32 	%f4154, %f2375, %f4154;
	st.f32 	[%rd77+24], %f4154;
	ld.f32 	%f2376, [%rd47+28];
	add.f32 	%f4153, %f2376, %f4153;
	st.f32 	[%rd77+28], %f4153;
	ld.f32 	%f2377, [%rd47+32];
	add.f32 	%f4152, %f2377, %f4152;
	st.f32 	[%rd77+32], %f4152;
	ld.f32 	%f2378, [%rd47+36];
	add.f32 	%f4151, %f2378, %f4151;
	st.f32 	[%rd77+36], %f4151;
	ld.f32 	%f2379, [%rd47+40];
	add.f32 	%f4150, %f2379, %f4150;
	st.f32 	[%rd77+40], %f4150;
	ld.f32 	%f2380, [%rd47+44];
	add.f32 	%f4149, %f2380, %f4149;
	st.f32 	[%rd77+44], %f4149;
	ld.f32 	%f2381, [%rd47+48];
	add.f32 	%f4148, %f2381, %f4148;
	st.f32 	[%rd77+48], %f4148;
	ld.f32 	%f2382, [%rd47+52];
	add.f32 	%f4147, %f2382, %f4147;
	st.f32 	[%rd77+52], %f4147;
	ld.f32 	%f2383, [%rd47+56];
	add.f32 	%f4146, %f2383, %f4146;
	st.f32 	[%rd77+56], %f4146;
	ld.f32 	%f2384, [%rd47+60];
	add.f32 	%f4145, %f2384, %f4145;
	st.f32 	[%rd77+60], %f4145;
	ld.f32 	%f2385, [%rd47+64];
	add.f32 	%f4144, %f2385, %f4144;
	st.f32 	[%rd77+64], %f4144;
	ld.f32 	%f2386, [%rd47+68];
	add.f32 	%f4143, %f2386, %f4143;
	st.f32 	[%rd77+68], %f4143;
	ld.f32 	%f2387, [%rd47+72];
	add.f32 	%f4142, %f2387, %f4142;
	st.f32 	[%rd77+72], %f4142;
	ld.f32 	%f2388, [%rd47+76];
	add.f32 	%f4141, %f2388, %f4141;
	st.f32 	[%rd77+76], %f4141;
	ld.f32 	%f2389, [%rd47+80];
	add.f32 	%f4140, %f2389, %f4140;
	st.f32 	[%rd77+80], %f4140;
	ld.f32 	%f2390, [%rd47+84];
	add.f32 	%f4139, %f2390, %f4139;
	st.f32 	[%rd77+84], %f4139;
	ld.f32 	%f2391, [%rd47+88];
	add.f32 	%f4138, %f2391, %f4138;
	st.f32 	[%rd77+88], %f4138;
	ld.f32 	%f2392, [%rd47+92];
	add.f32 	%f4137, %f2392, %f4137;
	st.f32 	[%rd77+92], %f4137;
	ld.f32 	%f2393, [%rd47+96];
	add.f32 	%f4136, %f2393, %f4136;
	st.f32 	[%rd77+96], %f4136;
	ld.f32 	%f2394, [%rd47+100];
	add.f32 	%f4135, %f2394, %f4135;
	st.f32 	[%rd77+100], %f4135;
	ld.f32 	%f2395, [%rd47+104];
	add.f32 	%f4134, %f2395, %f4134;
	st.f32 	[%rd77+104], %f4134;
	ld.f32 	%f2396, [%rd47+108];
	add.f32 	%f4133, %f2396, %f4133;
	st.f32 	[%rd77+108], %f4133;
	ld.f32 	%f2397, [%rd47+112];
	add.f32 	%f4132, %f2397, %f4132;
	st.f32 	[%rd77+112], %f4132;
	ld.f32 	%f2398, [%rd47+116];
	add.f32 	%f4131, %f2398, %f4131;
	st.f32 	[%rd77+116], %f4131;
	ld.f32 	%f2399, [%rd47+120];
	add.f32 	%f4130, %f2399, %f4130;
	st.f32 	[%rd77+120], %f4130;
	ld.f32 	%f2400, [%rd47+124];
	add.f32 	%f4129, %f2400, %f4129;
	st.f32 	[%rd77+124], %f4129;
	add.s32 	%r266, %r266, 256;
	add.s32 	%r265, %r265, 256;
	setp.lt.s32 	%p17, %r266, %r2;
	@%p17 bra 	$L__BB11_5;
$L__BB11_6:
	setp.lt.u32 	%p18, %r2, 256;
	@%p18 bra 	$L__BB11_20;
	// begin inline asm
	mov.u32 %r207, %laneid;
	// end inline asm
	mov.b64 	{%r209, %r214}, %rd77;
	mov.b32 	%r215, 1;
	mov.b32 	%r216, 31;
	mov.b32 	%r217, -1;
	// begin inline asm
	shfl.sync.down.b32 %r208, %r209, %r215, %r216, %r217;
	// end inline asm
	// begin inline asm
	shfl.sync.down.b32 %r213, %r214, %r215, %r216, %r217;
	// end inline asm
	setp.gt.s32 	%p35, %r207, 30;
	@%p35 bra 	$L__BB11_9;
	mov.b64 	%rd60, {%r208, %r213};
	ld.f32 	%f3169, [%rd60];
	ld.f32 	%f3170, [%rd77];
	add.f32 	%f3171, %f3169, %f3170;
	st.f32 	[%rd77], %f3171;
	ld.f32 	%f3172, [%rd60+4];
	ld.f32 	%f3173, [%rd77+4];
	add.f32 	%f3174, %f3172, %f3173;
	st.f32 	[%rd77+4], %f3174;
	ld.f32 	%f3175, [%rd60+8];
	ld.f32 	%f3176, [%rd77+8];
	add.f32 	%f3177, %f3175, %f3176;
	st.f32 	[%rd77+8], %f3177;
	ld.f32 	%f3178, [%rd60+12];
	ld.f32 	%f3179, [%rd77+12];
	add.f32 	%f3180, %f3178, %f3179;
	st.f32 	[%rd77+12], %f3180;
	ld.f32 	%f3181, [%rd60+16];
	ld.f32 	%f3182, [%rd77+16];
	add.f32 	%f3183, %f3181, %f3182;
	st.f32 	[%rd77+16], %f3183;
	ld.f32 	%f3184, [%rd60+20];
	ld.f32 	%f3185, [%rd77+20];
	add.f32 	%f3186, %f3184, %f3185;
	st.f32 	[%rd77+20], %f3186;
	ld.f32 	%f3187, [%rd60+24];
	ld.f32 	%f3188, [%rd77+24];
	add.f32 	%f3189, %f3187, %f3188;
	st.f32 	[%rd77+24], %f3189;
	ld.f32 	%f3190, [%rd60+28];
	ld.f32 	%f3191, [%rd77+28];
	add.f32 	%f3192, %f3190, %f3191;
	st.f32 	[%rd77+28], %f3192;
	ld.f32 	%f3193, [%rd60+32];
	ld.f32 	%f3194, [%rd77+32];
	add.f32 	%f3195, %f3193, %f3194;
	st.f32 	[%rd77+32], %f3195;
	ld.f32 	%f3196, [%rd60+36];
	ld.f32 	%f3197, [%rd77+36];
	add.f32 	%f3198, %f3196, %f3197;
	st.f32 	[%rd77+36], %f3198;
	ld.f32 	%f3199, [%rd60+40];
	ld.f32 	%f3200, [%rd77+40];
	add.f32 	%f3201, %f3199, %f3200;
	st.f32 	[%rd77+40], %f3201;
	ld.f32 	%f3202, [%rd60+44];
	ld.f32 	%f3203, [%rd77+44];
	add.f32 	%f3204, %f3202, %f3203;
	st.f32 	[%rd77+44], %f3204;
	ld.f32 	%f3205, [%rd60+48];
	ld.f32 	%f3206, [%rd77+48];
	add.f32 	%f3207, %f3205, %f3206;
	st.f32 	[%rd77+48], %f3207;
	ld.f32 	%f3208, [%rd60+52];
	ld.f32 	%f3209, [%rd77+52];
	add.f32 	%f3210, %f3208, %f3209;
	st.f32 	[%rd77+52], %f3210;
	ld.f32 	%f3211, [%rd60+56];
	ld.f32 	%f3212, [%rd77+56];
	add.f32 	%f3213, %f3211, %f3212;
	st.f32 	[%rd77+56], %f3213;
	ld.f32 	%f3214, [%rd60+60];
	ld.f32 	%f3215, [%rd77+60];
	add.f32 	%f3216, %f3214, %f3215;
	st.f32 	[%rd77+60], %f3216;
	ld.f32 	%f3217, [%rd60+64];
	ld.f32 	%f3218, [%rd77+64];
	add.f32 	%f3219, %f3217, %f3218;
	st.f32 	[%rd77+64], %f3219;
	ld.f32 	%f3220, [%rd60+68];
	ld.f32 	%f3221, [%rd77+68];
	add.f32 	%f3222, %f3220, %f3221;
	st.f32 	[%rd77+68], %f3222;
	ld.f32 	%f3223, [%rd60+72];
	ld.f32 	%f3224, [%rd77+72];
	add.f32 	%f3225, %f3223, %f3224;
	st.f32 	[%rd77+72], %f3225;
	ld.f32 	%f3226, [%rd60+76];
	ld.f32 	%f3227, [%rd77+76];
	add.f32 	%f3228, %f3226, %f3227;
	st.f32 	[%rd77+76], %f3228;
	ld.f32 	%f3229, [%rd60+80];
	ld.f32 	%f3230, [%rd77+80];
	add.f32 	%f3231, %f3229, %f3230;
	st.f32 	[%rd77+80], %f3231;
	ld.f32 	%f3232, [%rd60+84];
	ld.f32 	%f3233, [%rd77+84];
	add.f32 	%f3234, %f3232, %f3233;
	st.f32 	[%rd77+84], %f3234;
	ld.f32 	%f3235, [%rd60+88];
	ld.f32 	%f3236, [%rd77+88];
	add.f32 	%f3237, %f3235, %f3236;
	st.f32 	[%rd77+88], %f3237;
	ld.f32 	%f3238, [%rd60+92];
	ld.f32 	%f3239, [%rd77+92];
	add.f32 	%f3240, %f3238, %f3239;
	st.f32 	[%rd77+92], %f3240;
	ld.f32 	%f3241, [%rd60+96];
	ld.f32 	%f3242, [%rd77+96];
	add.f32 	%f3243, %f3241, %f3242;
	st.f32 	[%rd77+96], %f3243;
	ld.f32 	%f3244, [%rd60+100];
	ld.f32 	%f3245, [%rd77+100];
	add.f32 	%f3246, %f3244, %f3245;
	st.f32 	[%rd77+100], %f3246;
	ld.f32 	%f3247, [%rd60+104];
	ld.f32 	%f3248, [%rd77+104];
	add.f32 	%f3249, %f3247, %f3248;
	st.f32 	[%rd77+104], %f3249;
	ld.f32 	%f3250, [%rd60+108];
	ld.f32 	%f3251, [%rd77+108];
	add.f32 	%f3252, %f3250, %f3251;
	st.f32 	[%rd77+108], %f3252;
	ld.f32 	%f3253, [%rd60+112];
	ld.f32 	%f3254, [%rd77+112];
	add.f32 	%f3255, %f3253, %f3254;
	st.f32 	[%rd77+112], %f3255;
	ld.f32 	%f3256, [%rd60+116];
	ld.f32 	%f3257, [%rd77+116];
	add.f32 	%f3258, %f3256, %f3257;
	st.f32 	[%rd77+116], %f3258;
	ld.f32 	%f3259, [%rd60+120];
	ld.f32 	%f3260, [%rd77+120];
	add.f32 	%f3261, %f3259, %f3260;
	st.f32 	[%rd77+120], %f3261;
	ld.f32 	%f3262, [%rd60+124];
	ld.f32 	%f3263, [%rd77+124];
	add.f32 	%f3264, %f3262, %f3263;
	st.f32 	[%rd77+124], %f3264;
$L__BB11_9:
	mov.b32 	%r225, 2;
	mov.b32 	%r226, 31;
	mov.b32 	%r227, -1;
	// begin inline asm
	shfl.sync.down.b32 %r218, %r209, %r225, %r226, %r227;
	// end inline asm
	// begin inline asm
	shfl.sync.down.b32 %r223, %r214, %r225, %r226, %r227;
	// end inline asm
	setp.gt.s32 	%p36, %r207, 29;
	@%p36 bra 	$L__BB11_11;
	mov.b64 	%rd61, {%r218, %r223};
	ld.f32 	%f3265, [%rd61];
	ld.f32 	%f3266, [%rd77];
	add.f32 	%f3267, %f3265, %f3266;
	st.f32 	[%rd77], %f3267;
	ld.f32 	%f3268, [%rd61+4];
	ld.f32 	%f3269, [%rd77+4];
	add.f32 	%f3270, %f3268, %f3269;
	st.f32 	[%rd77+4], %f3270;
	ld.f32 	%f3271, [%rd61+8];
	ld.f32 	%f3272, [%rd77+8];
	add.f32 	%f3273, %f3271, %f3272;
	st.f32 	[%rd77+8], %f3273;
	ld.f32 	%f3274, [%rd61+12];
	ld.f32 	%f3275, [%rd77+12];
	add.f32 	%f3276, %f3274, %f3275;
	st.f32 	[%rd77+12], %f3276;
	ld.f32 	%f3277, [%rd61+16];
	ld.f32 	%f3278, [%rd77+16];
	add.f32 	%f3279, %f3277, %f3278;
	st.f32 	[%rd77+16], %f3279;
	ld.f32 	%f3280, [%rd61+20];
	ld.f32 	%f3281, [%rd77+20];
	add.f32 	%f3282, %f3280, %f3281;
	st.f32 	[%rd77+20], %f3282;
	ld.f32 	%f3283, [%rd61+24];
	ld.f32 	%f3284, [%rd77+24];
	add.f32 	%f3285, %f3283, %f3284;
	st.f32 	[%rd77+24], %f3285;
	ld.f32 	%f3286, [%rd61+28];
	ld.f32 	%f3287, [%rd77+28];
	add.f32 	%f3288, %f3286, %f3287;
	st.f32 	[%rd77+28], %f3288;
	ld.f32 	%f3289, [%rd61+32];
	ld.f32 	%f3290, [%rd77+32];
	add.f32 	%f3291, %f3289, %f3290;
	st.f32 	[%rd77+32], %f3291;
	ld.f32 	%f3292, [%rd61+36];
	ld.f32 	%f3293, [%rd77+36];
	add.f32 	%f3294, %f3292, %f3293;
	st.f32 	[%rd77+36], %f3294;
	ld.f32 	%f3295, [%rd61+40];
	ld.f32 	%f3296, [%rd77+40];
	add.f32 	%f3297, %f3295, %f3296;
	st.f32 	[%rd77+40], %f3297;
	ld.f32 	%f3298, [%rd61+44];
	ld.f32 	%f3299, [%rd77+44];
	add.f32 	%f3300, %f3298, %f3299;
	st.f32 	[%rd77+44], %f3300;
	ld.f32 	%f3301, [%rd61+48];
	ld.f32 	%f3302, [%rd77+48];
	add.f32 	%f3303, %f3301, %f3302;
	st.f32 	[%rd77+48], %f3303;
	ld.f32 	%f3304, [%rd61+52];
	ld.f32 	%f3305, [%rd77+52];
	add.f32 	%f3306, %f3304, %f3305;
	st.f32 	[%rd77+52], %f3306;
	ld.f32 	%f3307, [%rd61+56];
	ld.f32 	%f3308, [%rd77+56];
	add.f32 	%f3309, %f3307, %f3308;
	st.f32 	[%rd77+56], %f3309;
	ld.f32 	%f3310, [%rd61+60];
	ld.f32 	%f3311, [%rd77+60];
	add.f32 	%f3312, %f3310, %f3311;
	st.f32 	[%rd77+60], %f3312;
	ld.f32 	%f3313, [%rd61+64];
	ld.f32 	%f3314, [%rd77+64];
	add.f32 	%f3315, %f3313, %f3314;
	st.f32 	[%rd77+64], %f3315;
	ld.f32 	%f3316, [%rd61+68];
	ld.f32 	%f3317, [%rd77+68];
	add.f32 	%f3318, %f3316, %f3317;
	st.f32 	[%rd77+68], %f3318;
	ld.f32 	%f3319, [%rd61+72];
	ld.f32 	%f3320, [%rd77+72];
	add.f32 	%f3321, %f3319, %f3320;
	st.f32 	[%rd77+72], %f3321;
	ld.f32 	%f3322, [%rd61+76];
	ld.f32 	%f3323, [%rd77+76];
	add.f32 	%f3324, %f3322, %f3323;
	st.f32 	[%rd77+76], %f3324;
	ld.f32 	%f3325, [%rd61+80];
	ld.f32 	%f3326, [%rd77+80];
	add.f32 	%f3327, %f3325, %f3326;
	st.f32 	[%rd77+80], %f3327;
	ld.f32 	%f3328, [%rd61+84];
	ld.f32 	%f3329, [%rd77+84];
	add.f32 	%f3330, %f3328, %f3329;
	st.f32 	[%rd77+84], %f3330;
	ld.f32 	%f3331, [%rd61+88];
	ld.f32 	%f3332, [%rd77+88];
	add.f32 	%f3333, %f3331, %f3332;
	st.f32 	[%rd77+88], %f3333;
	ld.f32 	%f3334, [%rd61+92];
	ld.f32 	%f3335, [%rd77+92];
	add.f32 	%f3336, %f3334, %f3335;
	st.f32 	[%rd77+92], %f3336;
	ld.f32 	%f3337, [%rd61+96];
	ld.f32 	%f3338, [%rd77+96];
	add.f32 	%f3339, %f3337, %f3338;
	st.f32 	[%rd77+96], %f3339;
	ld.f32 	%f3340, [%rd61+100];
	ld.f32 	%f3341, [%rd77+100];
	add.f32 	%f3342, %f3340, %f3341;
	st.f32 	[%rd77+100], %f3342;
	ld.f32 	%f3343, [%rd61+104];
	ld.f32 	%f3344, [%rd77+104];
	add.f32 	%f3345, %f3343, %f3344;
	st.f32 	[%rd77+104], %f3345;
	ld.f32 	%f3346, [%rd61+108];
	ld.f32 	%f3347, [%rd77+108];
	add.f32 	%f3348, %f3346, %f3347;
	st.f32 	[%rd77+108], %f3348;
	ld.f32 	%f3349, [%rd61+112];
	ld.f32 	%f3350, [%rd77+112];
	add.f32 	%f3351, %f3349, %f3350;
	st.f32 	[%rd77+112], %f3351;
	ld.f32 	%f3352, [%rd61+116];
	ld.f32 	%f3353, [%rd77+116];
	add.f32 	%f3354, %f3352, %f3353;
	st.f32 	[%rd77+116], %f3354;
	ld.f32 	%f3355, [%rd61+120];
	ld.f32 	%f3356, [%rd77+120];
	add.f32 	%f3357, %f3355, %f3356;
	st.f32 	[%rd77+120], %f3357;
	ld.f32 	%f3358, [%rd61+124];
	ld.f32 	%f3359, [%rd77+124];
	add.f32 	%f3360, %f3358, %f3359;
	st.f32 	[%rd77+124], %f3360;
$L__BB11_11:
	mov.b32 	%r235, 4;
	mov.b32 	%r236, 31;
	mov.b32 	%r237, -1;
	// begin inline asm
	shfl.sync.down.b32 %r228, %r209, %r235, %r236, %r237;
	// end inline asm
	// begin inline asm
	shfl.sync.down.b32 %r233, %r214, %r235, %r236, %r237;
	// end inline asm
	setp.gt.s32 	%p37, %r207, 27;
	@%p37 bra 	$L__BB11_13;
	mov.b64 	%rd62, {%r228, %r233};
	ld.f32 	%f3361, [%rd62];
	ld.f32 	%f3362, [%rd77];
	add.f32 	%f3363, %f3361, %f3362;
	st.f32 	[%rd77], %f3363;
	ld.f32 	%f3364, [%rd62+4];
	ld.f32 	%f3365, [%rd77+4];
	add.f32 	%f3366, %f3364, %f3365;
	st.f32 	[%rd77+4], %f3366;
	ld.f32 	%f3367, [%rd62+8];
	ld.f32 	%f3368, [%rd77+8];
	add.f32 	%f3369, %f3367, %f3368;
	st.f32 	[%rd77+8], %f3369;
	ld.f32 	%f3370, [%rd62+12];
	ld.f32 	%f3371, [%rd77+12];
	add.f32 	%f3372, %f3370, %f3371;
	st.f32 	[%rd77+12], %f3372;
	ld.f32 	%f3373, [%rd62+16];
	ld.f32 	%f3374, [%rd77+16];
	add.f32 	%f3375, %f3373, %f3374;
	st.f32 	[%rd77+16], %f3375;
	ld.f32 	%f3376, [%rd62+20];
	ld.f32 	%f3377, [%rd77+20];
	add.f32 	%f3378, %f3376, %f3377;
	st.f32 	[%rd77+20], %f3378;
	ld.f32 	%f3379, [%rd62+24];
	ld.f32 	%f3380, [%rd77+24];
	add.f32 	%f3381, %f3379, %f3380;
	st.f32 	[%rd77+24], %f3381;
	ld.f32 	%f3382, [%rd62+28];
	ld.f32 	%f3383, [%rd77+28];
	add.f32 	%f3384, %f3382, %f3383;
	st.f32 	[%rd77+28], %f3384;
	ld.f32 	%f3385, [%rd62+32];
	ld.f32 	%f3386, [%rd77+32];
	add.f32 	%f3387, %f3385, %f3386;
	st.f32 	[%rd77+32], %f3387;
	ld.f32 	%f3388, [%rd62+36];
	ld.f32 	%f3389, [%rd77+36];
	add.f32 	%f3390, %f3388, %f3389;
	st.f32 	[%rd77+36], %f3390;
	ld.f32 	%f3391, [%rd62+40];
	ld.f32 	%f3392, [%rd77+40];
	add.f32 	%f3393, %f3391, %f3392;
	st.f32 	[%rd77+40], %f3393;
	ld.f32 	%f3394, [%rd62+44];
	ld.f32 	%f3395, [%rd77+44];
	add.f32 	%f3396, %f3394, %f3395;
	st.f32 	[%rd77+44], %f3396;
	ld.f32 	%f3397, [%rd62+48];
	ld.f32 	%f3398, [%rd77+48];
	add.f32 	%f3399, %f3397, %f3398;
	st.f32 	[%rd77+48], %f3399;
	ld.f32 	%f3400, [%rd62+52];
	ld.f32 	%f3401, [%rd77+52];
	add.f32 	%f3402, %f3400, %f3401;
	st.f32 	[%rd77+52], %f3402;
	ld.f32 	%f3403, [%rd62+56];
	ld.f32 	%f3404, [%rd77+56];
	add.f32 	%f3405, %f3403, %f3404;
	st.f32 	[%rd77+56], %f3405;
	ld.f32 	%f3406, [%rd62+60];
	ld.f32 	%f3407, [%rd77+60];
	add.f32 	%f3408, %f3406, %f3407;
	st.f32 	[%rd77+60], %f3408;
	ld.f32 	%f3409, [%rd62+64];
	ld.f32 	%f3410, [%rd77+64];
	add.f32 	%f3411, %f3409, %f3410;
	st.f32 	[%rd77+64], %f3411;
	ld.f32 	%f3412, [%rd62+68];
	ld.f32 	%f3413, [%rd77+68];
	add.f32 	%f3414, %f3412, %f3413;
	st.f32 	[%rd77+68], %f3414;
	ld.f32 	%f3415, [%rd62+72];
	ld.f32 	%f3416, [%rd77+72];
	add.f32 	%f3417, %f3415, %f3416;
	st.f32 	[%rd77+72], %f3417;
	ld.f32 	%f3418, [%rd62+76];
	ld.f32 	%f3419, [%rd77+76];
	add.f32 	%f3420, %f3418, %f3419;
	st.f32 	[%rd77+76], %f3420;
	ld.f32 	%f3421, [%rd62+80];
	ld.f32 	%f3422, [%rd77+80];
	add.f32 	%f3423, %f3421, %f3422;
	st.f32 	[%rd77+80], %f3423;
	ld.f32 	%f3424, [%rd62+84];
	ld.f32 	%f3425, [%rd77+84];
	add.f32 	%f3426, %f3424, %f3425;
	st.f32 	[%rd77+84], %f3426;
	ld.f32 	%f3427, [%rd62+88];
	ld.f32 	%f3428, [%rd77+88];
	add.f32 	%f3429, %f3427, %f3428;
	st.f32 	[%rd77+88], %f3429;
	ld.f32 	%f3430, [%rd62+92];
	ld.f32 	%f3431, [%rd77+92];
	add.f32 	%f3432, %f3430, %f3431;
	st.f32 	[%rd77+92], %f3432;
	ld.f32 	%f3433, [%rd62+96];
	ld.f32 	%f3434, [%rd77+96];
	add.f32 	%f3435, %f3433, %f3434;
	st.f32 	[%rd77+96], %f3435;
	ld.f32 	%f3436, [%rd62+100];
	ld.f32 	%f3437, [%rd77+100];
	add.f32 	%f3438, %f3436, %f3437;
	st.f32 	[%rd77+100], %f3438;
	ld.f32 	%f3439, [%rd62+104];
	ld.f32 	%f3440, [%rd77+104];
	add.f32 	%f3441, %f3439, %f3440;
	st.f32 	[%rd77+104], %f3441;
	ld.f32 	%f3442, [%rd62+108];
	ld.f32 	%f3443, [%rd77+108];
	add.f32 	%f3444, %f3442, %f3443;
	st.f32 	[%rd77+108], %f3444;
	ld.f32 	%f3445, [%rd62+112];
	ld.f32 	%f3446, [%rd77+112];
	add.f32 	%f3447, %f3445, %f3446;
	st.f32 	[%rd77+112], %f3447;
	ld.f32 	%f3448, [%rd62+116];
	ld.f32 	%f3449, [%rd77+116];
	add.f32 	%f3450, %f3448, %f3449;
	st.f32 	[%rd77+116], %f3450;
	ld.f32 	%f3451, [%rd62+120];
	ld.f32 	%f3452, [%rd77+120];
	add.f32 	%f3453, %f3451, %f3452;
	st.f32 	[%rd77+120], %f3453;
	ld.f32 	%f3454, [%rd62+124];
	ld.f32 	%f3455, [%rd77+124];
	add.f32 	%f3456, %f3454, %f3455;
	st.f32 	[%rd77+124], %f3456;
$L__BB11_13:
	mov.b32 	%r245, 8;
	mov.b32 	%r246, 31;
	mov.b32 	%r247, -1;
	// begin inline asm
	shfl.sync.down.b32 %r238, %r209, %r245, %r246, %r247;
	// end inline asm
	// begin inline asm
	shfl.sync.down.b32 %r243, %r214, %r245, %r246, %r247;
	// end inline asm
	setp.gt.s32 	%p38, %r207, 23;
	@%p38 bra 	$L__BB11_15;
	mov.b64 	%rd63, {%r238, %r243};
	ld.f32 	%f3457, [%rd63];
	ld.f32 	%f3458, [%rd77];
	add.f32 	%f3459, %f3457, %f3458;
	st.f32 	[%rd77], %f3459;
	ld.f32 	%f3460, [%rd63+4];
	ld.f32 	%f3461, [%rd77+4];
	add.f32 	%f3462, %f3460, %f3461;
	st.f32 	[%rd77+4], %f3462;
	ld.f32 	%f3463, [%rd63+8];
	ld.f32 	%f3464, [%rd77+8];
	add.f32 	%f3465, %f3463, %f3464;
	st.f32 	[%rd77+8], %f3465;
	ld.f32 	%f3466, [%rd63+12];
	ld.f32 	%f3467, [%rd77+12];
	add.f32 	%f3468, %f3466, %f3467;
	st.f32 	[%rd77+12], %f3468;
	ld.f32 	%f3469, [%rd63+16];
	ld.f32 	%f3470, [%rd77+16];
	add.f32 	%f3471, %f3469, %f3470;
	st.f32 	[%rd77+16], %f3471;
	ld.f32 	%f3472, [%rd63+20];
	ld.f32 	%f3473, [%rd77+20];
	add.f32 	%f3474, %f3472, %f3473;
	st.f32 	[%rd77+20], %f3474;
	ld.f32 	%f3475, [%rd63+24];
	ld.f32 	%f3476, [%rd77+24];
	add.f32 	%f3477, %f3475, %f3476;
	st.f32 	[%rd77+24], %f3477;
	ld.f32 	%f3478, [%rd63+28];
	ld.f32 	%f3479, [%rd77+28];
	add.f32 	%f3480, %f3478, %f3479;
	st.f32 	[%rd77+28], %f3480;
	ld.f32 	%f3481, [%rd63+32];
	ld.f32 	%f3482, [%rd77+32];
	add.f32 	%f3483, %f3481, %f3482;
	st.f32 	[%rd77+32], %f3483;
	ld.f32 	%f3484, [%rd63+36];
	ld.f32 	%f3485, [%rd77+36];
	add.f32 	%f3486, %f3484, %f3485;
	st.f32 	[%rd77+36], %f3486;
	ld.f32 	%f3487, [%rd63+40];
	ld.f32 	%f3488, [%rd77+40];
	add.f32 	%f3489, %f3487, %f3488;
	st.f32 	[%rd77+40], %f3489;
	ld.f32 	%f3490, [%rd63+44];
	ld.f32 	%f3491, [%rd77+44];
	add.f32 	%f3492, %f3490, %f3491;
	st.f32 	[%rd77+44], %f3492;
	ld.f32 	%f3493, [%rd63+48];
	ld.f32 	%f3494, [%rd77+48];
	add.f32 	%f3495, %f3493, %f3494;
	st.f32 	[%rd77+48], %f3495;
	ld.f32 	%f3496, [%rd63+52];
	ld.f32 	%f3497, [%rd77+52];
	add.f32 	%f3498, %f3496, %f3497;
	st.f32 	[%rd77+52], %f3498;
	ld.f32 	%f3499, [%rd63+56];
	ld.f32 	%f3500, [%rd77+56];
	add.f32 	%f3501, %f3499, %f3500;
	st.f32 	[%rd77+56], %f3501;
	ld.f32 	%f3502, [%rd63+60];
	ld.f32 	%f3503, [%rd77+60];
	add.f32 	%f3504, %f3502, %f3503;
	st.f32 	[%rd77+60], %f3504;
	ld.f32 	%f3505, [%rd63+64];
	ld.f32 	%f3506, [%rd77+64];
	add.f32 	%f3507, %f3505, %f3506;
	st.f32 	[%rd77+64], %f3507;
	ld.f32 	%f3508, [%rd63+68];
	ld.f32 	%f3509, [%rd77+68];
	add.f32 	%f3510, %f3508, %f3509;
	st.f32 	[%rd77+68], %f3510;
	ld.f32 	%f3511, [%rd63+72];
	ld.f32 	%f3512, [%rd77+72];
	add.f32 	%f3513, %f3511, %f3512;
	st.f32 	[%rd77+72], %f3513;
	ld.f32 	%f3514, [%rd63+76];
	ld.f32 	%f3515, [%rd77+76];
	add.f32 	%f3516, %f3514, %f3515;
	st.f32 	[%rd77+76], %f3516;
	ld.f32 	%f3517, [%rd63+80];
	ld.f32 	%f3518, [%rd77+80];
	add.f32 	%f3519, %f3517, %f3518;
	st.f32 	[%rd77+80], %f3519;
	ld.f32 	%f3520, [%rd63+84];
	ld.f32 	%f3521, [%rd77+84];
	add.f32 	%f3522, %f3520, %f3521;
	st.f32 	[%rd77+84], %f3522;
	ld.f32 	%f3523, [%rd63+88];
	ld.f32 	%f3524, [%rd77+88];
	add.f32 	%f3525, %f3523, %f3524;
	st.f32 	[%rd77+88], %f3525;
	ld.f32 	%f3526, [%rd63+92];
	ld.f32 	%f3527, [%rd77+92];
	add.f32 	%f3528, %f3526, %f3527;
	st.f32 	[%rd77+92], %f3528;
	ld.f32 	%f3529, [%rd63+96];
	ld.f32 	%f3530, [%rd77+96];
	add.f32 	%f3531, %f3529, %f3530;
	st.f32 	[%rd77+96], %f3531;
	ld.f32 	%f3532, [%rd63+100];
	ld.f32 	%f3533, [%rd77+100];
	add.f32 	%f3534, %f3532, %f3533;
	st.f32 	[%rd77+100], %f3534;
	ld.f32 	%f3535, [%rd63+104];
	ld.f32 	%f3536, [%rd77+104];
	add.f32 	%f3537, %f3535, %f3536;
	st.f32 	[%rd77+104], %f3537;
	ld.f32 	%f3538, [%rd63+108];
	ld.f32 	%f3539, [%rd77+108];
	add.f32 	%f3540, %f3538, %f3539;
	st.f32 	[%rd77+108], %f3540;
	ld.f32 	%f3541, [%rd63+112];
	ld.f32 	%f3542, [%rd77+112];
	add.f32 	%f3543, %f3541, %f3542;
	st.f32 	[%rd77+112], %f3543;
	ld.f32 	%f3544, [%rd63+116];
	ld.f32 	%f3545, [%rd77+116];
	add.f32 	%f3546, %f3544, %f3545;
	st.f32 	[%rd77+116], %f3546;
	ld.f32 	%f3547, [%rd63+120];
	ld.f32 	%f3548, [%rd77+120];
	add.f32 	%f3549, %f3547, %f3548;
	st.f32 	[%rd77+120], %f3549;
	ld.f32 	%f3550, [%rd63+124];
	ld.f32 	%f3551, [%rd77+124];
	add.f32 	%f3552, %f3550, %f3551;
	st.f32 	[%rd77+124], %f3552;
$L__BB11_15:
	mov.b32 	%r255, 16;
	mov.b32 	%r256, 31;
	mov.b32 	%r257, -1;
	// begin inline asm
	shfl.sync.down.b32 %r248, %r209, %r255, %r256, %r257;
	// end inline asm
	// begin inline asm
	shfl.sync.down.b32 %r253, %r214, %r255, %r256, %r257;
	// end inline asm
	setp.gt.s32 	%p39, %r207, 15;
	@%p39 bra 	$L__BB11_18;
	mov.b64 	%rd64, {%r248, %r253};
	ld.f32 	%f3553, [%rd64];
	ld.f32 	%f3554, [%rd77];
	add.f32 	%f3555, %f3553, %f3554;
	st.f32 	[%rd77], %f3555;
	ld.f32 	%f3556, [%rd64+4];
	ld.f32 	%f3557, [%rd77+4];
	add.f32 	%f3558, %f3556, %f3557;
	st.f32 	[%rd77+4], %f3558;
	ld.f32 	%f3559, [%rd64+8];
	ld.f32 	%f3560, [%rd77+8];
	add.f32 	%f3561, %f3559, %f3560;
	st.f32 	[%rd77+8], %f3561;
	ld.f32 	%f3562, [%rd64+12];
	ld.f32 	%f3563, [%rd77+12];
	add.f32 	%f3564, %f3562, %f3563;
	st.f32 	[%rd77+12], %f3564;
	ld.f32 	%f3565, [%rd64+16];
	ld.f32 	%f3566, [%rd77+16];
	add.f32 	%f3567, %f3565, %f3566;
	st.f32 	[%rd77+16], %f3567;
	ld.f32 	%f3568, [%rd64+20];
	ld.f32 	%f3569, [%rd77+20];
	add.f32 	%f3570, %f3568, %f3569;
	st.f32 	[%rd77+20], %f3570;
	ld.f32 	%f3571, [%rd64+24];
	ld.f32 	%f3572, [%rd77+24];
	add.f32 	%f3573, %f3571, %f3572;
	st.f32 	[%rd77+24], %f3573;
	ld.f32 	%f3574, [%rd64+28];
	ld.f32 	%f3575, [%rd77+28];
	add.f32 	%f3576, %f3574, %f3575;
	st.f32 	[%rd77+28], %f3576;
	ld.f32 	%f3577, [%rd64+32];
	ld.f32 	%f3578, [%rd77+32];
	add.f32 	%f3579, %f3577, %f3578;
	st.f32 	[%rd77+32], %f3579;
	ld.f32 	%f3580, [%rd64+36];
	ld.f32 	%f3581, [%rd77+36];
	add.f32 	%f3582, %f3580, %f3581;
	st.f32 	[%rd77+36], %f3582;
	ld.f32 	%f3583, [%rd64+40];
	ld.f32 	%f3584, [%rd77+40];
	add.f32 	%f3585, %f3583, %f3584;
	st.f32 	[%rd77+40], %f3585;
	ld.f32 	%f3586, [%rd64+44];
	ld.f32 	%f3587, [%rd77+44];
	add.f32 	%f3588, %f3586, %f3587;
	st.f32 	[%rd77+44], %f3588;
	ld.f32 	%f3589, [%rd64+48];
	ld.f32 	%f3590, [%rd77+48];
	add.f32 	%f3591, %f3589, %f3590;
	st.f32 	[%rd77+48], %f3591;
	ld.f32 	%f3592, [%rd64+52];
	ld.f32 	%f3593, [%rd77+52];
	add.f32 	%f3594, %f3592, %f3593;
	st.f32 	[%rd77+52], %f3594;
	ld.f32 	%f3595, [%rd64+56];
	ld.f32 	%f3596, [%rd77+56];
	add.f32 	%f3597, %f3595, %f3596;
	st.f32 	[%rd77+56], %f3597;
	ld.f32 	%f3598, [%rd64+60];
	ld.f32 	%f3599, [%rd77+60];
	add.f32 	%f3600, %f3598, %f3599;
	st.f32 	[%rd77+60], %f3600;
	ld.f32 	%f3601, [%rd64+64];
	ld.f32 	%f3602, [%rd77+64];
	add.f32 	%f3603, %f3601, %f3602;
	st.f32 	[%rd77+64], %f3603;
	ld.f32 	%f3604, [%rd64+68];
	ld.f32 	%f3605, [%rd77+68];
	add.f32 	%f3606, %f3604, %f3605;
	st.f32 	[%rd77+68], %f3606;
	ld.f32 	%f3607, [%rd64+72];
	ld.f32 	%f3608, [%rd77+72];
	add.f32 	%f3609, %f3607, %f3608;
	st.f32 	[%rd77+72], %f3609;
	ld.f32 	%f3610, [%rd64+76];
	ld.f32 	%f3611, [%rd77+76];
	add.f32 	%f3612, %f3610, %f3611;
	st.f32 	[%rd77+76], %f3612;
	ld.f32 	%f3613, [%rd64+80];
	ld.f32 	%f3614, [%rd77+80];
	add.f32 	%f3615, %f3613, %f3614;
	st.f32 	[%rd77+80], %f3615;
	ld.f32 	%f3616, [%rd64+84];
	ld.f32 	%f3617, [%rd77+84];
	add.f32 	%f3618, %f3616, %f3617;
	st.f32 	[%rd77+84], %f3618;
	ld.f32 	%f3619, [%rd64+88];
	ld.f32 	%f3620, [%rd77+88];
	add.f32 	%f3621, %f3619, %f3620;
	st.f32 	[%rd77+88], %f3621;
	ld.f32 	%f3622, [%rd64+92];
	ld.f32 	%f3623, [%rd77+92];
	add.f32 	%f3624, %f3622, %f3623;
	st.f32 	[%rd77+92], %f3624;
	ld.f32 	%f3625, [%rd64+96];
	ld.f32 	%f3626, [%rd77+96];
	add.f32 	%f3627, %f3625, %f3626;
	st.f32 	[%rd77+96], %f3627;
	ld.f32 	%f3628, [%rd64+100];
	ld.f32 	%f3629, [%rd77+100];
	add.f32 	%f3630, %f3628, %f3629;
	st.f32 	[%rd77+100], %f3630;
	ld.f32 	%f3631, [%rd64+104];
	ld.f32 	%f3632, [%rd77+104];
	add.f32 	%f3633, %f3631, %f3632;
	st.f32 	[%rd77+104], %f3633;
	ld.f32 	%f3634, [%rd64+108];
	ld.f32 	%f3635, [%rd77+108];
	add.f32 	%f3636, %f3634, %f3635;
	st.f32 	[%rd77+108], %f3636;
	ld.f32 	%f3637, [%rd64+112];
	ld.f32 	%f3638, [%rd77+112];
	add.f32 	%f3639, %f3637, %f3638;
	st.f32 	[%rd77+112], %f3639;
	ld.f32 	%f3640, [%rd64+116];
	ld.f32 	%f3641, [%rd77+116];
	add.f32 	%f3642, %f3640, %f3641;
	st.f32 	[%rd77+116], %f3642;
	ld.f32 	%f3643, [%rd64+120];
	ld.f32 	%f3644, [%rd77+120];
	add.f32 	%f3645, %f3643, %f3644;
	st.f32 	[%rd77+120], %f3645;
	ld.f32 	%f3646, [%rd64+124];
	ld.f32 	%f3647, [%rd77+124];
	add.f32 	%f3648, %f3646, %f3647;
	st.f32 	[%rd77+124], %f3648;
	setp.ne.s32 	%p40, %r207, 0;
	@%p40 bra 	$L__BB11_18;
	shr.u32 	%r258, %r3, 2;
	and.b32  	%r259, %r258, 248;
	mov.u32 	%r260, _ZZN3cub18CUB_300001_SM_10006detail6reduce18DeviceReduceKernelINS2_10policy_hubIPfj9sum_deltaE10Policy1000EN6thrust24THRUST_300001_SM_1000_NS6detail15normal_iteratorINSA_10device_ptrIS5_EEEEjS6_S5_N4cuda3std3__410__identityEEEvT0_PT3_T1_NS0_13GridEvenShareISN_EET2_T4_E12temp_storage;
	add.s32 	%r261, %r260, %r259;
	st.shared.u64 	[%r261+8], %rd77;
$L__BB11_18:
	bar.sync 	0;
	setp.ne.s32 	%p41, %r3, 0;
	@%p41 bra 	$L__BB11_60;
	ld.shared.u64 	%rd65, [_ZZN3cub18CUB_300001_SM_10006detail6reduce18DeviceReduceKernelINS2_10policy_hubIPfj9sum_deltaE10Policy1000EN6thrust24THRUST_300001_SM_1000_NS6detail15normal_iteratorINSA_10device_ptrIS5_EEEEjS6_S5_N4cuda3std3__410__identityEEEvT0_PT3_T1_NS0_13GridEvenShareISN_EET2_T4_E12temp_storage+16];
	ld.f32 	%f3649, [%rd65];
	ld.f32 	%f3650, [%rd77];
	add.f32 	%f3651, %f3649, %f3650;
	st.f32 	[%rd77], %f3651;
	ld.f32 	%f3652, [%rd65+4];
	ld.f32 	%f3653, [%rd77+4];
	add.f32 	%f3654, %f3652, %f3653;
	st.f32 	[%rd77+4], %f3654;
	ld.f32 	%f3655, [%rd65+8];
	ld.f32 	%f3656, [%rd77+8];
	add.f32 	%f3657, %f3655, %f3656;
	st.f32 	[%rd77+8], %f3657;
	ld.f32 	%f3658, [%rd65+12];
	ld.f32 	%f3659, [%rd77+12];
	add.f32 	%f3660, %f3658, %f3659;
	st.f32 	[%rd77+12], %f3660;
	ld.f32 	%f3661, [%rd65+16];
	ld.f32 	%f3662, [%rd77+16];
	add.f32 	%f3663, %f3661, %f3662;
	st.f32 	[%rd77+16], %f3663;
	ld.f32 	%f3664, [%rd65+20];
	ld.f32 	%f3665, [%rd77+20];
	add.f32 	%f3666, %f3664, %f3665;
	st.f32 	[%rd77+20], %f3666;
	ld.f32 	%f3667, [%rd65+24];
	ld.f32 	%f3668, [%rd77+24];
	add.f32 	%f3669, %f3667, %f3668;
	st.f32 	[%rd77+24], %f3669;
	ld.f32 	%f3670, [%rd65+28];
	ld.f32 	%f3671, [%rd77+28];
	add.f32 	%f3672, %f3670, %f3671;
	st.f32 	[%rd77+28], %f3672;
	ld.f32 	%f3673, [%rd65+32];
	ld.f32 	%f3674, [%rd77+32];
	add.f32 	%f3675, %f3673, %f3674;
	st.f32 	[%rd77+32], %f3675;
	ld.f32 	%f3676, [%rd65+36];
	ld.f32 	%f3677, [%rd77+36];
	add.f32 	%f3678, %f3676, %f3677;
	st.f32 	[%rd77+36], %f3678;
	ld.f32 	%f3679, [%rd65+40];
	ld.f32 	%f3680, [%rd77+40];
	add.f32 	%f3681, %f3679, %f3680;
	st.f32 	[%rd77+40], %f3681;
	ld.f32 	%f3682, [%rd65+44];
	ld.f32 	%f3683, [%rd77+44];
	add.f32 	%f3684, %f3682, %f3683;
	st.f32 	[%rd77+44], %f3684;
	ld.f32 	%f3685, [%rd65+48];
	ld.f32 	%f3686, [%rd77+48];
	add.f32 	%f3687, %f3685, %f3686;
	st.f32 	[%rd77+48], %f3687;
	ld.f32 	%f3688, [%rd65+52];
	ld.f32 	%f3689, [%rd77+52];
	add.f32 	%f3690, %f3688, %f3689;
	st.f32 	[%rd77+52], %f3690;
	ld.f32 	%f3691, [%rd65+56];
	ld.f32 	%f3692, [%rd77+56];
	add.f32 	%f3693, %f3691, %f3692;
	st.f32 	[%rd77+56], %f3693;
	ld.f32 	%f3694, [%rd65+60];
	ld.f32 	%f3695, [%rd77+60];
	add.f32 	%f3696, %f3694, %f3695;
	st.f32 	[%rd77+60], %f3696;
	ld.f32 	%f3697, [%rd65+64];
	ld.f32 	%f3698, [%rd77+64];
	add.f32 	%f3699, %f3697, %f3698;
	st.f32 	[%rd77+64], %f3699;
	ld.f32 	%f3700, [%rd65+68];
	ld.f32 	%f3701, [%rd77+68];
	add.f32 	%f3702, %f3700, %f3701;
	st.f32 	[%rd77+68], %f3702;
	ld.f32 	%f3703, [%rd65+72];
	ld.f32 	%f3704, [%rd77+72];
	add.f32 	%f3705, %f3703, %f3704;
	st.f32 	[%rd77+72], %f3705;
	ld.f32 	%f3706, [%rd65+76];
	ld.f32 	%f3707, [%rd77+76];
	add.f32 	%f3708, %f3706, %f3707;
	st.f32 	[%rd77+76], %f3708;
	ld.f32 	%f3709, [%rd65+80];
	ld.f32 	%f3710, [%rd77+80];
	add.f32 	%f3711, %f3709, %f3710;
	st.f32 	[%rd77+80], %f3711;
	ld.f32 	%f3712, [%rd65+84];
	ld.f32 	%f3713, [%rd77+84];
	add.f32 	%f3714, %f3712, %f3713;
	st.f32 	[%rd77+84], %f3714;
	ld.f32 	%f3715, [%rd65+88];
	ld.f32 	%f3716, [%rd77+88];
	add.f32 	%f3717, %f3715, %f3716;
	st.f32 	[%rd77+88], %f3717;
	ld.f32 	%f3718, [%rd65+92];
	ld.f32 	%f3719, [%rd77+92];
	add.f32 	%f3720, %f3718, %f3719;
	st.f32 	[%rd77+92], %f3720;
	ld.f32 	%f3721, [%rd65+96];
	ld.f32 	%f3722, [%rd77+96];
	add.f32 	%f3723, %f3721, %f3722;
	st.f32 	[%rd77+96], %f3723;
	ld.f32 	%f3724, [%rd65+100];
	ld.f32 	%f3725, [%rd77+100];
	add.f32 	%f3726, %f3724, %f3725;
	st.f32 	[%rd77+100], %f3726;
	ld.f32 	%f3727, [%rd65+104];
	ld.f32 	%f3728, [%rd77+104];
	add.f32 	%f3729, %f3727, %f3728;
	st.f32 	[%rd77+104], %f3729;
	ld.f32 	%f3730, [%rd65+108];
	ld.f32 	%f3731, [%rd77+108];
	add.f32 	%f3732, %f3730, %f3731;
	st.f32 	[%rd77+108], %f3732;
	ld.f32 	%f3733, [%rd65+112];
	ld.f32 	%f3734, [%rd77+112];
	add.f32 	%f3735, %f3733, %f3734;
	st.f32 	[%rd77+112], %f3735;
	ld.f32 	%f3736, [%rd65+116];
	ld.f32 	%f3737, [%rd77+116];
	add.f32 	%f3738, %f3736, %f3737;
	st.f32 	[%rd77+116], %f3738;
	ld.f32 	%f3739, [%rd65+120];
	ld.f32 	%f3740, [%rd77+120];
	add.f32 	%f3741, %f3739, %f3740;
	st.f32 	[%rd77+120], %f3741;
	ld.f32 	%f3742, [%rd65+124];
	ld.f32 	%f3743, [%rd77+124];
	add.f32 	%f3744, %f3742, %f3743;
	st.f32 	[%rd77+124], %f3744;
	ld.shared.u64 	%rd66, [_ZZN3cub18CUB_300001_SM_10006detail6reduce18DeviceReduceKernelINS2_10policy_hubIPfj9sum_deltaE10Policy1000EN6thrust24THRUST_300001_SM_1000_NS6detail15normal_iteratorINSA_10device_ptrIS5_EEEEjS6_S5_N4cuda3std3__410__identityEEEvT0_PT3_T1_NS0_13GridEvenShareISN_EET2_T4_E12temp_storage+24];
	ld.f32 	%f3745, [%rd66];
	add.f32 	%f3746, %f3745, %f3651;
	st.f32 	[%rd77], %f3746;
	ld.f32 	%f3747, [%rd66+4];
	add.f32 	%f3748, %f3747, %f3654;
	st.f32 	[%rd77+4], %f3748;
	ld.f32 	%f3749, [%rd66+8];
	add.f32 	%f3750, %f3749, %f3657;
	st.f32 	[%rd77+8], %f3750;
	ld.f32 	%f3751, [%rd66+12];
	add.f32 	%f3752, %f3751, %f3660;
	st.f32 	[%rd77+12], %f3752;
	ld.f32 	%f3753, [%rd66+16];
	add.f32 	%f3754, %f3753, %f3663;
	st.f32 	[%rd77+16], %f3754;
	ld.f32 	%f3755, [%rd66+20];
	add.f32 	%f3756, %f3755, %f3666;
	st.f32 	[%rd77+20], %f3756;
	ld.f32 	%f3757, [%rd66+24];
	add.f32 	%f3758, %f3757, %f3669;
	st.f32 	[%rd77+24], %f3758;
	ld.f32 	%f3759, [%rd66+28];
	add.f32 	%f3760, %f3759, %f3672;
	st.f32 	[%rd77+28], %f3760;
	ld.f32 	%f3761, [%rd66+32];
	add.f32 	%f3762, %f3761, %f3675;
	st.f32 	[%rd77+32], %f3762;
	ld.f32 	%f3763, [%rd66+36];
	add.f32 	%f3764, %f3763, %f3678;
	st.f32 	[%rd77+36], %f3764;
	ld.f32 	%f3765, [%rd66+40];
	add.f32 	%f3766, %f3765, %f3681;
	st.f32 	[%rd77+40], %f3766;
	ld.f32 	%f3767, [%rd66+44];
	add.f32 	%f3768, %f3767, %f3684;
	st.f32 	[%rd77+44], %f3768;
	ld.f32 	%f3769, [%rd66+48];
	add.f32 	%f3770, %f3769, %f3687;
	st.f32 	[%rd77+48], %f3770;
	ld.f32 	%f3771, [%rd66+52];
	add.f32 	%f3772, %f3771, %f3690;
	st.f32 	[%rd77+52], %f3772;
	ld.f32 	%f3773, [%rd66+56];
	add.f32 	%f3774, %f3773, %f3693;
	st.f32 	[%rd77+56], %f3774;
	ld.f32 	%f3775, [%rd66+60];
	add.f32 	%f3776, %f3775, %f3696;
	st.f32 	[%rd77+60], %f3776;
	ld.f32 	%f3777, [%rd66+64];
	add.f32 	%f3778, %f3777, %f3699;
	st.f32 	[%rd77+64], %f3778;
	ld.f32 	%f3779, [%rd66+68];
	add.f32 	%f3780, %f3779, %f3702;
	st.f32 	[%rd77+68], %f3780;
	ld.f32 	%f3781, [%rd66+72];
	add.f32 	%f3782, %f3781, %f3705;
	st.f32 	[%rd77+72], %f3782;
	ld.f32 	%f3783, [%rd66+76];
	add.f32 	%f3784, %f3783, %f3708;
	st.f32 	[%rd77+76], %f3784;
	ld.f32 	%f3785, [%rd66+80];
	add.f32 	%f3786, %f3785, %f3711;
	st.f32 	[%rd77+80], %f3786;
	ld.f32 	%f3787, [%rd66+84];
	add.f32 	%f3788, %f3787, %f3714;
	st.f32 	[%rd77+84], %f3788;
	ld.f32 	%f3789, [%rd66+88];
	add.f32 	%f3790, %f3789, %f3717;
	st.f32 	[%rd77+88], %f3790;
	ld.f32 	%f3791, [%rd66+92];
	add.f32 	%f3792, %f3791, %f3720;
	st.f32 	[%rd77+92], %f3792;
	ld.f32 	%f3793, [%rd66+96];
	add.f32 	%f3794, %f3793, %f3723;
	st.f32 	[%rd77+96], %f3794;
	ld.f32 	%f3795, [%rd66+100];
	add.f32 	%f3796, %f3795, %f3726;
	st.f32 	[%rd77+100], %f3796;
	ld.f32 	%f3797, [%rd66+104];
	add.f32 	%f3798, %f3797, %f3729;
	st.f32 	[%rd77+104], %f3798;
	ld.f32 	%f3799, [%rd66+108];
	add.f32 	%f3800, %f3799, %f3732;
	st.f32 	[%rd77+108], %f3800;
	ld.f32 	%f3801, [%rd66+112];
	add.f32 	%f3802, %f3801, %f3735;
	st.f32 	[%rd77+112], %f3802;
	ld.f32 	%f3803, [%rd66+116];
	add.f32 	%f3804, %f3803, %f3738;
	st.f32 	[%rd77+116], %f3804;
	ld.f32 	%f3805, [%rd66+120];
	add.f32 	%f3806, %f3805, %f3741;
	st.f32 	[%rd77+120], %f3806;
	ld.f32 	%f3807, [%rd66+124];
	add.f32 	%f3808, %f3807, %f3744;
	st.f32 	[%rd77+124], %f3808;
	ld.shared.u64 	%rd67, [_ZZN3cub18CUB_300001_SM_10006detail6reduce18DeviceReduceKernelINS2_10policy_hubIPfj9sum_deltaE10Policy1000EN6thrust24THRUST_300001_SM_1000_NS6detail15normal_iteratorINSA_10device_ptrIS5_EEEEjS6_S5_N4cuda3std3__410__identityEEEvT0_PT3_T1_NS0_13GridEvenShareISN_EET2_T4_E12temp_storage+32];
	ld.f32 	%f3809, [%rd67];
	add.f32 	%f3810, %f3809, %f3746;
	st.f32 	[%rd77], %f3810;
	ld.f32 	%f3811, [%rd67+4];
	add.f32 	%f3812, %f3811, %f3748;
	st.f32 	[%rd77+4], %f3812;
	ld.f32 	%f3813, [%rd67+8];
	add.f32 	%f3814, %f3813, %f3750;
	st.f32 	[%rd77+8], %f3814;
	ld.f32 	%f3815, [%rd67+12];
	add.f32 	%f3816, %f3815, %f3752;
	st.f32 	[%rd77+12], %f3816;
	ld.f32 	%f3817, [%rd67+16];
	add.f32 	%f3818, %f3817, %f3754;
	st.f32 	[%rd77+16], %f3818;
	ld.f32 	%f3819, [%rd67+20];
	add.f32 	%f3820, %f3819, %f3756;
	st.f32 	[%rd77+20], %f3820;
	ld.f32 	%f3821, [%rd67+24];
	add.f32 	%f3822, %f3821, %f3758;
	st.f32 	[%rd77+24], %f3822;
	ld.f32 	%f3823, [%rd67+28];
	add.f32 	%f3824, %f3823, %f3760;
	st.f32 	[%rd77+28], %f3824;
	ld.f32 	%f3825, [%rd67+32];
	add.f32 	%f3826, %f3825, %f3762;
	st.f32 	[%rd77+32], %f3826;
	ld.f32 	%f3827, [%rd67+36];
	add.f32 	%f3828, %f3827, %f3764;
	st.f32 	[%rd77+36], %f3828;
	ld.f32 	%f3829, [%rd67+40];
	add.f32 	%f3830, %f3829, %f3766;
	st.f32 	[%rd77+40], %f3830;
	ld.f32 	%f3831, [%rd67+44];
	add.f32 	%f3832, %f3831, %f3768;
	st.f32 	[%rd77+44], %f3832;
	ld.f32 	%f3833, [%rd67+48];
	add.f32 	%f3834, %f3833, %f3770;
	st.f32 	[%rd77+48], %f3834;
	ld.f32 	%f3835, [%rd67+52];
	add.f32 	%f3836, %f3835, %f3772;
	st.f32 	[%rd77+52], %f3836;
	ld.f32 	%f3837, [%rd67+56];
	add.f32 	%f3838, %f3837, %f3774;
	st.f32 	[%rd77+56], %f3838;
	ld.f32 	%f3839, [%rd67+60];
	add.f32 	%f3840, %f3839, %f3776;
	st.f32 	[%rd77+60], %f3840;
	ld.f32 	%f3841, [%rd67+64];
	add.f32 	%f3842, %f3841, %f3778;
	st.f32 	[%rd77+64], %f3842;
	ld.f32 	%f3843, [%rd67+68];
	add.f32 	%f3844, %f3843, %f3780;
	st.f32 	[%rd77+68], %f3844;
	ld.f32 	%f3845, [%rd67+72];
	add.f32 	%f3846, %f3845, %f3782;
	st.f32 	[%rd77+72], %f3846;
	ld.f32 	%f3847, [%rd67+76];
	add.f32 	%f3848, %f3847, %f3784;
	st.f32 	[%rd77+76], %f3848;
	ld.f32 	%f3849, [%rd67+80];
	add.f32 	%f3850, %f3849, %f3786;
	st.f32 	[%rd77+80], %f3850;
	ld.f32 	%f3851, [%rd67+84];
	add.f32 	%f3852, %f3851, %f3788;
	st.f32 	[%rd77+84], %f3852;
	ld.f32 	%f3853, [%rd67+88];
	add.f32 	%f3854, %f3853, %f3790;
	st.f32 	[%rd77+88], %f3854;
	ld.f32 	%f3855, [%rd67+92];
	add.f32 	%f3856, %f3855, %f3792;
	st.f32 	[%rd77+92], %f3856;
	ld.f32 	%f3857, [%rd67+96];
	add.f32 	%f3858, %f3857, %f3794;
	st.f32 	[%rd77+96], %f3858;
	ld.f32 	%f3859, [%rd67+100];
	add.f32 	%f3860, %f3859, %f3796;
	st.f32 	[%rd77+100], %f3860;
	ld.f32 	%f3861, [%rd67+104];
	add.f32 	%f3862, %f3861, %f3798;
	st.f32 	[%rd77+104], %f3862;
	ld.f32 	%f3863, [%rd67+108];
	add.f32 	%f3864, %f3863, %f3800;
	st.f32 	[%rd77+108], %f3864;
	ld.f32 	%f3865, [%rd67+112];
	add.f32 	%f3866, %f3865, %f3802;
	st.f32 	[%rd77+112], %f3866;
	ld.f32 	%f3867, [%rd67+116];
	add.f32 	%f3868, %f3867, %f3804;
	st.f32 	[%rd77+116], %f3868;
	ld.f32 	%f3869, [%rd67+120];
	add.f32 	%f3870, %f3869, %f3806;
	st.f32 	[%rd77+120], %f3870;
	ld.f32 	%f3871, [%rd67+124];
	add.f32 	%f3872, %f3871, %f3808;
	st.f32 	[%rd77+124], %f3872;
	ld.shared.u64 	%rd68, [_ZZN3cub18CUB_300001_SM_10006detail6reduce18DeviceReduceKernelINS2_10policy_hubIPfj9sum_deltaE10Policy1000EN6thrust24THRUST_300001_SM_1000_NS6detail15normal_iteratorINSA_10device_ptrIS5_EEEEjS6_S5_N4cuda3std3__410__identityEEEvT0_PT3_T1_NS0_13GridEvenShareISN_EET2_T4_E12temp_storage+40];
	ld.f32 	%f3873, [%rd68];
	add.f32 	%f3874, %f3873, %f3810;
	st.f32 	[%rd77], %f3874;
	ld.f32 	%f3875, [%rd68+4];
	add.f32 	%f3876, %f3875, %f3812;
	st.f32 	[%rd77+4], %f3876;
	ld.f32 	%f3877, [%rd68+8];
	add.f32 	%f3878, %f3877, %f3814;
	st.f32 	[%rd77+8], %f3878;
	ld.f32 	%f3879, [%rd68+12];
	add.f32 	%f3880, %f3879, %f3816;
	st.f32 	[%rd77+12], %f3880;
	ld.f32 	%f3881, [%rd68+16];
	add.f32 	%f3882, %f3881, %f3818;
	st.f32 	[%rd77+16], %f3882;
	ld.f32 	%f3883, [%rd68+20];
	add.f32 	%f3884, %f3883, %f3820;
	st.f32 	[%rd77+20], %f3884;
	ld.f32 	%f3885, [%rd68+24];
	add.f32 	%f3886, %f3885, %f3822;
	st.f32 	[%rd77+24], %f3886;
	ld.f32 	%f3887, [%rd68+28];
	add.f32 	%f3888, %f3887, %f3824;
	st.f32 	[%rd77+28], %f3888;
	ld.f32 	%f3889, [%rd68+32];
	add.f32 	%f3890, %f3889, %f3826;
	st.f32 	[%rd77+32], %f3890;
	ld.f32 	%f3891, [%rd68+36];
	add.f32 	%f3892, %f3891, %f3828;
	st.f32 	[%rd77+36], %f3892;
	ld.f32 	%f3893, [%rd68+40];
	add.f32 	%f3894, %f3893, %f3830;
	st.f32 	[%rd77+40], %f3894;
	ld.f32 	%f3895, [%rd68+44];
	add.f32 	%f3896, %f3895, %f3832;
	st.f32 	[%rd77+44], %f3896;
	ld.f32 	%f3897, [%rd68+48];
	add.f32 	%f3898, %f3897, %f3834;
	st.f32 	[%rd77+48], %f3898;
	ld.f32 	%f3899, [%rd68+52];
	add.f32 	%f3900, %f3899, %f3836;
	st.f32 	[%rd77+52], %f3900;
	ld.f32 	%f3901, [%rd68+56];
	add.f32 	%f3902, %f3901, %f3838;
	st.f32 	[%rd77+56], %f3902;
	ld.f32 	%f3903, [%rd68+60];
	add.f32 	%f3904, %f3903, %f3840;
	st.f32 	[%rd77+60], %f3904;
	ld.f32 	%f3905, [%rd68+64];
	add.f32 	%f3906, %f3905, %f3842;
	st.f32 	[%rd77+64], %f3906;
	ld.f32 	%f3907, [%rd68+68];
	add.f32 	%f3908, %f3907, %f3844;
	st.f32 	[%rd77+68], %f3908;
	ld.f32 	%f3909, [%rd68+72];
	add.f32 	%f3910, %f3909, %f3846;
	st.f32 	[%rd77+72], %f3910;
	ld.f32 	%f3911, [%rd68+76];
	add.f32 	%f3912, %f3911, %f3848;
	st.f32 	[%rd77+76], %f3912;
	ld.f32 	%f3913, [%rd68+80];
	add.f32 	%f3914, %f3913, %f3850;
	st.f32 	[%rd77+80], %f3914;
	ld.f32 	%f3915, [%rd68+84];
	add.f32 	%f3916, %f3915, %f3852;
	st.f32 	[%rd77+84], %f3916;
	ld.f32 	%f3917, [%rd68+88];
	add.f32 	%f3918, %f3917, %f3854;
	st.f32 	[%rd77+88], %f3918;
	ld.f32 	%f3919, [%rd68+92];
	add.f32 	%f3920, %f3919, %f3856;
	st.f32 	[%rd77+92], %f3920;
	ld.f32 	%f3921, [%rd68+96];
	add.f32 	%f3922, %f3921, %f3858;
	st.f32 	[%rd77+96], %f3922;
	ld.f32 	%f3923, [%rd68+100];
	add.f32 	%f3924, %f3923, %f3860;
	st.f32 	[%rd77+100], %f3924;
	ld.f32 	%f3925, [%rd68+104];
	add.f32 	%f3926, %f3925, %f3862;
	st.f32 	[%rd77+104], %f3926;
	ld.f32 	%f3927, [%rd68+108];
	add.f32 	%f3928, %f3927, %f3864;
	st.f32 	[%rd77+108], %f3928;
	ld.f32 	%f3929, [%rd68+112];
	add.f32 	%f3930, %f3929, %f3866;
	st.f32 	[%rd77+112], %f3930;
	ld.f32 	%f3931, [%rd68+116];
	add.f32 	%f3932, %f3931, %f3868;
	st.f32 	[%rd77+116], %f3932;
	ld.f32 	%f3933, [%rd68+120];
	add.f32 	%f3934, %f3933, %f3870;
	st.f32 	[%rd77+120], %f3934;
	ld.f32 	%f3935, [%rd68+124];
	add.f32 	%f3936, %f3935, %f3872;
	st.f32 	[%rd77+124], %f3936;
	ld.shared.u64 	%rd69, [_ZZN3cub18CUB_300001_SM_10006detail6reduce18DeviceReduceKernelINS2_10policy_hubIPfj9sum_deltaE10Policy1000EN6thrust24THRUST_300001_SM_1000_NS6detail15normal_iteratorINSA_10device_ptrIS5_EEEEjS6_S5_N4cuda3std3__410__identityEEEvT0_PT3_T1_NS0_13GridEvenShareISN_EET2_T4_E12temp_storage+48];
	ld.f32 	%f3937, [%rd69];
	add.f32 	%f3938, %f3937, %f3874;
	st.f32 	[%rd77], %f3938;
	ld.f32 	%f3939, [%rd69+4];
	add.f32 	%f3940, %f3939, %f3876;
	st.f32 	[%rd77+4], %f3940;
	ld.f32 	%f3941, [%rd69+8];
	add.f32 	%f3942, %f3941, %f3878;
	st.f32 	[%rd77+8], %f3942;
	ld.f32 	%f3943, [%rd69+12];
	add.f32 	%f3944, %f3943, %f3880;
	st.f32 	[%rd77+12], %f3944;
	ld.f32 	%f3945, [%rd69+16];
	add.f32 	%f3946, %f3945, %f3882;
	st.f32 	[%rd77+16], %f3946;
	ld.f32 	%f3947, [%rd69+20];
	add.f32 	%f3948, %f3947, %f3884;
	st.f32 	[%rd77+20], %f3948;
	ld.f32 	%f3949, [%rd69+24];
	add.f32 	%f3950, %f3949, %f3886;
	st.f32 	[%rd77+24], %f3950;
	ld.f32 	%f3951, [%rd69+28];
	add.f32 	%f3952, %f3951, %f3888;
	st.f32 	[%rd77+28], %f3952;
	ld.f32 	%f3953, [%rd69+32];
	add.f32 	%f3954, %f3953, %f3890;
	st.f32 	[%rd77+32], %f3954;
	ld.f32 	%f3955, [%rd69+36];
	add.f32 	%f3956, %f3955, %f3892;
	st.f32 	[%rd77+36], %f3956;
	ld.f32 	%f3957, [%rd69+40];
	add.f32 	%f3958, %f3957, %f3894;
	st.f32 	[%rd77+40], %f3958;
	ld.f32 	%f3959, [%rd69+44];
	add.f32 	%f3960, %f3959, %f3896;
	st.f32 	[%rd77+44], %f3960;
	ld.f32 	%f3961, [%rd69+48];
	add.f32 	%f3962, %f3961, %f3898;
	st.f32 	[%rd77+48], %f3962;
	ld.f32 	%f3963, [%rd69+52];
	add.f32 	%f3964, %f3963, %f3900;
	st.f32 	[%rd77+52], %f3964;
	ld.f32 	%f3965, [%rd69+56];
	add.f32 	%f3966, %f3965, %f3902;
	st.f32 	[%rd77+56], %f3966;
	ld.f32 	%f3967, [%rd69+60];
	add.f32 	%f3968, %f3967, %f3904;
	st.f32 	[%rd77+60], %f3968;
	ld.f32 	%f3969, [%rd69+64];
	add.f32 	%f3970, %f3969, %f3906;
	st.f32 	[%rd77+64], %f3970;
	ld.f32 	%f3971, [%rd69+68];
	add.f32 	%f3972, %f3971, %f3908;
	st.f32 	[%rd77+68], %f3972;
	ld.f32 	%f3973, [%rd69+72];
	add.f32 	%f3974, %f3973, %f3910;
	st.f32 	[%rd77+72], %f3974;
	ld.f32 	%f3975, [%rd69+76];
	add.f32 	%f3976, %f3975, %f3912;
	st.f32 	[%rd77+76], %f3976;
	ld.f32 	%f3977, [%rd69+80];
	add.f32 	%f3978, %f3977, %f3914;
	st.f32 	[%rd77+80], %f3978;
	ld.f32 	%f3979, [%rd69+84];
	add.f32 	%f3980, %f3979, %f3916;
	st.f32 	[%rd77+84], %f3980;
	ld.f32 	%f3981, [%rd69+88];
	add.f32 	%f3982, %f3981, %f3918;
	st.f32 	[%rd77+88], %f3982;
	ld.f32 	%f3983, [%rd69+92];
	add.f32 	%f3984, %f3983, %f3920;
	st.f32 	[%rd77+92], %f3984;
	ld.f32 	%f3985, [%rd69+96];
	add.f32 	%f3986, %f3985, %f3922;
	st.f32 	[%rd77+96], %f3986;
	ld.f32 	%f3987, [%rd69+100];
	add.f32 	%f3988, %f3987, %f3924;
	st.f32 	[%rd77+100], %f3988;
	ld.f32 	%f3989, [%rd69+104];
	add.f32 	%f3990, %f3989, %f3926;
	st.f32 	[%rd77+104], %f3990;
	ld.f32 	%f3991, [%rd69+108];
	add.f32 	%f3992, %f3991, %f3928;
	st.f32 	[%rd77+108], %f3992;
	ld.f32 	%f3993, [%rd69+112];
	add.f32 	%f3994, %f3993, %f3930;
	st.f32 	[%rd77+112], %f3994;
	ld.f32 	%f3995, [%rd69+116];
	add.f32 	%f3996, %f3995, %f3932;
	st.f32 	[%rd77+116], %f3996;
	ld.f32 	%f3997, [%rd69+120];
	add.f32 	%f3998, %f3997, %f3934;
	st.f32 	[%rd77+120], %f3998;
	ld.f32 	%f3999, [%rd69+124];
	add.f32 	%f4000, %f3999, %f3936;
	st.f32 	[%rd77+124], %f4000;
	ld.shared.u64 	%rd70, [_ZZN3cub18CUB_300001_SM_10006detail6reduce18DeviceReduceKernelINS2_10policy_hubIPfj9sum_deltaE10Policy1000EN6thrust24THRUST_300001_SM_1000_NS6detail15normal_iteratorINSA_10device_ptrIS5_EEEEjS6_S5_N4cuda3std3__410__identityEEEvT0_PT3_T1_NS0_13GridEvenShareISN_EET2_T4_E12temp_storage+56];
	ld.f32 	%f4001, [%rd70];
	add.f32 	%f4002, %f4001, %f3938;
	st.f32 	[%rd77], %f4002;
	ld.f32 	%f4003, [%rd70+4];
	add.f32 	%f4004, %f4003, %f3940;
	st.f32 	[%rd77+4], %f4004;
	ld.f32 	%f4005, [%rd70+8];
	add.f32 	%f4006, %f4005, %f3942;
	st.f32 	[%rd77+8], %f4006;
	ld.f32 	%f4007, [%rd70+12];
	add.f32 	%f4008, %f4007, %f3944;
	st.f32 	[%rd77+12], %f4008;
	ld.f32 	%f4009, [%rd70+16];
	add.f32 	%f4010, %f4009, %f3946;
	st.f32 	[%rd77+16], %f4010;
	ld.f32 	%f4011, [%rd70+20];
	add.f32 	%f4012, %f4011, %f3948;
	st.f32 	[%rd77+20], %f4012;
	ld.f32 	%f4013, [%rd70+24];
	add.f32 	%f4014, %f4013, %f3950;
	st.f32 	[%rd77+24], %f4014;
	ld.f32 	%f4015, [%rd70+28];
	add.f32 	%f4016, %f4015, %f3952;
	st.f32 	[%rd77+28], %f4016;
	ld.f32 	%f4017, [%rd70+32];
	add.f32 	%f4018, %f4017, %f3954;
	st.f32 	[%rd77+32], %f4018;
	ld.f32 	%f4019, [%rd70+36];
	add.f32 	%f4020, %f4019, %f3956;
	st.f32 	[%rd77+36], %f4020;
	ld.f32 	%f4021, [%rd70+40];
	add.f32 	%f4022, %f4021, %f3958;
	st.f32 	[%rd77+40], %f4022;
	ld.f32 	%f4023, [%rd70+44];
	add.f32 	%f4024, %f4023, %f3960;
	st.f32 	[%rd77+44], %f4024;
	ld.f32 	%f4025, [%rd70+48];
	add.f32 	%f4026, %f4025, %f3962;
	st.f32 	[%rd77+48], %f4026;
	ld.f32 	%f4027, [%rd70+52];
	add.f32 	%f4028, %f4027, %f3964;
	st.f32 	[%rd77+52], %f4028;
	ld.f32 	%f4029, [%rd70+56];
	add.f32 	%f4030, %f4029, %f3966;
	st.f32 	[%rd77+56], %f4030;
	ld.f32 	%f4031, [%rd70+60];
	add.f32 	%f4032, %f4031, %f3968;
	st.f32 	[%rd77+60], %f4032;
	ld.f32 	%f4033, [%rd70+64];
	add.f32 	%f4034, %f4033, %f3970;
	st.f32 	[%rd77+64], %f4034;
	ld.f32 	%f4035, [%rd70+68];
	add.f32 	%f4036, %f4035, %f3972;
	st.f32 	[%rd77+68], %f4036;
	ld.f32 	%f4037, [%rd70+72];
	add.f32 	%f4038, %f4037, %f3974;
	st.f32 	[%rd77+72], %f4038;
	ld.f32 	%f4039, [%rd70+76];
	add.f32 	%f4040, %f4039, %f3976;
	st.f32 	[%rd77+76], %f4040;
	ld.f32 	%f4041, [%rd70+80];
	add.f32 	%f4042, %f4041, %f3978;
	st.f32 	[%rd77+80], %f4042;
	ld.f32 	%f4043, [%rd70+84];
	add.f32 	%f4044, %f4043, %f3980;
	st.f32 	[%rd77+84], %f4044;
	ld.f32 	%f4045, [%rd70+88];
	add.f32 	%f4046, %f4045, %f3982;
	st.f32 	[%rd77+88], %f4046;
	ld.f32 	%f4047, [%rd70+92];
	add.f32 	%f4048, %f4047, %f3984;
	st.f32 	[%rd77+92], %f4048;
	ld.f32 	%f4049, [%rd70+96];
	add.f32 	%f4050, %f4049, %f3986;
	st.f32 	[%rd77+96], %f4050;
	ld.f32 	%f4051, [%rd70+100];
	add.f32 	%f4052, %f4051, %f3988;
	st.f32 	[%rd77+100], %f4052;
	ld.f32 	%f4053, [%rd70+104];
	add.f32 	%f4054, %f4053, %f3990;
	st.f32 	[%rd77+104], %f4054;
	ld.f32 	%f4055, [%rd70+108];
	add.f32 	%f4056, %f4055, %f3992;
	st.f32 	[%rd77+108], %f4056;
	ld.f32 	%f4057, [%rd70+112];
	add.f32 	%f4058, %f4057, %f3994;
	st.f32 	[%rd77+112], %f4058;
	ld.f32 	%f4059, [%rd70+116];
	add.f32 	%f4060, %f4059, %f3996;
	st.f32 	[%rd77+116], %f4060;
	ld.f32 	%f4061, [%rd70+120];
	add.f32 	%f4062, %f4061, %f3998;
	st.f32 	[%rd77+120], %f4062;
	ld.f32 	%f4063, [%rd70+124];
	add.f32 	%f4064, %f4063, %f4000;
	st.f32 	[%rd77+124], %f4064;
	ld.shared.u64 	%rd71, [_ZZN3cub18CUB_300001_SM_10006detail6reduce18DeviceReduceKernelINS2_10policy_hubIPfj9sum_deltaE10Policy1000EN6thrust24THRUST_300001_SM_1000_NS6detail15normal_iteratorINSA_10device_ptrIS5_EEEEjS6_S5_N4cuda3std3__410__identityEEEvT0_PT3_T1_NS0_13GridEvenShareISN_EET2_T4_E12temp_storage+64];
	ld.f32 	%f4065, [%rd71];
	add.f32 	%f4066, %f4065, %f4002;
	st.f32 	[%rd77], %f4066;
	ld.f32 	%f4067, [%rd71+4];
	add.f32 	%f4068, %f4067, %f4004;
	st.f32 	[%rd77+4], %f4068;
	ld.f32 	%f4069, [%rd71+8];
	add.f32 	%f4070, %f4069, %f4006;
	st.f32 	[%rd77+8], %f4070;
	ld.f32 	%f4071, [%rd71+12];
	add.f32 	%f4072, %f4071, %f4008;
	st.f32 	[%rd77+12], %f4072;
	ld.f32 	%f4073, [%rd71+16];
	add.f32 	%f4074, %f4073, %f4010;
	st.f32 	[%rd77+16], %f4074;
	ld.f32 	%f4075, [%rd71+20];
	add.f32 	%f4076, %f4075, %f4012;
	st.f32 	[%rd77+20], %f4076;
	ld.f32 	%f4077, [%rd71+24];
	add.f32 	%f4078, %f4077, %f4014;
	st.f32 	[%rd77+24], %f4078;
	ld.f32 	%f4079, [%rd71+28];
	add.f32 	%f4080, %f4079, %f4016;
	st.f32 	[%rd77+28], %f4080;
	ld.f32 	%f4081, [%rd71+32];
	add.f32 	%f4082, %f4081, %f4018;
	st.f32 	[%rd77+32], %f4082;
	ld.f32 	%f4083, [%rd71+36];
	add.f32 	%f4084, %f4083, %f4020;
	st.f32 	[%rd77+36], %f4084;
	ld.f32 	%f4085, [%rd71+40];
	add.f32 	%f4086, %f4085, %f4022;
	st.f32 	[%rd77+40], %f4086;
	ld.f32 	%f4087, [%rd71+44];
	add.f32 	%f4088, %f4087, %f4024;
	st.f32 	[%rd77+44], %f4088;
	ld.f32 	%f4089, [%rd71+48];
	add.f32 	%f4090, %f4089, %f4026;
	st.f32 	[%rd77+48], %f4090;
	ld.f32 	%f4091, [%rd71+52];
	add.f32 	%f4092, %f4091, %f4028;
	st.f32 	[%rd77+52], %f4092;
	ld.f32 	%f4093, [%rd71+56];
	add.f32 	%f4094, %f4093, %f4030;
	st.f32 	[%rd77+56], %f4094;
	ld.f32 	%f4095, [%rd71+60];
	add.f32 	%f4096, %f4095, %f4032;
	st.f32 	[%rd77+60], %f4096;
	ld.f32 	%f4097, [%rd71+64];
	add.f32 	%f4098, %f4097, %f4034;
	st.f32 	[%rd77+64], %f4098;
	ld.f32 	%f4099, [%rd71+68];
	add.f32 	%f4100, %f4099, %f4036;
	st.f32 	[%rd77+68], %f4100;
	ld.f32 	%f4101, [%rd71+72];
	add.f32 	%f4102, %f4101, %f4038;
	st.f32 	[%rd77+72], %f4102;
	ld.f32 	%f4103, [%rd71+76];
	add.f32 	%f4104, %f4103, %f4040;
	st.f32 	[%rd77+76], %f4104;
	ld.f32 	%f4105, [%rd71+80];
	add.f32 	%f4106, %f4105, %f4042;
	st.f32 	[%rd77+80], %f4106;
	ld.f32 	%f4107, [%rd71+84];
	add.f32 	%f4108, %f4107, %f4044;
	st.f32 	[%rd77+84], %f4108;
	ld.f32 	%f4109, [%rd71+88];
	add.f32 	%f4110, %f4109, %f4046;
	st.f32 	[%rd77+88], %f4110;
	ld.f32 	%f4111, [%rd71+92];
	add.f32 	%f4112, %f4111, %f4048;
	st.f32 	[%rd77+92], %f4112;
	ld.f32 	%f4113, [%rd71+96];
	add.f32 	%f4114, %f4113, %f4050;
	st.f32 	[%rd77+96], %f4114;
	ld.f32 	%f4115, [%rd71+100];
	add.f32 	%f4116, %f4115, %f4052;
	st.f32 	[%rd77+100], %f4116;
	ld.f32 	%f4117, [%rd71+104];
	add.f32 	%f4118, %f4117, %f4054;
	st.f32 	[%rd77+104], %f4118;
	ld.f32 	%f4119, [%rd71+108];
	add.f32 	%f4120, %f4119, %f4056;
	st.f32 	[%rd77+108], %f4120;
	ld.f32 	%f4121, [%rd71+112];
	add.f32 	%f4122, %f4121, %f4058;
	st.f32 	[%rd77+112], %f4122;
	ld.f32 	%f4123, [%rd71+116];
	add.f32 	%f4124, %f4123, %f4060;
	st.f32 	[%rd77+116], %f4124;
	ld.f32 	%f4125, [%rd71+120];
	add.f32 	%f4126, %f4125, %f4062;
	st.f32 	[%rd77+120], %f4126;
	ld.f32 	%f4127, [%rd71+124];
	add.f32 	%f4128, %f4127, %f4064;
	st.f32 	[%rd77+124], %f4128;
	bra.uni 	$L__BB11_60;
$L__BB11_20:
	// begin inline asm
	mov.u32 %r144, %laneid;
	// end inline asm
	and.b32  	%r155, %r3, 992;
	add.s32 	%r156, %r155, 32;
	setp.gt.u32 	%p19, %r156, %r2;
	not.b32 	%r157, %r155;
	add.s32 	%r158, %r2, %r157;
	selp.b32 	%r153, %r158, 31, %p19;
	mov.b64 	{%r146, %r151}, %rd77;
	mov.b32 	%r152, 1;
	mov.b32 	%r154, -1;
	// begin inline asm
	shfl.sync.down.b32 %r145, %r146, %r152, %r153, %r154;
	// end inline asm
	// begin inline asm
	shfl.sync.down.b32 %r150, %r151, %r152, %r153, %r154;
	// end inline asm
	setp.ge.s32 	%p20, %r144, %r153;
	@%p20 bra 	$L__BB11_22;
	mov.b64 	%rd48, {%r145, %r150};
	ld.f32 	%f2401, [%rd48];
	ld.f32 	%f2402, [%rd77];
	add.f32 	%f2403, %f2401, %f2402;
	st.f32 	[%rd77], %f2403;
	ld.f32 	%f2404, [%rd48+4];
	ld.f32 	%f2405, [%rd77+4];
	add.f32 	%f2406, %f2404, %f2405;
	st.f32 	[%rd77+4], %f2406;
	ld.f32 	%f2407, [%rd48+8];
	ld.f32 	%f2408, [%rd77+8];
	add.f32 	%f2409, %f2407, %f2408;
	st.f32 	[%rd77+8], %f2409;
	ld.f32 	%f2410, [%rd48+12];
	ld.f32 	%f2411, [%rd77+12];
	add.f32 	%f2412, %f2410, %f2411;
	st.f32 	[%rd77+12], %f2412;
	ld.f32 	%f2413, [%rd48+16];
	ld.f32 	%f2414, [%rd77+16];
	add.f32 	%f2415, %f2413, %f2414;
	st.f32 	[%rd77+16], %f2415;
	ld.f32 	%f2416, [%rd48+20];
	ld.f32 	%f2417, [%rd77+20];
	add.f32 	%f2418, %f2416, %f2417;
	st.f32 	[%rd77+20], %f2418;
	ld.f32 	%f2419, [%rd48+24];
	ld.f32 	%f2420, [%rd77+24];
	add.f32 	%f2421, %f2419, %f2420;
	st.f32 	[%rd77+24], %f2421;
	ld.f32 	%f2422, [%rd48+28];
	ld.f32 	%f2423, [%rd77+28];
	add.f32 	%f2424, %f2422, %f2423;
	st.f32 	[%rd77+28], %f2424;
	ld.f32 	%f2425, [%rd48+32];
	ld.f32 	%f2426, [%rd77+32];
	add.f32 	%f2427, %f2425, %f2426;
	st.f32 	[%rd77+32], %f2427;
	ld.f32 	%f2428, [%rd48+36];
	ld.f32 	%f2429, [%rd77+36];
	add.f32 	%f2430, %f2428, %f2429;
	st.f32 	[%rd77+36], %f2430;
	ld.f32 	%f2431, [%rd48+40];
	ld.f32 	%f2432, [%rd77+40];
	add.f32 	%f2433, %f2431, %f2432;
	st.f32 	[%rd77+40], %f2433;
	ld.f32 	%f2434, [%rd48+44];
	ld.f32 	%f2435, [%rd77+44];
	add.f32 	%f2436, %f2434, %f2435;
	st.f32 	[%rd77+44], %f2436;
	ld.f32 	%f2437, [%rd48+48];
	ld.f32 	%f2438, [%rd77+48];
	add.f32 	%f2439, %f2437, %f2438;
	st.f32 	[%rd77+48], %f2439;
	ld.f32 	%f2440, [%rd48+52];
	ld.f32 	%f2441, [%rd77+52];
	add.f32 	%f2442, %f2440, %f2441;
	st.f32 	[%rd77+52], %f2442;
	ld.f32 	%f2443, [%rd48+56];
	ld.f32 	%f2444, [%rd77+56];
	add.f32 	%f2445, %f2443, %f2444;
	st.f32 	[%rd77+56], %f2445;
	ld.f32 	%f2446, [%rd48+60];
	ld.f32 	%f2447, [%rd77+60];
	add.f32 	%f2448, %f2446, %f2447;
	st.f32 	[%rd77+60], %f2448;
	ld.f32 	%f2449, [%rd48+64];
	ld.f32 	%f2450, [%rd77+64];
	add.f32 	%f2451, %f2449, %f2450;
	st.f32 	[%rd77+64], %f2451;
	ld.f32 	%f2452, [%rd48+68];
	ld.f32 	%f2453, [%rd77+68];
	add.f32 	%f2454, %f2452, %f2453;
	st.f32 	[%rd77+68], %f2454;
	ld.f32 	%f2455, [%rd48+72];
	ld.f32 	%f2456, [%rd77+72];
	add.f32 	%f2457, %f2455, %f2456;
	st.f32 	[%rd77+72], %f2457;
	ld.f32 	%f2458, [%rd48+76];
	ld.f32 	%f2459, [%rd77+76];
	add.f32 	%f2460, %f2458, %f2459;
	st.f32 	[%rd77+76], %f2460;
	ld.f32 	%f2461, [%rd48+80];
	ld.f32 	%f2462, [%rd77+80];
	add.f32 	%f2463, %f2461, %f2462;
	st.f32 	[%rd77+80], %f2463;
	ld.f32 	%f2464, [%rd48+84];
	ld.f32 	%f2465, [%rd77+84];
	add.f32 	%f2466, %f2464, %f2465;
	st.f32 	[%rd77+84], %f2466;
	ld.f32 	%f2467, [%rd48+88];
	ld.f32 	%f2468, [%rd77+88];
	add.f32 	%f2469, %f2467, %f2468;
	st.f32 	[%rd77+88], %f2469;
	ld.f32 	%f2470, [%rd48+92];
	ld.f32 	%f2471, [%rd77+92];
	add.f32 	%f2472, %f2470, %f2471;
	st.f32 	[%rd77+92], %f2472;
	ld.f32 	%f2473, [%rd48+96];
	ld.f32 	%f2474, [%rd77+96];
	add.f32 	%f2475, %f2473, %f2474;
	st.f32 	[%rd77+96], %f2475;
	ld.f32 	%f2476, [%rd48+100];
	ld.f32 	%f2477, [%rd77+100];
	add.f32 	%f2478, %f2476, %f2477;
	st.f32 	[%rd77+100], %f2478;
	ld.f32 	%f2479, [%rd48+104];
	ld.f32 	%f2480, [%rd77+104];
	add.f32 	%f2481, %f2479, %f2480;
	st.f32 	[%rd77+104], %f2481;
	ld.f32 	%f2482, [%rd48+108];
	ld.f32 	%f2483, [%rd77+108];
	add.f32 	%f2484, %f2482, %f2483;
	st.f32 	[%rd77+108], %f2484;
	ld.f32 	%f2485, [%rd48+112];
	ld.f32 	%f2486, [%rd77+112];
	add.f32 	%f2487, %f2485, %f2486;
	st.f32 	[%rd77+112], %f2487;
	ld.f32 	%f2488, [%rd48+116];
	ld.f32 	%f2489, [%rd77+116];
	add.f32 	%f2490, %f2488, %f2489;
	st.f32 	[%rd77+116], %f2490;
	ld.f32 	%f2491, [%rd48+120];
	ld.f32 	%f2492, [%rd77+120];
	add.f32 	%f2493, %f2491, %f2492;
	st.f32 	[%rd77+120], %f2493;
	ld.f32 	%f2494, [%rd48+124];
	ld.f32 	%f2495, [%rd77+124];
	add.f32 	%f2496, %f2494, %f2495;
	st.f32 	[%rd77+124], %f2496;
$L__BB11_22:
	mov.b32 	%r166, 2;
	mov.b32 	%r168, -1;
	// begin inline asm
	shfl.sync.down.b32 %r159, %r146, %r166, %r153, %r168;
	// end inline asm
	// begin inline asm
	shfl.sync.down.b32 %r164, %r151, %r166, %r153, %r168;
	// end inline asm
	add.s32 	%r169, %r144, 2;
	setp.gt.s32 	%p21, %r169, %r153;
	@%p21 bra 	$L__BB11_24;
	mov.b64 	%rd49, {%r159, %r164};
	ld.f32 	%f2497, [%rd49];
	ld.f32 	%f2498, [%rd77];
	add.f32 	%f2499, %f2497, %f2498;
	st.f32 	[%rd77], %f2499;
	ld.f32 	%f2500, [%rd49+4];
	ld.f32 	%f2501, [%rd77+4];
	add.f32 	%f2502, %f2500, %f2501;
	st.f32 	[%rd77+4], %f2502;
	ld.f32 	%f2503, [%rd49+8];
	ld.f32 	%f2504, [%rd77+8];
	add.f32 	%f2505, %f2503, %f2504;
	st.f32 	[%rd77+8], %f2505;
	ld.f32 	%f2506, [%rd49+12];
	ld.f32 	%f2507, [%rd77+12];
	add.f32 	%f2508, %f2506, %f2507;
	st.f32 	[%rd77+12], %f2508;
	ld.f32 	%f2509, [%rd49+16];
	ld.f32 	%f2510, [%rd77+16];
	add.f32 	%f2511, %f2509, %f2510;
	st.f32 	[%rd77+16], %f2511;
	ld.f32 	%f2512, [%rd49+20];
	ld.f32 	%f2513, [%rd77+20];
	add.f32 	%f2514, %f2512, %f2513;
	st.f32 	[%rd77+20], %f2514;
	ld.f32 	%f2515, [%rd49+24];
	ld.f32 	%f2516, [%rd77+24];
	add.f32 	%f2517, %f2515, %f2516;
	st.f32 	[%rd77+24], %f2517;
	ld.f32 	%f2518, [%rd49+28];
	ld.f32 	%f2519, [%rd77+28];
	add.f32 	%f2520, %f2518, %f2519;
	st.f32 	[%rd77+28], %f2520;
	ld.f32 	%f2521, [%rd49+32];
	ld.f32 	%f2522, [%rd77+32];
	add.f32 	%f2523, %f2521, %f2522;
	st.f32 	[%rd77+32], %f2523;
	ld.f32 	%f2524, [%rd49+36];
	ld.f32 	%f2525, [%rd77+36];
	add.f32 	%f2526, %f2524, %f2525;
	st.f32 	[%rd77+36], %f2526;
	ld.f32 	%f2527, [%rd49+40];
	ld.f32 	%f2528, [%rd77+40];
	add.f32 	%f2529, %f2527, %f2528;
	st.f32 	[%rd77+40], %f2529;
	ld.f32 	%f2530, [%rd49+44];
	ld.f32 	%f2531, [%rd77+44];
	add.f32 	%f2532, %f2530, %f2531;
	st.f32 	[%rd77+44], %f2532;
	ld.f32 	%f2533, [%rd49+48];
	ld.f32 	%f2534, [%rd77+48];
	add.f32 	%f2535, %f2533, %f2534;
	st.f32 	[%rd77+48], %f2535;
	ld.f32 	%f2536, [%rd49+52];
	ld.f32 	%f2537, [%rd77+52];
	add.f32 	%f2538, %f2536, %f2537;
	st.f32 	[%rd77+52], %f2538;
	ld.f32 	%f2539, [%rd49+56];
	ld.f32 	%f2540, [%rd77+56];
	add.f32 	%f2541, %f2539, %f2540;
	st.f32 	[%rd77+56], %f2541;
	ld.f32 	%f2542, [%rd49+60];
	ld.f32 	%f2543, [%rd77+60];
	add.f32 	%f2544, %f2542, %f2543;
	st.f32 	[%rd77+60], %f2544;
	ld.f32 	%f2545, [%rd49+64];
	ld.f32 	%f2546, [%rd77+64];
	add.f32 	%f2547, %f2545, %f2546;
	st.f32 	[%rd77+64], %f2547;
	ld.f32 	%f2548, [%rd49+68];
	ld.f32 	%f2549, [%rd77+68];
	add.f32 	%f2550, %f2548, %f2549;
	st.f32 	[%rd77+68], %f2550;
	ld.f32 	%f2551, [%rd49+72];
	ld.f32 	%f2552, [%rd77+72];
	add.f32 	%f2553, %f2551, %f2552;
	st.f32 	[%rd77+72], %f2553;
	ld.f32 	%f2554, [%rd49+76];
	ld.f32 	%f2555, [%rd77+76];
	add.f32 	%f2556, %f2554, %f2555;
	st.f32 	[%rd77+76], %f2556;
	ld.f32 	%f2557, [%rd49+80];
	ld.f32 	%f2558, [%rd77+80];
	add.f32 	%f2559, %f2557, %f2558;
	st.f32 	[%rd77+80], %f2559;
	ld.f32 	%f2560, [%rd49+84];
	ld.f32 	%f2561, [%rd77+84];
	add.f32 	%f2562, %f2560, %f2561;
	st.f32 	[%rd77+84], %f2562;
	ld.f32 	%f2563, [%rd49+88];
	ld.f32 	%f2564, [%rd77+88];
	add.f32 	%f2565, %f2563, %f2564;
	st.f32 	[%rd77+88], %f2565;
	ld.f32 	%f2566, [%rd49+92];
	ld.f32 	%f2567, [%rd77+92];
	add.f32 	%f2568, %f2566, %f2567;
	st.f32 	[%rd77+92], %f2568;
	ld.f32 	%f2569, [%rd49+96];
	ld.f32 	%f2570, [%rd77+96];
	add.f32 	%f2571, %f2569, %f2570;
	st.f32 	[%rd77+96], %f2571;
	ld.f32 	%f2572, [%rd49+100];
	ld.f32 	%f2573, [%rd77+100];
	add.f32 	%f2574, %f2572, %f2573;
	st.f32 	[%rd77+100], %f2574;
	ld.f32 	%f2575, [%rd49+104];
	ld.f32 	%f2576, [%rd77+104];
	add.f32 	%f2577, %f2575, %f2576;
	st.f32 	[%rd77+104], %f2577;
	ld.f32 	%f2578, [%rd49+108];
	ld.f32 	%f2579, [%rd77+108];
	add.f32 	%f2580, %f2578, %f2579;
	st.f32 	[%rd77+108], %f2580;
	ld.f32 	%f2581, [%rd49+112];
	ld.f32 	%f2582, [%rd77+112];
	add.f32 	%f2583, %f2581, %f2582;
	st.f32 	[%rd77+112], %f2583;
	ld.f32 	%f2584, [%rd49+116];
	ld.f32 	%f2585, [%rd77+116];
	add.f32 	%f2586, %f2584, %f2585;
	st.f32 	[%rd77+116], %f2586;
	ld.f32 	%f2587, [%rd49+120];
	ld.f32 	%f2588, [%rd77+120];
	add.f32 	%f2589, %f2587, %f2588;
	st.f32 	[%rd77+120], %f2589;
	ld.f32 	%f2590, [%rd49+124];
	ld.f32 	%f2591, [%rd77+124];
	add.f32 	%f2592, %f2590, %f2591;
	st.f32 	[%rd77+124], %f2592;
$L__BB11_24:
	mov.b32 	%r177, 4;
	mov.b32 	%r179, -1;
	// begin inline asm
	shfl.sync.down.b32 %r170, %r146, %r177, %r153, %r179;
	// end inline asm
	// begin inline asm
	shfl.sync.down.b32 %r175, %r151, %r177, %r153, %r179;
	// end inline asm
	add.s32 	%r180, %r144, 4;
	setp.gt.s32 	%p22, %r180, %r153;
	@%p22 bra 	$L__BB11_26;
	mov.b64 	%rd50, {%r170, %r175};
	ld.f32 	%f2593, [%rd50];
	ld.f32 	%f2594, [%rd77];
	add.f32 	%f2595, %f2593, %f2594;
	st.f32 	[%rd77], %f2595;
	ld.f32 	%f2596, [%rd50+4];
	ld.f32 	%f2597, [%rd77+4];
	add.f32 	%f2598, %f2596, %f2597;
	st.f32 	[%rd77+4], %f2598;
	ld.f32 	%f2599, [%rd50+8];
	ld.f32 	%f2600, [%rd77+8];
	add.f32 	%f2601, %f2599, %f2600;
	st.f32 	[%rd77+8], %f2601;
	ld.f32 	%f2602, [%rd50+12];
	ld.f32 	%f2603, [%rd77+12];
	add.f32 	%f2604, %f2602, %f2603;
	st.f32 	[%rd77+12], %f2604;
	ld.f32 	%f2605, [%rd50+16];
	ld.f32 	%f2606, [%rd77+16];
	add.f32 	%f2607, %f2605, %f2606;
	st.f32 	[%rd77+16], %f2607;
	ld.f32 	%f2608, [%rd50+20];
	ld.f32 	%f2609, [%rd77+20];
	add.f32 	%f2610, %f2608, %f2609;
	st.f32 	[%rd77+20], %f2610;
	ld.f32 	%f2611, [%rd50+24];
	ld.f32 	%f2612, [%rd77+24];
	add.f32 	%f2613, %f2611, %f2612;
	st.f32 	[%rd77+24], %f2613;
	ld.f32 	%f2614, [%rd50+28];
	ld.f32 	%f2615, [%rd77+28];
	add.f32 	%f2616, %f2614, %f2615;
	st.f32 	[%rd77+28], %f2616;
	ld.f32 	%f2617, [%rd50+32];
	ld.f32 	%f2618, [%rd77+32];
	add.f32 	%f2619, %f2617, %f2618;
	st.f32 	[%rd77+32], %f2619;
	ld.f32 	%f2620, [%rd50+36];
	ld.f32 	%f2621, [%rd77+36];
	add.f32 	%f2622, %f2620, %f2621;
	st.f32 	[%rd77+36], %f2622;
	ld.f32 	%f2623, [%rd50+40];
	ld.f32 	%f2624, [%rd77+40];
	add.f32 	%f2625, %f2623, %f2624;
	st.f32 	[%rd77+40], %f2625;
	ld.f32 	%f2626, [%rd50+44];
	ld.f32 	%f2627, [%rd77+44];
	add.f32 	%f2628, %f2626, %f2627;
	st.f32 	[%rd77+44], %f2628;
	ld.f32 	%f2629, [%rd50+48];
	ld.f32 	%f2630, [%rd77+48];
	add.f32 	%f2631, %f2629, %f2630;
	st.f32 	[%rd77+48], %f2631;
	ld.f32 	%f2632, [%rd50+52];
	ld.f32 	%f2633, [%rd77+52];
	add.f32 	%f2634, %f2632, %f2633;
	st.f32 	[%rd77+52], %f2634;
	ld.f32 	%f2635, [%rd50+56];
	ld.f32 	%f2636, [%rd77+56];
	add.f32 	%f2637, %f2635, %f2636;
	st.f32 	[%rd77+56], %f2637;
	ld.f32 	%f2638, [%rd50+60];
	ld.f32 	%f2639, [%rd77+60];
	add.f32 	%f2640, %f2638, %f2639;
	st.f32 	[%rd77+60], %f2640;
	ld.f32 	%f2641, [%rd50+64];
	ld.f32 	%f2642, [%rd77+64];
	add.f32 	%f2643, %f2641, %f2642;
	st.f32 	[%rd77+64], %f2643;
	ld.f32 	%f2644, [%rd50+68];
	ld.f32 	%f2645, [%rd77+68];
	add.f32 	%f2646, %f2644, %f2645;
	st.f32 	[%rd77+68], %f2646;
	ld.f32 	%f2647, [%rd50+72];
	ld.f32 	%f2648, [%rd77+72];
	add.f32 	%f2649, %f2647, %f2648;
	st.f32 	[%rd77+72], %f2649;
	ld.f32 	%f2650, [%rd50+76];
	ld.f32 	%f2651, [%rd77+76];
	add.f32 	%f2652, %f2650, %f2651;
	st.f32 	[%rd77+76], %f2652;
	ld.f32 	%f2653, [%rd50+80];
	ld.f32 	%f2654, [%rd77+80];
	add.f32 	%f2655, %f2653, %f2654;
	st.f32 	[%rd77+80], %f2655;
	ld.f32 	%f2656, [%rd50+84];
	ld.f32 	%f2657, [%rd77+84];
	add.f32 	%f2658, %f2656, %f2657;
	st.f32 	[%rd77+84], %f2658;
	ld.f32 	%f2659, [%rd50+88];
	ld.f32 	%f2660, [%rd77+88];
	add.f32 	%f2661, %f2659, %f2660;
	st.f32 	[%rd77+88], %f2661;
	ld.f32 	%f2662, [%rd50+92];
	ld.f32 	%f2663, [%rd77+92];
	add.f32 	%f2664, %f2662, %f2663;
	st.f32 	[%rd77+92], %f2664;
	ld.f32 	%f2665, [%rd50+96];
	ld.f32 	%f2666, [%rd77+96];
	add.f32 	%f2667, %f2665, %f2666;
	st.f32 	[%rd77+96], %f2667;
	ld.f32 	%f2668, [%rd50+100];
	ld.f32 	%f2669, [%rd77+100];
	add.f32 	%f2670, %f2668, %f2669;
	st.f32 	[%rd77+100], %f2670;
	ld.f32 	%f2671, [%rd50+104];
	ld.f32 	%f2672, [%rd77+104];
	add.f32 	%f2673, %f2671, %f2672;
	st.f32 	[%rd77+104], %f2673;
	ld.f32 	%f2674, [%rd50+108];
	ld.f32 	%f2675, [%rd77+108];
	add.f32 	%f2676, %f2674, %f2675;
	st.f32 	[%rd77+108], %f2676;
	ld.f32 	%f2677, [%rd50+112];
	ld.f32 	%f2678, [%rd77+112];
	add.f32 	%f2679, %f2677, %f2678;
	st.f32 	[%rd77+112], %f2679;
	ld.f32 	%f2680, [%rd50+116];
	ld.f32 	%f2681, [%rd77+116];
	add.f32 	%f2682, %f2680, %f2681;
	st.f32 	[%rd77+116], %f2682;
	ld.f32 	%f2683, [%rd50+120];
	ld.f32 	%f2684, [%rd77+120];
	add.f32 	%f2685, %f2683, %f2684;
	st.f32 	[%rd77+120], %f2685;
	ld.f32 	%f2686, [%rd50+124];
	ld.f32 	%f2687, [%rd77+124];
	add.f32 	%f2688, %f2686, %f2687;
	st.f32 	[%rd77+124], %f2688;
$L__BB11_26:
	mov.b32 	%r188, 8;
	mov.b32 	%r190, -1;
	// begin inline asm
	shfl.sync.down.b32 %r181, %r146, %r188, %r153, %r190;
	// end inline asm
	// begin inline asm
	shfl.sync.down.b32 %r186, %r151, %r188, %r153, %r190;
	// end inline asm
	add.s32 	%r191, %r144, 8;
	setp.gt.s32 	%p23, %r191, %r153;
	@%p23 bra 	$L__BB11_28;
	mov.b64 	%rd51, {%r181, %r186};
	ld.f32 	%f2689, [%rd51];
	ld.f32 	%f2690, [%rd77];
	add.f32 	%f2691, %f2689, %f2690;
	st.f32 	[%rd77], %f2691;
	ld.f32 	%f2692, [%rd51+4];
	ld.f32 	%f2693, [%rd77+4];
	add.f32 	%f2694, %f2692, %f2693;
	st.f32 	[%rd77+4], %f2694;
	ld.f32 	%f2695, [%rd51+8];
	ld.f32 	%f2696, [%rd77+8];
	add.f32 	%f2697, %f2695, %f2696;
	st.f32 	[%rd77+8], %f2697;
	ld.f32 	%f2698, [%rd51+12];
	ld.f32 	%f2699, [%rd77+12];
	add.f32 	%f2700, %f2698, %f2699;
	st.f32 	[%rd77+12], %f2700;
	ld.f32 	%f2701, [%rd51+16];
	ld.f32 	%f2702, [%rd77+16];
	add.f32 	%f2703, %f2701, %f2702;
	st.f32 	[%rd77+16], %f2703;
	ld.f32 	%f2704, [%rd51+20];
	ld.f32 	%f2705, [%rd77+20];
	add.f32 	%f2706, %f2704, %f2705;
	st.f32 	[%rd77+20], %f2706;
	ld.f32 	%f2707, [%rd51+24];
	ld.f32 	%f2708, [%rd77+24];
	add.f32 	%f2709, %f2707, %f2708;
	st.f32 	[%rd77+24], %f2709;
	ld.f32 	%f2710, [%rd51+28];
	ld.f32 	%f2711, [%rd77+28];
	add.f32 	%f2712, %f2710, %f2711;
	st.f32 	[%rd77+28], %f2712;
	ld.f32 	%f2713, [%rd51+32];
	ld.f32 	%f2714, [%rd77+32];
	add.f32 	%f2715, %f2713, %f2714;
	st.f32 	[%rd77+32], %f2715;
	ld.f32 	%f2716, [%rd51+36];
	ld.f32 	%f2717, [%rd77+36];
	add.f32 	%f2718, %f2716, %f2717;
	st.f32 	[%rd77+36], %f2718;
	ld.f32 	%f2719, [%rd51+40];
	ld.f32 	%f2720, [%rd77+40];
	add.f32 	%f2721, %f2719, %f2720;
	st.f32 	[%rd77+40], %f2721;
	ld.f32 	%f2722, [%rd51+44];
	ld.f32 	%f2723, [%rd77+44];
	add.f32 	%f2724, %f2722, %f2723;
	st.f32 	[%rd77+44], %f2724;
	ld.f32 	%f2725, [%rd51+48];
	ld.f32 	%f2726, [%rd77+48];
	add.f32 	%f2727, %f2725, %f2726;
	st.f32 	[%rd77+48], %f2727;
	ld.f32 	%f2728, [%rd51+52];
	ld.f32 	%f2729, [%rd77+52];
	add.f32 	%f2730, %f2728, %f2729;
	st.f32 	[%rd77+52], %f2730;
	ld.f32 	%f2731, [%rd51+56];
	ld.f32 	%f2732, [%rd77+56];
	add.f32 	%f2733, %f2731, %f2732;
	st.f32 	[%rd77+56], %f2733;
	ld.f32 	%f2734, [%rd51+60];
	ld.f32 	%f2735, [%rd77+60];
	add.f32 	%f2736, %f2734, %f2735;
	st.f32 	[%rd77+60], %f2736;
	ld.f32 	%f2737, [%rd51+64];
	ld.f32 	%f2738, [%rd77+64];
	add.f32 	%f2739, %f2737, %f2738;
	st.f32 	[%rd77+64], %f2739;
	ld.f32 	%f2740, [%rd51+68];
	ld.f32 	%f2741, [%rd77+68];
	add.f32 	%f2742, %f2740, %f2741;
	st.f32 	[%rd77+68], %f2742;
	ld.f32 	%f2743, [%rd51+72];
	ld.f32 	%f2744, [%rd77+72];
	add.f32 	%f2745, %f2743, %f2744;
	st.f32 	[%rd77+72], %f2745;
	ld.f32 	%f2746, [%rd51+76];
	ld.f32 	%f2747, [%rd77+76];
	add.f32 	%f2748, %f2746, %f2747;
	st.f32 	[%rd77+76], %f2748;
	ld.f32 	%f2749, [%rd51+80];
	ld.f32 	%f2750, [%rd77+80];
	add.f32 	%f2751, %f2749, %f2750;
	st.f32 	[%rd77+80], %f2751;
	ld.f32 	%f2752, [%rd51+84];
	ld.f32 	%f2753, [%rd77+84];
	add.f32 	%f2754, %f2752, %f2753;
	st.f32 	[%rd77+84], %f2754;
	ld.f32 	%f2755, [%rd51+88];
	ld.f32 	%f2756, [%rd77+88];
	add.f32 	%f2757, %f2755, %f2756;
	st.f32 	[%rd77+88], %f2757;
	ld.f32 	%f2758, [%rd51+92];
	ld.f32 	%f2759, [%rd77+92];
	add.f32 	%f2760, %f2758, %f2759;
	st.f32 	[%rd77+92], %f2760;
	ld.f32 	%f2761, [%rd51+96];
	ld.f32 	%f2762, [%rd77+96];
	add.f32 	%f2763, %f2761, %f2762;
	st.f32 	[%rd77+96], %f2763;
	ld.f32 	%f2764, [%rd51+100];
	ld.f32 	%f2765, [%rd77+100];
	add.f32 	%f2766, %f2764, %f2765;
	st.f32 	[%rd77+100], %f2766;
	ld.f32 	%f2767, [%rd51+104];
	ld.f32 	%f2768, [%rd77+104];
	add.f32 	%f2769, %f2767, %f2768;
	st.f32 	[%rd77+104], %f2769;
	ld.f32 	%f2770, [%rd51+108];
	ld.f32 	%f2771, [%rd77+108];
	add.f32 	%f2772, %f2770, %f2771;
	st.f32 	[%rd77+108], %f2772;
	ld.f32 	%f2773, [%rd51+112];
	ld.f32 	%f2774, [%rd77+112];
	add.f32 	%f2775, %f2773, %f2774;
	st.f32 	[%rd77+112], %f2775;
	ld.f32 	%f2776, [%rd51+116];
	ld.f32 	%f2777, [%rd77+116];
	add.f32 	%f2778, %f2776, %f2777;
	st.f32 	[%rd77+116], %f2778;
	ld.f32 	%f2779, [%rd51+120];
	ld.f32 	%f2780, [%rd77+120];
	add.f32 	%f2781, %f2779, %f2780;
	st.f32 	[%rd77+120], %f2781;
	ld.f32 	%f2782, [%rd51+124];
	ld.f32 	%f2783, [%rd77+124];
	add.f32 	%f2784, %f2782, %f2783;
	st.f32 	[%rd77+124], %f2784;
$L__BB11_28:
	mov.b32 	%r199, 16;
	mov.b32 	%r201, -1;
	// begin inline asm
	shfl.sync.down.b32 %r192, %r146, %r199, %r153, %r201;
	// end inline asm
	// begin inline asm
	shfl.sync.down.b32 %r197, %r151, %r199, %r153, %r201;
	// end inline asm
	add.s32 	%r202, %r144, 16;
	setp.gt.s32 	%p24, %r202, %r153;
	@%p24 bra 	$L__BB11_30;
	mov.b64 	%rd52, {%r192, %r197};
	ld.f32 	%f2785, [%rd52];
	ld.f32 	%f2786, [%rd77];
	add.f32 	%f2787, %f2785, %f2786;
	st.f32 	[%rd77], %f2787;
	ld.f32 	%f2788, [%rd52+4];
	ld.f32 	%f2789, [%rd77+4];
	add.f32 	%f2790, %f2788, %f2789;
	st.f32 	[%rd77+4], %f2790;
	ld.f32 	%f2791, [%rd52+8];
	ld.f32 	%f2792, [%rd77+8];
	add.f32 	%f2793, %f2791, %f2792;
	st.f32 	[%rd77+8], %f2793;
	ld.f32 	%f2794, [%rd52+12];
	ld.f32 	%f2795, [%rd77+12];
	add.f32 	%f2796, %f2794, %f2795;
	st.f32 	[%rd77+12], %f2796;
	ld.f32 	%f2797, [%rd52+16];
	ld.f32 	%f2798, [%rd77+16];
	add.f32 	%f2799, %f2797, %f2798;
	st.f32 	[%rd77+16], %f2799;
	ld.f32 	%f2800, [%rd52+20];
	ld.f32 	%f2801, [%rd77+20];
	add.f32 	%f2802, %f2800, %f2801;
	st.f32 	[%rd77+20], %f2802;
	ld.f32 	%f2803, [%rd52+24];
	ld.f32 	%f2804, [%rd77+24];
	add.f32 	%f2805, %f2803, %f2804;
	st.f32 	[%rd77+24], %f2805;
	ld.f32 	%f2806, [%rd52+28];
	ld.f32 	%f2807, [%rd77+28];
	add.f32 	%f2808, %f2806, %f2807;
	st.f32 	[%rd77+28], %f2808;
	ld.f32 	%f2809, [%rd52+32];
	ld.f32 	%f2810, [%rd77+32];
	add.f32 	%f2811, %f2809, %f2810;
	st.f32 	[%rd77+32], %f2811;
	ld.f32 	%f2812, [%rd52+36];
	ld.f32 	%f2813, [%rd77+36];
	add.f32 	%f2814, %f2812, %f2813;
	st.f32 	[%rd77+36], %f2814;
	ld.f32 	%f2815, [%rd52+40];
	ld.f32 	%f2816, [%rd77+40];
	add.f32 	%f2817, %f2815, %f2816;
	st.f32 	[%rd77+40], %f2817;
	ld.f32 	%f2818, [%rd52+44];
	ld.f32 	%f2819, [%rd77+44];
	add.f32 	%f2820, %f2818, %f2819;
	st.f32 	[%rd77+44], %f2820;
	ld.f32 	%f2821, [%rd52+48];
	ld.f32 	%f2822, [%rd77+48];
	add.f32 	%f2823, %f2821, %f2822;
	st.f32 	[%rd77+48], %f2823;
	ld.f32 	%f2824, [%rd52+52];
	ld.f32 	%f2825, [%rd77+52];
	add.f32 	%f2826, %f2824, %f2825;
	st.f32 	[%rd77+52], %f2826;
	ld.f32 	%f2827, [%rd52+56];
	ld.f32 	%f2828, [%rd77+56];
	add.f32 	%f2829, %f2827, %f2828;
	st.f32 	[%rd77+56], %f2829;
	ld.f32 	%f2830, [%rd52+60];
	ld.f32 	%f2831, [%rd77+60];
	add.f32 	%f2832, %f2830, %f2831;
	st.f32 	[%rd77+60], %f2832;
	ld.f32 	%f2833, [%rd52+64];
	ld.f32 	%f2834, [%rd77+64];
	add.f32 	%f2835, %f2833, %f2834;
	st.f32 	[%rd77+64], %f2835;
	ld.f32 	%f2836, [%rd52+68];
	ld.f32 	%f2837, [%rd77+68];
	add.f32 	%f2838, %f2836, %f2837;
	st.f32 	[%rd77+68], %f2838;
	ld.f32 	%f2839, [%rd52+72];
	ld.f32 	%f2840, [%rd77+72];
	add.f32 	%f2841, %f2839, %f2840;
	st.f32 	[%rd77+72], %f2841;
	ld.f32 	%f2842, [%rd52+76];
	ld.f32 	%f2843, [%rd77+76];
	add.f32 	%f2844, %f2842, %f2843;
	st.f32 	[%rd77+76], %f2844;
	ld.f32 	%f2845, [%rd52+80];
	ld.f32 	%f2846, [%rd77+80];
	add.f32 	%f2847, %f2845, %f2846;
	st.f32 	[%rd77+80], %f2847;
	ld.f32 	%f2848, [%rd52+84];
	ld.f32 	%f2849, [%rd77+84];
	add.f32 	%f2850, %f2848, %f2849;
	st.f32 	[%rd77+84], %f2850;
	ld.f32 	%f2851, [%rd52+88];
	ld.f32 	%f2852, [%rd77+88];
	add.f32 	%f2853, %f2851, %f2852;
	st.f32 	[%rd77+88], %f2853;
	ld.f32 	%f2854, [%rd52+92];
	ld.f32 	%f2855, [%rd77+92];
	add.f32 	%f2856, %f2854, %f2855;
	st.f32 	[%rd77+92], %f2856;
	ld.f32 	%f2857, [%rd52+96];
	ld.f32 	%f2858, [%rd77+96];
	add.f32 	%f2859, %f2857, %f2858;
	st.f32 	[%rd77+96], %f2859;
	ld.f32 	%f2860, [%rd52+100];
	ld.f32 	%f2861, [%rd77+100];
	add.f32 	%f2862, %f2860, %f2861;
	st.f32 	[%rd77+100], %f2862;
	ld.f32 	%f2863, [%rd52+104];
	ld.f32 	%f2864, [%rd77+104];
	add.f32 	%f2865, %f2863, %f2864;
	st.f32 	[%rd77+104], %f2865;
	ld.f32 	%f2866, [%rd52+108];
	ld.f32 	%f2867, [%rd77+108];
	add.f32 	%f2868, %f2866, %f2867;
	st.f32 	[%rd77+108], %f2868;
	ld.f32 	%f2869, [%rd52+112];
	ld.f32 	%f2870, [%rd77+112];
	add.f32 	%f2871, %f2869, %f2870;
	st.f32 	[%rd77+112], %f2871;
	ld.f32 	%f2872, [%rd52+116];
	ld.f32 	%f2873, [%rd77+116];
	add.f32 	%f2874, %f2872, %f2873;
	st.f32 	[%rd77+116], %f2874;
	ld.f32 	%f2875, [%rd52+120];
	ld.f32 	%f2876, [%rd77+120];
	add.f32 	%f2877, %f2875, %f2876;
	st.f32 	[%rd77+120], %f2877;
	ld.f32 	%f2878, [%rd52+124];
	ld.f32 	%f2879, [%rd77+124];
	add.f32 	%f2880, %f2878, %f2879;
	st.f32 	[%rd77+124], %f2880;
$L__BB11_30:
	setp.ne.s32 	%p25, %r144, 0;
	@%p25 bra 	$L__BB11_32;
	shr.u32 	%r203, %r3, 2;
	and.b32  	%r204, %r203, 248;
	mov.u32 	%r205, _ZZN3cub18CUB_300001_SM_10006detail6reduce18DeviceReduceKernelINS2_10policy_hubIPfj9sum_deltaE10Policy1000EN6thrust24THRUST_300001_SM_1000_NS6detail15normal_iteratorINSA_10device_ptrIS5_EEEEjS6_S5_N4cuda3std3__410__identityEEEvT0_PT3_T1_NS0_13GridEvenShareISN_EET2_T4_E12temp_storage;
	add.s32 	%r206, %r205, %r204;
	st.shared.u64 	[%r206+8], %rd77;
$L__BB11_32:
	bar.sync 	0;
	setp.ne.s32 	%p26, %r3, 0;
	setp.lt.u32 	%p27, %r2, 33;
	or.pred  	%p28, %p26, %p27;
	@%p28 bra 	$L__BB11_60;
	ld.shared.u64 	%rd53, [_ZZN3cub18CUB_300001_SM_10006detail6reduce18DeviceReduceKernelINS2_10policy_hubIPfj9sum_deltaE10Policy1000EN6thrust24THRUST_300001_SM_1000_NS6detail15normal_iteratorINSA_10device_ptrIS5_EEEEjS6_S5_N4cuda3std3__410__identityEEEvT0_PT3_T1_NS0_13GridEvenShareISN_EET2_T4_E12temp_storage+16];
	ld.f32 	%f2881, [%rd53];
	ld.f32 	%f2882, [%rd77];
	add.f32 	%f97, %f2881, %f2882;
	st.f32 	[%rd77], %f97;
	ld.f32 	%f2883, [%rd53+4];
	ld.f32 	%f2884, [%rd77+4];
	add.f32 	%f98, %f2883, %f2884;
	st.f32 	[%rd77+4], %f98;
	ld.f32 	%f2885, [%rd53+8];
	ld.f32 	%f2886, [%rd77+8];
	add.f32 	%f99, %f2885, %f2886;
	st.f32 	[%rd77+8], %f99;
	ld.f32 	%f2887, [%rd53+12];
	ld.f32 	%f2888, [%rd77+12];
	add.f32 	%f100, %f2887, %f2888;
	st.f32 	[%rd77+12], %f100;
	ld.f32 	%f2889, [%rd53+16];
	ld.f32 	%f2890, [%rd77+16];
	add.f32 	%f101, %f2889, %f2890;
	st.f32 	[%rd77+16], %f101;
	ld.f32 	%f2891, [%rd53+20];
	ld.f32 	%f2892, [%rd77+20];
	add.f32 	%f102, %f2891, %f2892;
	st.f32 	[%rd77+20], %f102;
	ld.f32 	%f2893, [%rd53+24];
	ld.f32 	%f2894, [%rd77+24];
	add.f32 	%f103, %f2893, %f2894;
	st.f32 	[%rd77+24], %f103;
	ld.f32 	%f2895, [%rd53+28];
	ld.f32 	%f2896, [%rd77+28];
	add.f32 	%f104, %f2895, %f2896;
	st.f32 	[%rd77+28], %f104;
	ld.f32 	%f2897, [%rd53+32];
	ld.f32 	%f2898, [%rd77+32];
	add.f32 	%f105, %f2897, %f2898;
	st.f32 	[%rd77+32], %f105;
	ld.f32 	%f2899, [%rd53+36];
	ld.f32 	%f2900, [%rd77+36];
	add.f32 	%f106, %f2899, %f2900;
	st.f32 	[%rd77+36], %f106;
	ld.f32 	%f2901, [%rd53+40];
	ld.f32 	%f2902, [%rd77+40];
	add.f32 	%f107, %f2901, %f2902;
	st.f32 	[%rd77+40], %f107;
	ld.f32 	%f2903, [%rd53+44];
	ld.f32 	%f2904, [%rd77+44];
	add.f32 	%f108, %f2903, %f2904;
	st.f32 	[%rd77+44], %f108;
	ld.f32 	%f2905, [%rd53+48];
	ld.f32 	%f2906, [%rd77+48];
	add.f32 	%f109, %f2905, %f2906;
	st.f32 	[%rd77+48], %f109;
	ld.f32 	%f2907, [%rd53+52];
	ld.f32 	%f2908, [%rd77+52];
	add.f32 	%f110, %f2907, %f2908;
	st.f32 	[%rd77+52], %f110;
	ld.f32 	%f2909, [%rd53+56];
	ld.f32 	%f2910, [%rd77+56];
	add.f32 	%f111, %f2909, %f2910;
	st.f32 	[%rd77+56], %f111;
	ld.f32 	%f2911, [%rd53+60];
	ld.f32 	%f2912, [%rd77+60];
	add.f32 	%f112, %f2911, %f2912;
	st.f32 	[%rd77+60], %f112;
	ld.f32 	%f2913, [%rd53+64];
	ld.f32 	%f2914, [%rd77+64];
	add.f32 	%f113, %f2913, %f2914;
	st.f32 	[%rd77+64], %f113;
	ld.f32 	%f2915, [%rd53+68];
	ld.f32 	%f2916, [%rd77+68];
	add.f32 	%f114, %f2915, %f2916;
	st.f32 	[%rd77+68], %f114;
	ld.f32 	%f2917, [%rd53+72];
	ld.f32 	%f2918, [%rd77+72];
	add.f32 	%f115, %f2917, %f2918;
	st.f32 	[%rd77+72], %f115;
	ld.f32 	%f2919, [%rd53+76];
	ld.f32 	%f2920, [%rd77+76];
	add.f32 	%f116, %f2919, %f2920;
	st.f32 	[%rd77+76], %f116;
	ld.f32 	%f2921, [%rd53+80];
	ld.f32 	%f2922, [%rd77+80];
	add.f32 	%f117, %f2921, %f2922;
	st.f32 	[%rd77+80], %f117;
	ld.f32 	%f2923, [%rd53+84];
	ld.f32 	%f2924, [%rd77+84];
	add.f32 	%f118, %f2923, %f2924;
	st.f32 	[%rd77+84], %f118;
	ld.f32 	%f2925, [%rd53+88];
	ld.f32 	%f2926, [%rd77+88];
	add.f32 	%f119, %f2925, %f2926;
	st.f32 	[%rd77+88], %f119;
	ld.f32 	%f2927, [%rd53+92];
	ld.f32 	%f2928, [%rd77+92];
	add.f32 	%f120, %f2927, %f2928;
	st.f32 	[%rd77+92], %f120;
	ld.f32 	%f2929, [%rd53+96];
	ld.f32 	%f2930, [%rd77+96];
	add.f32 	%f121, %f2929, %f2930;
	st.f32 	[%rd77+96], %f121;
	ld.f32 	%f2931, [%rd53+100];
	ld.f32 	%f2932, [%rd77+100];
	add.f32 	%f122, %f2931, %f2932;
	st.f32 	[%rd77+100], %f122;
	ld.f32 	%f2933, [%rd53+104];
	ld.f32 	%f2934, [%rd77+104];
	add.f32 	%f123, %f2933, %f2934;
	st.f32 	[%rd77+104], %f123;
	ld.f32 	%f2935, [%rd53+108];
	ld.f32 	%f2936, [%rd77+108];
	add.f32 	%f124, %f2935, %f2936;
	st.f32 	[%rd77+108], %f124;
	ld.f32 	%f2937, [%rd53+112];
	ld.f32 	%f2938, [%rd77+112];
	add.f32 	%f125, %f2937, %f2938;
	st.f32 	[%rd77+112], %f125;
	ld.f32 	%f2939, [%rd53+116];
	ld.f32 	%f2940, [%rd77+116];
	add.f32 	%f126, %f2939, %f2940;
	st.f32 	[%rd77+116], %f126;
	ld.f32 	%f2941, [%rd53+120];
	ld.f32 	%f2942, [%rd77+120];
	add.f32 	%f127, %f2941, %f2942;
	st.f32 	[%rd77+120], %f127;
	ld.f32 	%f2943, [%rd53+124];
	ld.f32 	%f2944, [%rd77+124];
	add.f32 	%f128, %f2943, %f2944;
	st.f32 	[%rd77+124], %f128;
	setp.lt.u32 	%p29, %r2, 65;
	@%p29 bra 	$L__BB11_60;
	ld.shared.u64 	%rd54, [_ZZN3cub18CUB_300001_SM_10006detail6reduce18DeviceReduceKernelINS2_10policy_hubIPfj9sum_deltaE10Policy1000EN6thrust24THRUST_300001_SM_1000_NS6detail15normal_iteratorINSA_10device_ptrIS5_EEEEjS6_S5_N4cuda3std3__410__identityEEEvT0_PT3_T1_NS0_13GridEvenShareISN_EET2_T4_E12temp_storage+24];
	ld.f32 	%f2945, [%rd54];
	add.f32 	%f129, %f2945, %f97;
	st.f32 	[%rd77], %f129;
	ld.f32 	%f2946, [%rd54+4];
	add.f32 	%f130, %f2946, %f98;
	st.f32 	[%rd77+4], %f130;
	ld.f32 	%f2947, [%rd54+8];
	add.f32 	%f131, %f2947, %f99;
	st.f32 	[%rd77+8], %f131;
	ld.f32 	%f2948, [%rd54+12];
	add.f32 	%f132, %f2948, %f100;
	st.f32 	[%rd77+12], %f132;
	ld.f32 	%f2949, [%rd54+16];
	add.f32 	%f133, %f2949, %f101;
	st.f32 	[%rd77+16], %f133;
	ld.f32 	%f2950, [%rd54+20];
	add.f32 	%f134, %f2950, %f102;
	st.f32 	[%rd77+20], %f134;
	ld.f32 	%f2951, [%rd54+24];
	add.f32 	%f135, %f2951, %f103;
	st.f32 	[%rd77+24], %f135;
	ld.f32 	%f2952, [%rd54+28];
	add.f32 	%f136, %f2952, %f104;
	st.f32 	[%rd77+28], %f136;
	ld.f32 	%f2953, [%rd54+32];
	add.f32 	%f137, %f2953, %f105;
	st.f32 	[%rd77+32], %f137;
	ld.f32 	%f2954, [%rd54+36];
	add.f32 	%f138, %f2954, %f106;
	st.f32 	[%rd77+36], %f138;
	ld.f32 	%f2955, [%rd54+40];
	add.f32 	%f139, %f2955, %f107;
	st.f32 	[%rd77+40], %f139;
	ld.f32 	%f2956, [%rd54+44];
	add.f32 	%f140, %f2956, %f108;
	st.f32 	[%rd77+44], %f140;
	ld.f32 	%f2957, [%rd54+48];
	add.f32 	%f141, %f2957, %f109;
	st.f32 	[%rd77+48], %f141;
	ld.f32 	%f2958, [%rd54+52];
	add.f32 	%f142, %f2958, %f110;
	st.f32 	[%rd77+52], %f142;
	ld.f32 	%f2959, [%rd54+56];
	add.f32 	%f143, %f2959, %f111;
	st.f32 	[%rd77+56], %f143;
	ld.f32 	%f2960, [%rd54+60];
	add.f32 	%f144, %f2960, %f112;
	st.f32 	[%rd77+60], %f144;
	ld.f32 	%f2961, [%rd54+64];
	add.f32 	%f145, %f2961, %f113;
	st.f32 	[%rd77+64], %f145;
	ld.f32 	%f2962, [%rd54+68];
	add.f32 	%f146, %f2962, %f114;
	st.f32 	[%rd77+68], %f146;
	ld.f32 	%f2963, [%rd54+72];
	add.f32 	%f147, %f2963, %f115;
	st.f32 	[%rd77+72], %f147;
	ld.f32 	%f2964, [%rd54+76];
	add.f32 	%f148, %f2964, %f116;
	st.f32 	[%rd77+76], %f148;
	ld.f32 	%f2965, [%rd54+80];
	add.f32 	%f149, %f2965, %f117;
	st.f32 	[%rd77+80], %f149;
	ld.f32 	%f2966, [%rd54+84];
	add.f32 	%f150, %f2966, %f118;
	st.f32 	[%rd77+84], %f150;
	ld.f32 	%f2967, [%rd54+88];
	add.f32 	%f151, %f2967, %f119;
	st.f32 	[%rd77+88], %f151;
	ld.f32 	%f2968, [%rd54+92];
	add.f32 	%f152, %f2968, %f120;
	st.f32 	[%rd77+92], %f152;
	ld.f32 	%f2969, [%rd54+96];
	add.f32 	%f153, %f2969, %f121;
	st.f32 	[%rd77+96], %f153;
	ld.f32 	%f2970, [%rd54+100];
	add.f32 	%f154, %f2970, %f122;
	st.f32 	[%rd77+100], %f154;
	ld.f32 	%f2971, [%rd54+104];
	add.f32 	%f155, %f2971, %f123;
	st.f32 	[%rd77+104], %f155;
	ld.f32 	%f2972, [%rd54+108];
	add.f32 	%f156, %f2972, %f124;
	st.f32 	[%rd77+108], %f156;
	ld.f32 	%f2973, [%rd54+112];
	add.f32 	%f157, %f2973, %f125;
	st.f32 	[%rd77+112], %f157;
	ld.f32 	%f2974, [%rd54+116];
	add.f32 	%f158, %f2974, %f126;
	st.f32 	[%rd77+116], %f158;
	ld.f32 	%f2975, [%rd54+120];
	add.f32 	%f159, %f2975, %f127;
	st.f32 	[%rd77+120], %f159;
	ld.f32 	%f2976, [%rd54+124];
	add.f32 	%f160, %f2976, %f128;
	st.f32 	[%rd77+124], %f160;
	setp.lt.u32 	%p30, %r2, 97;
	@%p30 bra 	$L__BB11_60;
	ld.shared.u64 	%rd55, [_ZZN3cub18CUB_300001_SM_10006detail6reduce18DeviceReduceKernelINS2_10policy_hubIPfj9sum_deltaE10Policy1000EN6thrust24THRUST_300001_SM_1000_NS6detail15normal_iteratorINSA_10device_ptrIS5_EEEEjS6_S5_N4cuda3std3__410__identityEEEvT0_PT3_T1_NS0_13GridEvenShareISN_EET2_T4_E12temp_storage+32];
	ld.f32 	%f2977, [%rd55];
	add.f32 	%f161, %f2977, %f129;
	st.f32 	[%rd77], %f161;
	ld.f32 	%f2978, [%rd55+4];
	add.f32 	%f162, %f2978, %f130;
	st.f32 	[%rd77+4], %f162;
	ld.f32 	%f2979, [%rd55+8];
	add.f32 	%f163, %f2979, %f131;
	st.f32 	[%rd77+8], %f163;
	ld.f32 	%f2980, [%rd55+12];
	add.f32 	%f164, %f2980, %f132;
	st.f32 	[%rd77+12], %f164;
	ld.f32 	%f2981, [%rd55+16];
	add.f32 	%f165, %f2981, %f133;
	st.f32 	[%rd77+16], %f165;
	ld.f32 	%f2982, [%rd55+20];
	add.f32 	%f166, %f2982, %f134;
	st.f32 	[%rd77+20], %f166;
	ld.f32 	%f2983, [%rd55+24];
	add.f32 	%f167, %f2983, %f135;
	st.f32 	[%rd77+24], %f167;
	ld.f32 	%f2984, [%rd55+28];
	add.f32 	%f168, %f2984, %f136;
	st.f32 	[%rd77+28], %f168;
	ld.f32 	%f2985, [%rd55+32];
	add.f32 	%f169, %f2985, %f137;
	st.f32 	[%rd77+32], %f169;
	ld.f32 	%f2986, [%rd55+36];
	add.f32 	%f170, %f2986, %f138;
	st.f32 	[%rd77+36], %f170;
	ld.f32 	%f2987, [%rd55+40];
	add.f32 	%f171, %f2987, %f139;
	st.f32 	[%rd77+40], %f171;
	ld.f32 	%f2988, [%rd55+44];
	add.f32 	%f172, %f2988, %f140;
	st.f32 	[%rd77+44], %f172;
	ld.f32 	%f2989, [%rd55+48];
	add.f32 	%f173, %f2989, %f141;
	st.f32 	[%rd77+48], %f173;
	ld.f32 	%f2990, [%rd55+52];
	add.f32 	%f174, %f2990, %f142;
	st.f32 	[%rd77+52], %f174;
	ld.f32 	%f2991, [%rd55+56];
	add.f32 	%f175, %f2991, %f143;
	st.f32 	[%rd77+56], %f175;
	ld.f32 	%f2992, [%rd55+60];
	add.f32 	%f176, %f2992, %f144;
	st.f32 	[%rd77+60], %f176;
	ld.f32 	%f2993, [%rd55+64];
	add.f32 	%f177, %f2993, %f145;
	st.f32 	[%rd77+64], %f177;
	ld.f32 	%f2994, [%rd55+68];
	add.f32 	%f178, %f2994, %f146;
	st.f32 	[%rd77+68], %f178;
	ld.f32 	%f2995, [%rd55+72];
	add.f32 	%f179, %f2995, %f147;
	st.f32 	[%rd77+72], %f179;
	ld.f32 	%f2996, [%rd55+76];
	add.f32 	%f180, %f2996, %f148;
	st.f32 	[%rd77+76], %f180;
	ld.f32 	%f2997, [%rd55+80];
	add.f32 	%f181, %f2997, %f149;
	st.f32 	[%rd77+80], %f181;
	ld.f32 	%f2998, [%rd55+84];
	add.f32 	%f182, %f2998, %f150;
	st.f32 	[%rd77+84], %f182;
	ld.f32 	%f2999, [%rd55+88];
	add.f32 	%f183, %f2999, %f151;
	st.f32 	[%rd77+88], %f183;
	ld.f32 	%f3000, [%rd55+92];
	add.f32 	%f184, %f3000, %f152;
	st.f32 	[%rd77+92], %f184;
	ld.f32 	%f3001, [%rd55+96];
	add.f32 	%f185, %f3001, %f153;
	st.f32 	[%rd77+96], %f185;
	ld.f32 	%f3002, [%rd55+100];
	add.f32 	%f186, %f3002, %f154;
	st.f32 	[%rd77+100], %f186;
	ld.f32 	%f3003, [%rd55+104];
	add.f32 	%f187, %f3003, %f155;
	st.f32 	[%rd77+104], %f187;
	ld.f32 	%f3004, [%rd55+108];
	add.f32 	%f188, %f3004, %f156;
	st.f32 	[%rd77+108], %f188;
	ld.f32 	%f3005, [%rd55+112];
	add.f32 	%f189, %f3005, %f157;
	st.f32 	[%rd77+112], %f189;
	ld.f32 	%f3006, [%rd55+116];
	add.f32 	%f190, %f3006, %f158;
	st.f32 	[%rd77+116], %f190;
	ld.f32 	%f3007, [%rd55+120];
	add.f32 	%f191, %f3007, %f159;
	st.f32 	[%rd77+120], %f191;
	ld.f32 	%f3008, [%rd55+124];
	add.f32 	%f192, %f3008, %f160;
	st.f32 	[%rd77+124], %f192;
	setp.lt.u32 	%p31, %r2, 129;
	@%p31 bra 	$L__BB11_60;
	ld.shared.u64 	%rd56, [_ZZN3cub18CUB_300001_SM_10006detail6reduce18DeviceReduceKernelINS2_10policy_hubIPfj9sum_deltaE10Policy1000EN6thrust24THRUST_300001_SM_1000_NS6detail15normal_iteratorINSA_10device_ptrIS5_EEEEjS6_S5_N4cuda3std3__410__identityEEEvT0_PT3_T1_NS0_13GridEvenShareISN_EET2_T4_E12temp_storage+40];
	ld.f32 	%f3009, [%rd56];
	add.f32 	%f193, %f3009, %f161;
	st.f32 	[%rd77], %f193;
	ld.f32 	%f3010, [%rd56+4];
	add.f32 	%f194, %f3010, %f162;
	st.f32 	[%rd77+4], %f194;
	ld.f32 	%f3011, [%rd56+8];
	add.f32 	%f195, %f3011, %f163;
	st.f32 	[%rd77+8], %f195;
	ld.f32 	%f3012, [%rd56+12];
	add.f32 	%f196, %f3012, %f164;
	st.f32 	[%rd77+12], %f196;
	ld.f32 	%f3013, [%rd56+16];
	add.f32 	%f197, %f3013, %f165;
	st.f32 	[%rd77+16], %f197;
	ld.f32 	%f3014, [%rd56+20];
	add.f32 	%f198, %f3014, %f166;
	st.f32 	[%rd77+20], %f198;
	ld.f32 	%f3015, [%rd56+24];
	add.f32 	%f199, %f3015, %f167;
	st.f32 	[%rd77+24], %f199;
	ld.f32 	%f3016, [%rd56+28];
	add.f32 	%f200, %f3016, %f168;
	st.f32 	[%rd77+28], %f200;
	ld.f32 	%f3017, [%rd56+32];
	add.f32 	%f201, %f3017, %f169;
	st.f32 	[%rd77+32], %f201;
	ld.f32 	%f3018, [%rd56+36];
	add.f32 	%f202, %f3018, %f170;
	st.f32 	[%rd77+36], %f202;
	ld.f32 	%f3019, [%rd56+40];
	add.f32 	%f203, %f3019, %f171;
	st.f32 	[%rd77+40], %f203;
	ld.f32 	%f3020, [%rd56+44];
	add.f32 	%f204, %f3020, %f172;
	st.f32 	[%rd77+44], %f204;
	ld.f32 	%f3021, [%rd56+48];
	add.f32 	%f205, %f3021, %f173;
	st.f32 	[%rd77+48], %f205;
	ld.f32 	%f3022, [%rd56+52];
	add.f32 	%f206, %f3022, %f174;
	st.f32 	[%rd77+52], %f206;
	ld.f32 	%f3023, [%rd56+56];
	add.f32 	%f207, %f3023, %f175;
	st.f32 	[%rd77+56], %f207;
	ld.f32 	%f3024, [%rd56+60];
	add.f32 	%f208, %f3024, %f176;
	st.f32 	[%rd77+60], %f208;
	ld.f32 	%f3025, [%rd56+64];
	add.f32 	%f209, %f3025, %f177;
	st.f32 	[%rd77+64], %f209;
	ld.f32 	%f3026, [%rd56+68];
	add.f32 	%f210, %f3026, %f178;
	st.f32 	[%rd77+68], %f210;
	ld.f32 	%f3027, [%rd56+72];
	add.f32 	%f211, %f3027, %f179;
	st.f32 	[%rd77+72], %f211;
	ld.f32 	%f3028, [%rd56+76];
	add.f32 	%f212, %f3028, %f180;
	st.f32 	[%rd77+76], %f212;
	ld.f32 	%f3029, [%rd56+80];
	add.f32 	%f213, %f3029, %f181;
	st.f32 	[%rd77+80], %f213;
	ld.f32 	%f3030, [%rd56+84];
	add.f32 	%f214, %f3030, %f182;
	st.f32 	[%rd77+84], %f214;
	ld.f32 	%f3031, [%rd56+88];
	add.f32 	%f215, %f3031, %f183;
	st.f32 	[%rd77+88], %f215;
	ld.f32 	%f3032, [%rd56+92];
	add.f32 	%f216, %f3032, %f184;
	st.f32 	[%rd77+92], %f216;
	ld.f32 	%f3033, [%rd56+96];
	add.f32 	%f217, %f3033, %f185;
	st.f32 	[%rd77+96], %f217;
	ld.f32 	%f3034, [%rd56+100];
	add.f32 	%f218, %f3034, %f186;
	st.f32 	[%rd77+100], %f218;
	ld.f32 	%f3035, [%rd56+104];
	add.f32 	%f219, %f3035, %f187;
	st.f32 	[%rd77+104], %f219;
	ld.f32 	%f3036, [%rd56+108];
	add.f32 	%f220, %f3036, %f188;
	st.f32 	[%rd77+108], %f220;
	ld.f32 	%f3037, [%rd56+112];
	add.f32 	%f221, %f3037, %f189;
	st.f32 	[%rd77+112], %f221;
	ld.f32 	%f3038, [%rd56+116];
	add.f32 	%f222, %f3038, %f190;
	st.f32 	[%rd77+116], %f222;
	ld.f32 	%f3039, [%rd56+120];
	add.f32 	%f223, %f3039, %f191;
	st.f32 	[%rd77+120], %f223;
	ld.f32 	%f3040, [%rd56+124];
	add.f32 	%f224, %f3040, %f192;
	st.f32 	[%rd77+124], %f224;
	setp.lt.u32 	%p32, %r2, 161;
	@%p32 bra 	$L__BB11_60;
	ld.shared.u64 	%rd57, [_ZZN3cub18CUB_300001_SM_10006detail6reduce18DeviceReduceKernelINS2_10policy_hubIPfj9sum_deltaE10Policy1000EN6thrust24THRUST_300001_SM_1000_NS6detail15normal_iteratorINSA_10device_ptrIS5_EEEEjS6_S5_N4cuda3std3__410__identityEEEvT0_PT3_T1_NS0_13GridEvenShareISN_EET2_T4_E12temp_storage+48];
	ld.f32 	%f3041, [%rd57];
	add.f32 	%f225, %f3041, %f193;
	st.f32 	[%rd77], %f225;
	ld.f32 	%f3042, [%rd57+4];
	add.f32 	%f226, %f3042, %f194;
	st.f32 	[%rd77+4], %f226;
	ld.f32 	%f3043, [%rd57+8];
	add.f32 	%f227, %f3043, %f195;
	st.f32 	[%rd77+8], %f227;
	ld.f32 	%f3044, [%rd57+12];
	add.f32 	%f228, %f3044, %f196;
	st.f32 	[%rd77+12], %f228;
	ld.f32 	%f3045, [%rd57+16];
	add.f32 	%f229, %f3045, %f197;
	st.f32 	[%rd77+16], %f229;
	ld.f32 	%f3046, [%rd57+20];
	add.f32 	%f230, %f3046, %f198;
	st.f32 	[%rd77+20], %f230;
	ld.f32 	%f3047, [%rd57+24];
	add.f32 	%f231, %f3047, %f199;
	st.f32 	[%rd77+24], %f231;
	ld.f32 	%f3048, [%rd57+28];
	add.f32 	%f232, %f3048, %f200;
	st.f32 	[%rd77+28], %f232;
	ld.f32 	%f3049, [%rd57+32];
	add.f32 	%f233, %f3049, %f201;
	st.f32 	[%rd77+32], %f233;
	ld.f32 	%f3050, [%rd57+36];
	add.f32 	%f234, %f3050, %f202;
	st.f32 	[%rd77+36], %f234;
	ld.f32 	%f3051, [%rd57+40];
	add.f32 	%f235, %f3051, %f203;
	st.f32 	[%rd77+40], %f235;
	ld.f32 	%f3052, [%rd57+44];
	add.f32 	%f236, %f3052, %f204;
	st.f32 	[%rd77+44], %f236;
	ld.f32 	%f3053, [%rd57+48];
	add.f32 	%f237, %f3053, %f205;
	st.f32 	[%rd77+48], %f237;
	ld.f32 	%f3054, [%rd57+52];
	add.f32 	%f238, %f3054, %f206;
	st.f32 	[%rd77+52], %f238;
	ld.f32 	%f3055, [%rd57+56];
	add.f32 	%f239, %f3055, %f207;
	st.f32 	[%rd77+56], %f239;
	ld.f32 	%f3056, [%rd57+60];
	add.f32 	%f240, %f3056, %f208;
	st.f32 	[%rd77+60], %f240;
	ld.f32 	%f3057, [%rd57+64];
	add.f32 	%f241, %f3057, %f209;
	st.f32 	[%rd77+64], %f241;
	ld.f32 	%f3058, [%rd57+68];
	add.f32 	%f242, %f3058, %f210;
	st.f32 	[%rd77+68], %f242;
	ld.f32 	%f3059, [%rd57+72];
	add.f32 	%f243, %f3059, %f211;
	st.f32 	[%rd77+72], %f243;
	ld.f32 	%f3060, [%rd57+76];
	add.f32 	%f244, %f3060, %f212;
	st.f32 	[%rd77+76], %f244;
	ld.f32 	%f3061, [%rd57+80];
	add.f32 	%f245, %f3061, %f213;
	st.f32 	[%rd77+80], %f245;
	ld.f32 	%f3062, [%rd57+84];
	add.f32 	%f246, %f3062, %f214;
	st.f32 	[%rd77+84], %f246;
	ld.f32 	%f3063, [%rd57+88];
	add.f32 	%f247, %f3063, %f215;
	st.f32 	[%rd77+88], %f247;
	ld.f32 	%f3064, [%rd57+92];
	add.f32 	%f248, %f3064, %f216;
	st.f32 	[%rd77+92], %f248;
	ld.f32 	%f3065, [%rd57+96];
	add.f32 	%f249, %f3065, %f217;
	st.f32 	[%rd77+96], %f249;
	ld.f32 	%f3066, [%rd57+100];
	add.f32 	%f250, %f3066, %f218;
	st.f32 	[%rd77+100], %f250;
	ld.f32 	%f3067, [%rd57+104];
	add.f32 	%f251, %f3067, %f219;
	st.f32 	[%rd77+104], %f251;
	ld.f32 	%f3068, [%rd57+108];
	add.f32 	%f252, %f3068, %f220;
	st.f32 	[%rd77+108], %f252;
	ld.f32 	%f3069, [%rd57+112];
	add.f32 	%f253, %f3069, %f221;
	st.f32 	[%rd77+112], %f253;
	ld.f32 	%f3070, [%rd57+116];
	add.f32 	%f254, %f3070, %f222;
	st.f32 	[%rd77+116], %f254;
	ld.f32 	%f3071, [%rd57+120];
	add.f32 	%f255, %f3071, %f223;
	st.f32 	[%rd77+120], %f255;
	ld.f32 	%f3072, [%rd57+124];
	add.f32 	%f256, %f3072, %f224;
	st.f32 	[%rd77+124], %f256;
	setp.lt.u32 	%p33, %r2, 193;
	@%p33 bra 	$L__BB11_60;
	ld.shared.u64 	%rd58, [_ZZN3cub18CUB_300001_SM_10006detail6reduce18DeviceReduceKernelINS2_10policy_hubIPfj9sum_deltaE10Policy1000EN6thrust24THRUST_300001_SM_1000_NS6detail15normal_iteratorINSA_10device_ptrIS5_EEEEjS6_S5_N4cuda3std3__410__identityEEEvT0_PT3_T1_NS0_13GridEvenShareISN_EET2_T4_E12temp_storage+56];
	ld.f32 	%f3073, [%rd58];
	add.f32 	%f257, %f3073, %f225;
	st.f32 	[%rd77], %f257;
	ld.f32 	%f3074, [%rd58+4];
	add.f32 	%f258, %f3074, %f226;
	st.f32 	[%rd77+4], %f258;
	ld.f32 	%f3075, [%rd58+8];
	add.f32 	%f259, %f3075, %f227;
	st.f32 	[%rd77+8], %f259;
	ld.f32 	%f3076, [%rd58+12];
	add.f32 	%f260, %f3076, %f228;
	st.f32 	[%rd77+12], %f260;
	ld.f32 	%f3077, [%rd58+16];
	add.f32 	%f261, %f3077, %f229;
	st.f32 	[%rd77+16], %f261;
	ld.f32 	%f3078, [%rd58+20];
	add.f32 	%f262, %f3078, %f230;
	st.f32 	[%rd77+20], %f262;
	ld.f32 	%f3079, [%rd58+24];
	add.f32 	%f263, %f3079, %f231;
	st.f32 	[%rd77+24], %f263;
	ld.f32 	%f3080, [%rd58+28];
	add.f32 	%f264, %f3080, %f232;
	st.f32 	[%rd77+28], %f264;
	ld.f32 	%f3081, [%rd58+32];
	add.f32 	%f265, %f3081, %f233;
	st.f32 	[%rd77+32], %f265;
	ld.f32 	%f3082, [%rd58+36];
	add.f32 	%f266, %f3082, %f234;
	st.f32 	[%rd77+36], %f266;
	ld.f32 	%f3083, [%rd58+40];
	add.f32 	%f267, %f3083, %f235;
	st.f32 	[%rd77+40], %f267;
	ld.f32 	%f3084, [%rd58+44];
	add.f32 	%f268, %f3084, %f236;
	st.f32 	[%rd77+44], %f268;
	ld.f32 	%f3085, [%rd58+48];
	add.f32 	%f269, %f3085, %f237;
	st.f32 	[%rd77+48], %f269;
	ld.f32 	%f3086, [%rd58+52];
	add.f32 	%f270, %f3086, %f238;
	st.f32 	[%rd77+52], %f270;
	ld.f32 	%f3087, [%rd58+56];
	add.f32 	%f271, %f3087, %f239;
	st.f32 	[%rd77+56], %f271;
	ld.f32 	%f3088, [%rd58+60];
	add.f32 	%f272, %f3088, %f240;
	st.f32 	[%rd77+60], %f272;
	ld.f32 	%f3089, [%rd58+64];
	add.f32 	%f273, %f3089, %f241;
	st.f32 	[%rd77+64], %f273;
	ld.f32 	%f3090, [%rd58+68];
	add.f32 	%f274, %f3090, %f242;
	st.f32 	[%rd77+68], %f274;
	ld.f32 	%f3091, [%rd58+72];
	add.f32 	%f275, %f3091, %f243;
	st.f32 	[%rd77+72], %f275;
	ld.f32 	%f3092, [%rd58+76];
	add.f32 	%f276, %f3092, %f244;
	st.f32 	[%rd77+76], %f276;
	ld.f32 	%f3093, [%rd58+80];
	add.f32 	%f277, %f3093, %f245;
	st.f32 	[%rd77+80], %f277;
	ld.f32 	%f3094, [%rd58+84];
	add.f32 	%f278, %f3094, %f246;
	st.f32 	[%rd77+84], %f278;
	ld.f32 	%f3095, [%rd58+88];
	add.f32 	%f279, %f3095, %f247;
	st.f32 	[%rd77+88], %f279;
	ld.f32 	%f3096, [%rd58+92];
	add.f32 	%f280, %f3096, %f248;
	st.f32 	[%rd77+92], %f280;
	ld.f32 	%f3097, [%rd58+96];
	add.f32 	%f281, %f3097, %f249;
	st.f32 	[%rd77+96], %f281;
	ld.f32 	%f3098, [%rd58+100];
	add.f32 	%f282, %f3098, %f250;
	st.f32 	[%rd77+100], %f282;
	ld.f32 	%f3099, [%rd58+104];
	add.f32 	%f283, %f3099, %f251;
	st.f32 	[%rd77+104], %f283;
	ld.f32 	%f3100, [%rd58+108];
	add.f32 	%f284, %f3100, %f252;
	st.f32 	[%rd77+108], %f284;
	ld.f32 	%f3101, [%rd58+112];
	add.f32 	%f285, %f3101, %f253;
	st.f32 	[%rd77+112], %f285;
	ld.f32 	%f3102, [%rd58+116];
	add.f32 	%f286, %f3102, %f254;
	st.f32 	[%rd77+116], %f286;
	ld.f32 	%f3103, [%rd58+120];
	add.f32 	%f287, %f3103, %f255;
	st.f32 	[%rd77+120], %f287;
	ld.f32 	%f3104, [%rd58+124];
	add.f32 	%f288, %f3104, %f256;
	st.f32 	[%rd77+124], %f288;
	setp.lt.u32 	%p34, %r2, 225;
	@%p34 bra 	$L__BB11_60;
	ld.shared.u64 	%rd59, [_ZZN3cub18CUB_300001_SM_10006detail6reduce18DeviceReduceKernelINS2_10policy_hubIPfj9sum_deltaE10Policy1000EN6thrust24THRUST_300001_SM_1000_NS6detail15normal_iteratorINSA_10device_ptrIS5_EEEEjS6_S5_N4cuda3std3__410__identityEEEvT0_PT3_T1_NS0_13GridEvenShareISN_EET2_T4_E12temp_storage+64];
	ld.f32 	%f3105, [%rd59];
	add.f32 	%f3106, %f3105, %f257;
	st.f32 	[%rd77], %f3106;
	ld.f32 	%f3107, [%rd59+4];
	add.f32 	%f3108, %f3107, %f258;
	st.f32 	[%rd77+4], %f3108;
	ld.f32 	%f3109, [%rd59+8];
	add.f32 	%f3110, %f3109, %f259;
	st.f32 	[%rd77+8], %f3110;
	ld.f32 	%f3111, [%rd59+12];
	add.f32 	%f3112, %f3111, %f260;
	st.f32 	[%rd77+12], %f3112;
	ld.f32 	%f3113, [%rd59+16];
	add.f32 	%f3114, %f3113, %f261;
	st.f32 	[%rd77+16], %f3114;
	ld.f32 	%f3115, [%rd59+20];
	add.f32 	%f3116, %f3115, %f262;
	st.f32 	[%rd77+20], %f3116;
	ld.f32 	%f3117, [%rd59+24];
	add.f32 	%f3118, %f3117, %f263;
	st.f32 	[%rd77+24], %f3118;
	ld.f32 	%f3119, [%rd59+28];
	add.f32 	%f3120, %f3119, %f264;
	st.f32 	[%rd77+28], %f3120;
	ld.f32 	%f3121, [%rd59+32];
	add.f32 	%f3122, %f3121, %f265;
	st.f32 	[%rd77+32], %f3122;
	ld.f32 	%f3123, [%rd59+36];
	add.f32 	%f3124, %f3123, %f266;
	st.f32 	[%rd77+36], %f3124;
	ld.f32 	%f3125, [%rd59+40];
	add.f32 	%f3126, %f3125, %f267;
	st.f32 	[%rd77+40], %f3126;
	ld.f32 	%f3127, [%rd59+44];
	add.f32 	%f3128, %f3127, %f268;
	st.f32 	[%rd77+44], %f3128;
	ld.f32 	%f3129, [%rd59+48];
	add.f32 	%f3130, %f3129, %f269;
	st.f32 	[%rd77+48], %f3130;
	ld.f32 	%f3131, [%rd59+52];
	add.f32 	%f3132, %f3131, %f270;
	st.f32 	[%rd77+52], %f3132;
	ld.f32 	%f3133, [%rd59+56];
	add.f32 	%f3134, %f3133, %f271;
	st.f32 	[%rd77+56], %f3134;
	ld.f32 	%f3135, [%rd59+60];
	add.f32 	%f3136, %f3135, %f272;
	st.f32 	[%rd77+60], %f3136;
	ld.f32 	%f3137, [%rd59+64];
	add.f32 	%f3138, %f3137, %f273;
	st.f32 	[%rd77+64], %f3138;
	ld.f32 	%f3139, [%rd59+68];
	add.f32 	%f3140, %f3139, %f274;
	st.f32 	[%rd77+68], %f3140;
	ld.f32 	%f3141, [%rd59+72];
	add.f32 	%f3142, %f3141, %f275;
	st.f32 	[%rd77+72], %f3142;
	ld.f32 	%f3143, [%rd59+76];
	add.f32 	%f3144, %f3143, %f276;
	st.f32 	[%rd77+76], %f3144;
	ld.f32 	%f3145, [%rd59+80];
	add.f32 	%f3146, %f3145, %f277;
	st.f32 	[%rd77+80], %f3146;
	ld.f32 	%f3147, [%rd59+84];
	add.f32 	%f3148, %f3147, %f278;
	st.f32 	[%rd77+84], %f3148;
	ld.f32 	%f3149, [%rd59+88];
	add.f32 	%f3150, %f3149, %f279;
	st.f32 	[%rd77+88], %f3150;
	ld.f32 	%f3151, [%rd59+92];
	add.f32 	%f3152, %f3151, %f280;
	st.f32 	[%rd77+92], %f3152;
	ld.f32 	%f3153, [%rd59+96];
	add.f32 	%f3154, %f3153, %f281;
	st.f32 	[%rd77+96], %f3154;
	ld.f32 	%f3155, [%rd59+100];
	add.f32 	%f3156, %f3155, %f282;
	st.f32 	[%rd77+100], %f3156;
	ld.f32 	%f3157, [%rd59+104];
	add.f32 	%f3158, %f3157, %f283;
	st.f32 	[%rd77+104], %f3158;
	ld.f32 	%f3159, [%rd59+108];
	add.f32 	%f3160, %f3159, %f284;
	st.f32 	[%rd77+108], %f3160;
	ld.f32 	%f3161, [%rd59+112];
	add.f32 	%f3162, %f3161, %f285;
	st.f32 	[%rd77+112], %f3162;
	ld.f32 	%f3163, [%rd59+116];
	add.f32 	%f3164, %f3163, %f286;
	st.f32 	[%rd77+116], %f3164;
	ld.f32 	%f3165, [%rd59+120];
	add.f32 	%f3166, %f3165, %f287;
	st.f32 	[%rd77+120], %f3166;
	ld.f32 	%f3167, [%rd59+124];
	add.f32 	%f3168, %f3167, %f288;
	st.f32 	[%rd77+124], %f3168;
	bra.uni 	$L__BB11_60;
$L__BB11_40:
	mov.u32 	%r38, %tid.x;
	mov.u32 	%r78, %ctaid.x;
	shl.b32 	%r268, %r78, 11;
	or.b32  	%r79, %r38, %r268;
	mul.wide.u32 	%rd8, %r79, 8;
	add.s64 	%rd9, %rd1, %rd8;
	ld.global.u64 	%rd77, [%rd9];
	ld.global.u64 	%rd10, [%rd9+2048];
	ld.global.u64 	%rd11, [%rd9+4096];
	ld.global.u64 	%rd12, [%rd9+6144];
	ld.global.u64 	%rd13, [%rd9+8192];
	ld.global.u64 	%rd14, [%rd9+10240];
	ld.global.u64 	%rd15, [%rd9+12288];
	ld.global.u64 	%rd16, [%rd9+14336];
	ld.f32 	%f449, [%rd10];
	ld.f32 	%f450, [%rd77];
	add.f32 	%f451, %f449, %f450;
	st.f32 	[%rd77], %f451;
	ld.f32 	%f452, [%rd10+4];
	ld.f32 	%f453, [%rd77+4];
	add.f32 	%f454, %f452, %f453;
	st.f32 	[%rd77+4], %f454;
	ld.f32 	%f455, [%rd10+8];
	ld.f32 	%f456, [%rd77+8];
	add.f32 	%f457, %f455, %f456;
	st.f32 	[%rd77+8], %f457;
	ld.f32 	%f458, [%rd10+12];
	ld.f32 	%f459, [%rd77+12];
	add.f32 	%f460, %f458, %f459;
	st.f32 	[%rd77+12], %f460;
	ld.f32 	%f461, [%rd10+16];
	ld.f32 	%f462, [%rd77+16];
	add.f32 	%f463, %f461, %f462;
	st.f32 	[%rd77+16], %f463;
	ld.f32 	%f464, [%rd10+20];
	ld.f32 	%f465, [%rd77+20];
	add.f32 	%f466, %f464, %f465;
	st.f32 	[%rd77+20], %f466;
	ld.f32 	%f467, [%rd10+24];
	ld.f32 	%f468, [%rd77+24];
	add.f32 	%f469, %f467, %f468;
	st.f32 	[%rd77+24], %f469;
	ld.f32 	%f470, [%rd10+28];
	ld.f32 	%f471, [%rd77+28];
	add.f32 	%f472, %f470, %f471;
	st.f32 	[%rd77+28], %f472;
	ld.f32 	%f473, [%rd10+32];
	ld.f32 	%f474, [%rd77+32];
	add.f32 	%f475, %f473, %f474;
	st.f32 	[%rd77+32], %f475;
	ld.f32 	%f476, [%rd10+36];
	ld.f32 	%f477, [%rd77+36];
	add.f32 	%f478, %f476, %f477;
	st.f32 	[%rd77+36], %f478;
	ld.f32 	%f479, [%rd10+40];
	ld.f32 	%f480, [%rd77+40];
	add.f32 	%f481, %f479, %f480;
	st.f32 	[%rd77+40], %f481;
	ld.f32 	%f482, [%rd10+44];
	ld.f32 	%f483, [%rd77+44];
	add.f32 	%f484, %f482, %f483;
	st.f32 	[%rd77+44], %f484;
	ld.f32 	%f485, [%rd10+48];
	ld.f32 	%f486, [%rd77+48];
	add.f32 	%f487, %f485, %f486;
	st.f32 	[%rd77+48], %f487;
	ld.f32 	%f488, [%rd10+52];
	ld.f32 	%f489, [%rd77+52];
	add.f32 	%f490, %f488, %f489;
	st.f32 	[%rd77+52], %f490;
	ld.f32 	%f491, [%rd10+56];
	ld.f32 	%f492, [%rd77+56];
	add.f32 	%f493, %f491, %f492;
	st.f32 	[%rd77+56], %f493;
	ld.f32 	%f494, [%rd10+60];
	ld.f32 	%f495, [%rd77+60];
	add.f32 	%f496, %f494, %f495;
	st.f32 	[%rd77+60], %f496;
	ld.f32 	%f497, [%rd10+64];
	ld.f32 	%f498, [%rd77+64];
	add.f32 	%f499, %f497, %f498;
	st.f32 	[%rd77+64], %f499;
	ld.f32 	%f500, [%rd10+68];
	ld.f32 	%f501, [%rd77+68];
	add.f32 	%f502, %f500, %f501;
	st.f32 	[%rd77+68], %f502;
	ld.f32 	%f503, [%rd10+72];
	ld.f32 	%f504, [%rd77+72];
	add.f32 	%f505, %f503, %f504;
	st.f32 	[%rd77+72], %f505;
	ld.f32 	%f506, [%rd10+76];
	ld.f32 	%f507, [%rd77+76];
	add.f32 	%f508, %f506, %f507;
	st.f32 	[%rd77+76], %f508;
	ld.f32 	%f509, [%rd10+80];
	ld.f32 	%f510, [%rd77+80];
	add.f32 	%f511, %f509, %f510;
	st.f32 	[%rd77+80], %f511;
	ld.f32 	%f512, [%rd10+84];
	ld.f32 	%f513, [%rd77+84];
	add.f32 	%f514, %f512, %f513;
	st.f32 	[%rd77+84], %f514;
	ld.f32 	%f515, [%rd10+88];
	ld.f32 	%f516, [%rd77+88];
	add.f32 	%f517, %f515, %f516;
	st.f32 	[%rd77+88], %f517;
	ld.f32 	%f518, [%rd10+92];
	ld.f32 	%f519, [%rd77+92];
	add.f32 	%f520, %f518, %f519;
	st.f32 	[%rd77+92], %f520;
	ld.f32 	%f521, [%rd10+96];
	ld.f32 	%f522, [%rd77+96];
	add.f32 	%f523, %f521, %f522;
	st.f32 	[%rd77+96], %f523;
	ld.f32 	%f524, [%rd10+100];
	ld.f32 	%f525, [%rd77+100];
	add.f32 	%f526, %f524, %f525;
	st.f32 	[%rd77+100], %f526;
	ld.f32 	%f527, [%rd10+104];
	ld.f32 	%f528, [%rd77+104];
	add.f32 	%f529, %f527, %f528;
	st.f32 	[%rd77+104], %f529;
	ld.f32 	%f530, [%rd10+108];
	ld.f32 	%f531, [%rd77+108];
	add.f32 	%f532, %f530, %f531;
	st.f32 	[%rd77+108], %f532;
	ld.f32 	%f533, [%rd10+112];
	ld.f32 	%f534, [%rd77+112];
	add.f32 	%f535, %f533, %f534;
	st.f32 	[%rd77+112], %f535;
	ld.f32 	%f536, [%rd10+116];
	ld.f32 	%f537, [%rd77+116];
	add.f32 	%f538, %f536, %f537;
	st.f32 	[%rd77+116], %f538;
	ld.f32 	%f539, [%rd10+120];
	ld.f32 	%f540, [%rd77+120];
	add.f32 	%f541, %f539, %f540;
	st.f32 	[%rd77+120], %f541;
	ld.f32 	%f542, [%rd10+124];
	ld.f32 	%f543, [%rd77+124];
	add.f32 	%f544, %f542, %f543;
	st.f32 	[%rd77+124], %f544;
	ld.f32 	%f545, [%rd11];
	add.f32 	%f546, %f545, %f451;
	st.f32 	[%rd77], %f546;
	ld.f32 	%f547, [%rd11+4];
	add.f32 	%f548, %f547, %f454;
	st.f32 	[%rd77+4], %f548;
	ld.f32 	%f549, [%rd11+8];
	add.f32 	%f550, %f549, %f457;
	st.f32 	[%rd77+8], %f550;
	ld.f32 	%f551, [%rd11+12];
	add.f32 	%f552, %f551, %f460;
	st.f32 	[%rd77+12], %f552;
	ld.f32 	%f553, [%rd11+16];
	add.f32 	%f554, %f553, %f463;
	st.f32 	[%rd77+16], %f554;
	ld.f32 	%f555, [%rd11+20];
	add.f32 	%f556, %f555, %f466;
	st.f32 	[%rd77+20], %f556;
	ld.f32 	%f557, [%rd11+24];
	add.f32 	%f558, %f557, %f469;
	st.f32 	[%rd77+24], %f558;
	ld.f32 	%f559, [%rd11+28];
	add.f32 	%f560, %f559, %f472;
	st.f32 	[%rd77+28], %f560;
	ld.f32 	%f561, [%rd11+32];
	add.f32 	%f562, %f561, %f475;
	st.f32 	[%rd77+32], %f562;
	ld.f32 	%f563, [%rd11+36];
	add.f32 	%f564, %f563, %f478;
	st.f32 	[%rd77+36], %f564;
	ld.f32 	%f565, [%rd11+40];
	add.f32 	%f566, %f565, %f481;
	st.f32 	[%rd77+40], %f566;
	ld.f32 	%f567, [%rd11+44];
	add.f32 	%f568, %f567, %f484;
	st.f32 	[%rd77+44], %f568;
	ld.f32 	%f569, [%rd11+48];
	add.f32 	%f570, %f569, %f487;
	st.f32 	[%rd77+48], %f570;
	ld.f32 	%f571, [%rd11+52];
	add.f32 	%f572, %f571, %f490;
	st.f32 	[%rd77+52], %f572;
	ld.f32 	%f573, [%rd11+56];
	add.f32 	%f574, %f573, %f493;
	st.f32 	[%rd77+56], %f574;
	ld.f32 	%f575, [%rd11+60];
	add.f32 	%f576, %f575, %f496;
	st.f32 	[%rd77+60], %f576;
	ld.f32 	%f577, [%rd11+64];
	add.f32 	%f578, %f577, %f499;
	st.f32 	[%rd77+64], %f578;
	ld.f32 	%f579, [%rd11+68];
	add.f32 	%f580, %f579, %f502;
	st.f32 	[%rd77+68], %f580;
	ld.f32 	%f581, [%rd11+72];
	add.f32 	%f582, %f581, %f505;
	st.f32 	[%rd77+72], %f582;
	ld.f32 	%f583, [%rd11+76];
	add.f32 	%f584, %f583, %f508;
	st.f32 	[%rd77+76], %f584;
	ld.f32 	%f585, [%rd11+80];
	add.f32 	%f586, %f585, %f511;
	st.f32 	[%rd77+80], %f586;
	ld.f32 	%f587, [%rd11+84];
	add.f32 	%f588, %f587, %f514;
	st.f32 	[%rd77+84], %f588;
	ld.f32 	%f589, [%rd11+88];
	add.f32 	%f590, %f589, %f517;
	st.f32 	[%rd77+88], %f590;
	ld.f32 	%f591, [%rd11+92];
	add.f32 	%f592, %f591, %f520;
	st.f32 	[%rd77+92], %f592;
	ld.f32 	%f593, [%rd11+96];
	add.f32 	%f594, %f593, %f523;
	st.f32 	[%rd77+96], %f594;
	ld.f32 	%f595, [%rd11+100];
	add.f32 	%f596, %f595, %f526;
	st.f32 	[%rd77+100], %f596;
	ld.f32 	%f597, [%rd11+104];
	add.f32 	%f598, %f597, %f529;
	st.f32 	[%rd77+104], %f598;
	ld.f32 	%f599, [%rd11+108];
	add.f32 	%f600, %f599, %f532;
	st.f32 	[%rd77+108], %f600;
	ld.f32 	%f601, [%rd11+112];
	add.f32 	%f602, %f601, %f535;
	st.f32 	[%rd77+112], %f602;
	ld.f32 	%f603, [%rd11+116];
	add.f32 	%f604, %f603, %f538;
	st.f32 	[%rd77+116], %f604;
	ld.f32 	%f605, [%rd11+120];
	add.f32 	%f606, %f605, %f541;
	st.f32 	[%rd77+120], %f606;
	ld.f32 	%f607, [%rd11+124];
	add.f32 	%f608, %f607, %f544;
	st.f32 	[%rd77+124], %f608;
	ld.f32 	%f609, [%rd12];
	add.f32 	%f610, %f609, %f546;
	st.f32 	[%rd77], %f610;
	ld.f32 	%f611, [%rd12+4];
	add.f32 	%f612, %f611, %f548;
	st.f32 	[%rd77+4], %f612;
	ld.f32 	%f613, [%rd12+8];
	add.f32 	%f614, %f613, %f550;
	st.f32 	[%rd77+8], %f614;
	ld.f32 	%f615, [%rd12+12];
	add.f32 	%f616, %f615, %f552;
	st.f32 	[%rd77+12], %f616;
	ld.f32 	%f617, [%rd12+16];
	add.f32 	%f618, %f617, %f554;
	st.f32 	[%rd77+16], %f618;
	ld.f32 	%f619, [%rd12+20];
	add.f32 	%f620, %f619, %f556;
	st.f32 	[%rd77+20], %f620;
	ld.f32 	%f621, [%rd12+24];
	add.f32 	%f622, %f621, %f558;
	st.f32 	[%rd77+24], %f622;
	ld.f32 	%f623, [%rd12+28];
	add.f32 	%f624, %f623, %f560;
	st.f32 	[%rd77+28], %f624;
	ld.f32 	%f625, [%rd12+32];
	add.f32 	%f626, %f625, %f562;
	st.f32 	[%rd77+32], %f626;
	ld.f32 	%f627, [%rd12+36];
	add.f32 	%f628, %f627, %f564;
	st.f32 	[%rd77+36], %f628;
	ld.f32 	%f629, [%rd12+40];
	add.f32 	%f630, %f629, %f566;
	st.f32 	[%rd77+40], %f630;
	ld.f32 	%f631, [%rd12+44];
	add.f32 	%f632, %f631, %f568;
	st.f32 	[%rd77+44], %f632;
	ld.f32 	%f633, [%rd12+48];
	add.f32 	%f634, %f633, %f570;
	st.f32 	[%rd77+48], %f634;
	ld.f32 	%f635, [%rd12+52];
	add.f32 	%f636, %f635, %f572;
	st.f32 	[%rd77+52], %f636;
	ld.f32 	%f637, [%rd12+56];
	add.f32 	%f638, %f637, %f574;
	st.f32 	[%rd77+56], %f638;
	ld.f32 	%f639, [%rd12+60];
	add.f32 	%f640, %f639, %f576;
	st.f32 	[%rd77+60], %f640;
	ld.f32 	%f641, [%rd12+64];
	add.f32 	%f642, %f641, %f578;
	st.f32 	[%rd77+64], %f642;
	ld.f32 	%f643, [%rd12+68];
	add.f32 	%f644, %f643, %f580;
	st.f32 	[%rd77+68], %f644;
	ld.f32 	%f645, [%rd12+72];
	add.f32 	%f646, %f645, %f582;
	st.f32 	[%rd77+72], %f646;
	ld.f32 	%f647, [%rd12+76];
	add.f32 	%f648, %f647, %f584;
	st.f32 	[%rd77+76], %f648;
	ld.f32 	%f649, [%rd12+80];
	add.f32 	%f650, %f649, %f586;
	st.f32 	[%rd77+80], %f650;
	ld.f32 	%f651, [%rd12+84];
	add.f32 	%f652, %f651, %f588;
	st.f32 	[%rd77+84], %f652;
	ld.f32 	%f653, [%rd12+88];
	add.f32 	%f654, %f653, %f590;
	st.f32 	[%rd77+88], %f654;
	ld.f32 	%f655, [%rd12+92];
	add.f32 	%f656, %f655, %f592;
	st.f32 	[%rd77+92], %f656;
	ld.f32 	%f657, [%rd12+96];
	add.f32 	%f658, %f657, %f594;
	st.f32 	[%rd77+96], %f658;
	ld.f32 	%f659, [%rd12+100];
	add.f32 	%f660, %f659, %f596;
	st.f32 	[%rd77+100], %f660;
	ld.f32 	%f661, [%rd12+104];
	add.f32 	%f662, %f661, %f598;
	st.f32 	[%rd77+104], %f662;
	ld.f32 	%f663, [%rd12+108];
	add.f32 	%f664, %f663, %f600;
	st.f32 	[%rd77+108], %f664;
	ld.f32 	%f665, [%rd12+112];
	add.f32 	%f666, %f665, %f602;
	st.f32 	[%rd77+112], %f666;
	ld.f32 	%f667, [%rd12+116];
	add.f32 	%f668, %f667, %f604;
	st.f32 	[%rd77+116], %f668;
	ld.f32 	%f669, [%rd12+120];
	add.f32 	%f670, %f669, %f606;
	st.f32 	[%rd77+120], %f670;
	ld.f32 	%f671, [%rd12+124];
	add.f32 	%f672, %f671, %f608;
	st.f32 	[%rd77+124], %f672;
	ld.f32 	%f673, [%rd13];
	add.f32 	%f674, %f673, %f610;
	st.f32 	[%rd77], %f674;
	ld.f32 	%f675, [%rd13+4];
	add.f32 	%f676, %f675, %f612;
	st.f32 	[%rd77+4], %f676;
	ld.f32 	%f677, [%rd13+8];
	add.f32 	%f678, %f677, %f614;
	st.f32 	[%rd77+8], %f678;
	ld.f32 	%f679, [%rd13+12];
	add.f32 	%f680, %f679, %f616;
	st.f32 	[%rd77+12], %f680;
	ld.f32 	%f681, [%rd13+16];
	add.f32 	%f682, %f681, %f618;
	st.f32 	[%rd77+16], %f682;
	ld.f32 	%f683, [%rd13+20];
	add.f32 	%f684, %f683, %f620;
	st.f32 	[%rd77+20], %f684;
	ld.f32 	%f685, [%rd13+24];
	add.f32 	%f686, %f685, %f622;
	st.f32 	[%rd77+24], %f686;
	ld.f32 	%f687, [%rd13+28];
	add.f32 	%f688, %f687, %f624;
	st.f32 	[%rd77+28], %f688;
	ld.f32 	%f689, [%rd13+32];
	add.f32 	%f690, %f689, %f626;
	st.f32 	[%rd77+32], %f690;
	ld.f32 	%f691, [%rd13+36];
	add.f32 	%f692, %f691, %f628;
	st.f32 	[%rd77+36], %f692;
	ld.f32 	%f693, [%rd13+40];
	add.f32 	%f694, %f693, %f630;
	st.f32 	[%rd77+40], %f694;
	ld.f32 	%f695, [%rd13+44];
	add.f32 	%f696, %f695, %f632;
	st.f32 	[%rd77+44], %f696;
	ld.f32 	%f697, [%rd13+48];
	add.f32 	%f698, %f697, %f634;
	st.f32 	[%rd77+48], %f698;
	ld.f32 	%f699, [%rd13+52];
	add.f32 	%f700, %f699, %f636;
	st.f32 	[%rd77+52], %f700;
	ld.f32 	%f701, [%rd13+56];
	add.f32 	%f702, %f701, %f638;
	st.f32 	[%rd77+56], %f702;
	ld.f32 	%f703, [%rd13+60];
	add.f32 	%f704, %f703, %f640;
	st.f32 	[%rd77+60], %f704;
	ld.f32 	%f705, [%rd13+64];
	add.f32 	%f706, %f705, %f642;
	st.f32 	[%rd77+64], %f706;
	ld.f32 	%f707, [%rd13+68];
	add.f32 	%f708, %f707, %f644;
	st.f32 	[%rd77+68], %f708;
	ld.f32 	%f709, [%rd13+72];
	add.f32 	%f710, %f709, %f646;
	st.f32 	[%rd77+72], %f710;
	ld.f32 	%f711, [%rd13+76];
	add.f32 	%f712, %f711, %f648;
	st.f32 	[%rd77+76], %f712;
	ld.f32 	%f713, [%rd13+80];
	add.f32 	%f714, %f713, %f650;
	st.f32 	[%rd77+80], %f714;
	ld.f32 	%f715, [%rd13+84];
	add.f32 	%f716, %f715, %f652;
	st.f32 	[%rd77+84], %f716;
	ld.f32 	%f717, [%rd13+88];
	add.f32 	%f718, %f717, %f654;
	st.f32 	[%rd77+88], %f718;
	ld.f32 	%f719, [%rd13+92];
	add.f32 	%f720, %f719, %f656;
	st.f32 	[%rd77+92], %f720;
	ld.f32 	%f721, [%rd13+96];
	add.f32 	%f722, %f721, %f658;
	st.f32 	[%rd77+96], %f722;
	ld.f32 	%f723, [%rd13+100];
	add.f32 	%f724, %f723, %f660;
	st.f32 	[%rd77+100], %f724;
	ld.f32 	%f725, [%rd13+104];
	add.f32 	%f726, %f725, %f662;
	st.f32 	[%rd77+104], %f726;
	ld.f32 	%f727, [%rd13+108];
	add.f32 	%f728, %f727, %f664;
	st.f32 	[%rd77+108], %f728;
	ld.f32 	%f729, [%rd13+112];
	add.f32 	%f730, %f729, %f666;
	st.f32 	[%rd77+112], %f730;
	ld.f32 	%f731, [%rd13+116];
	add.f32 	%f732, %f731, %f668;
	st.f32 	[%rd77+116], %f732;
	ld.f32 	%f733, [%rd13+120];
	add.f32 	%f734, %f733, %f670;
	st.f32 	[%rd77+120], %f734;
	ld.f32 	%f735, [%rd13+124];
	add.f32 	%f736, %f735, %f672;
	st.f32 	[%rd77+124], %f736;
	ld.f32 	%f737, [%rd14];
	add.f32 	%f738, %f737, %f674;
	st.f32 	[%rd77], %f738;
	ld.f32 	%f739, [%rd14+4];
	add.f32 	%f740, %f739, %f676;
	st.f32 	[%rd77+4], %f740;
	ld.f32 	%f741, [%rd14+8];
	add.f32 	%f742, %f741, %f678;
	st.f32 	[%rd77+8], %f742;
	ld.f32 	%f743, [%rd14+12];
	add.f32 	%f744, %f743, %f680;
	st.f32 	[%rd77+12], %f744;
	ld.f32 	%f745, [%rd14+16];
	add.f32 	%f746, %f745, %f682;
	st.f32 	[%rd77+16], %f746;
	ld.f32 	%f747, [%rd14+20];
	add.f32 	%f748, %f747, %f684;
	st.f32 	[%rd77+20], %f748;
	ld.f32 	%f749, [%rd14+24];
	add.f32 	%f750, %f749, %f686;
	st.f32 	[%rd77+24], %f750;
	ld.f32 	%f751, [%rd14+28];
	add.f32 	%f752, %f751, %f688;
	st.f32 	[%rd77+28], %f752;
	ld.f32 	%f753, [%rd14+32];
	add.f32 	%f754, %f753, %f690;
	st.f32 	[%rd77+32], %f754;
	ld.f32 	%f755, [%rd14+36];
	add.f32 	%f756, %f755, %f692;
	st.f32 	[%rd77+36], %f756;
	ld.f32 	%f757, [%rd14+40];
	add.f32 	%f758, %f757, %f694;
	st.f32 	[%rd77+40], %f758;
	ld.f32 	%f759, [%rd14+44];
	add.f32 	%f760, %f759, %f696;
	st.f32 	[%rd77+44], %f760;
	ld.f32 	%f761, [%rd14+48];
	add.f32 	%f762, %f761, %f698;
	st.f32 	[%rd77+48], %f762;
	ld.f32 	%f763, [%rd14+52];
	add.f32 	%f764, %f763, %f700;
	st.f32 	[%rd77+52], %f764;
	ld.f32 	%f765, [%rd14+56];
	add.f32 	%f766, %f765, %f702;
	st.f32 	[%rd77+56], %f766;
	ld.f32 	%f767, [%rd14+60];
	add.f32 	%f768, %f767, %f704;
	st.f32 	[%rd77+60], %f768;
	ld.f32 	%f769, [%rd14+64];
	add.f32 	%f770, %f769, %f706;
	st.f32 	[%rd77+64], %f770;
	ld.f32 	%f771, [%rd14+68];
	add.f32 	%f772, %f771, %f708;
	st.f32 	[%rd77+68], %f772;
	ld.f32 	%f773, [%rd14+72];
	add.f32 	%f774, %f773, %f710;
	st.f32 	[%rd77+72], %f774;
	ld.f32 	%f775, [%rd14+76];
	add.f32 	%f776, %f775, %f712;
	st.f32 	[%rd77+76], %f776;
	ld.f32 	%f777, [%rd14+80];
	add.f32 	%f778, %f777, %f714;
	st.f32 	[%rd77+80], %f778;
	ld.f32 	%f779, [%rd14+84];
	add.f32 	%f780, %f779, %f716;
	st.f32 	[%rd77+84], %f780;
	ld.f32 	%f781, [%rd14+88];
	add.f32 	%f782, %f781, %f718;
	st.f32 	[%rd77+88], %f782;
	ld.f32 	%f783, [%rd14+92];
	add.f32 	%f784, %f783, %f720;
	st.f32 	[%rd77+92], %f784;
	ld.f32 	%f785, [%rd14+96];
	add.f32 	%f786, %f785, %f722;
	st.f32 	[%rd77+96], %f786;
	ld.f32 	%f787, [%rd14+100];
	add.f32 	%f788, %f787, %f724;
	st.f32 	[%rd77+100], %f788;
	ld.f32 	%f789, [%rd14+104];
	add.f32 	%f790, %f789, %f726;
	st.f32 	[%rd77+104], %f790;
	ld.f32 	%f791, [%rd14+108];
	add.f32 	%f792, %f791, %f728;
	st.f32 	[%rd77+108], %f792;
	ld.f32 	%f793, [%rd14+112];
	add.f32 	%f794, %f793, %f730;
	st.f32 	[%rd77+112], %f794;
	ld.f32 	%f795, [%rd14+116];
	add.f32 	%f796, %f795, %f732;
	st.f32 	[%rd77+116], %f796;
	ld.f32 	%f797, [%rd14+120];
	add.f32 	%f798, %f797, %f734;
	st.f32 	[%rd77+120], %f798;
	ld.f32 	%f799, [%rd14+124];
	add.f32 	%f800, %f799, %f736;
	st.f32 	[%rd77+124], %f800;
	ld.f32 	%f801, [%rd15];
	add.f32 	%f802, %f801, %f738;
	st.f32 	[%rd77], %f802;
	ld.f32 	%f803, [%rd15+4];
	add.f32 	%f804, %f803, %f740;
	st.f32 	[%rd77+4], %f804;
	ld.f32 	%f805, [%rd15+8];
	add.f32 	%f806, %f805, %f742;
	st.f32 	[%rd77+8], %f806;
	ld.f32 	%f807, [%rd15+12];
	add.f32 	%f808, %f807, %f744;
	st.f32 	[%rd77+12], %f808;
	ld.f32 	%f809, [%rd15+16];
	add.f32 	%f810, %f809, %f746;
	st.f32 	[%rd77+16], %f810;
	ld.f32 	%f811, [%rd15+20];
	add.f32 	%f812, %f811, %f748;
	st.f32 	[%rd77+20], %f812;
	ld.f32 	%f813, [%rd15+24];
	add.f32 	%f814, %f813, %f750;
	st.f32 	[%rd77+24], %f814;
	ld.f32 	%f815, [%rd15+28];
	add.f32 	%f816, %f815, %f752;
	st.f32 	[%rd77+28], %f816;
	ld.f32 	%f817, [%rd15+32];
	add.f32 	%f818, %f817, %f754;
	st.f32 	[%rd77+32], %f818;
	ld.f32 	%f819, [%rd15+36];
	add.f32 	%f820, %f819, %f756;
	st.f32 	[%rd77+36], %f820;
	ld.f32 	%f821, [%rd15+40];
	add.f32 	%f822, %f821, %f758;
	st.f32 	[%rd77+40], %f822;
	ld.f32 	%f823, [%rd15+44];
	add.f32 	%f824, %f823, %f760;
	st.f32 	[%rd77+44], %f824;
	ld.f32 	%f825, [%rd15+48];
	add.f32 	%f826, %f825, %f762;
	st.f32 	[%rd77+48], %f826;
	ld.f32 	%f827, [%rd15+52];
	add.f32 	%f828, %f827, %f764;
	st.f32 	[%rd77+52], %f828;
	ld.f32 	%f829, [%rd15+56];
	add.f32 	%f830, %f829, %f766;
	st.f32 	[%rd77+56], %f830;
	ld.f32 	%f831, [%rd15+60];
	add.f32 	%f832, %f831, %f768;
	st.f32 	[%rd77+60], %f832;
	ld.f32 	%f833, [%rd15+64];
	add.f32 	%f834, %f833, %f770;
	st.f32 	[%rd77+64], %f834;
	ld.f32 	%f835, [%rd15+68];
	add.f32 	%f836, %f835, %f772;
	st.f32 	[%rd77+68], %f836;
	ld.f32 	%f837, [%rd15+72];
	add.f32 	%f838, %f837, %f774;
	st.f32 	[%rd77+72], %f838;
	ld.f32 	%f839, [%rd15+76];
	add.f32 	%f840, %f839, %f776;
	st.f32 	[%rd77+76], %f840;
	ld.f32 	%f841, [%rd15+80];
	add.f32 	%f842, %f841, %f778;
	st.f32 	[%rd77+80], %f842;
	ld.f32 	%f843, [%rd15+84];
	add.f32 	%f844, %f843, %f780;
	st.f32 	[%rd77+84], %f844;
	ld.f32 	%f845, [%rd15+88];
	add.f32 	%f846, %f845, %f782;
	st.f32 	[%rd77+88], %f846;
	ld.f32 	%f847, [%rd15+92];
	add.f32 	%f848, %f847, %f784;
	st.f32 	[%rd77+92], %f848;
	ld.f32 	%f849, [%rd15+96];
	add.f32 	%f850, %f849, %f786;
	st.f32 	[%rd77+96], %f850;
	ld.f32 	%f851, [%rd15+100];
	add.f32 	%f852, %f851, %f788;
	st.f32 	[%rd77+100], %f852;
	ld.f32 	%f853, [%rd15+104];
	add.f32 	%f854, %f853, %f790;
	st.f32 	[%rd77+104], %f854;
	ld.f32 	%f855, [%rd15+108];
	add.f32 	%f856, %f855, %f792;
	st.f32 	[%rd77+108], %f856;
	ld.f32 	%f857, [%rd15+112];
	add.f32 	%f858, %f857, %f794;
	st.f32 	[%rd77+112], %f858;
	ld.f32 	%f859, [%rd15+116];
	add.f32 	%f860, %f859, %f796;
	st.f32 	[%rd77+116], %f860;
	ld.f32 	%f861, [%rd15+120];
	add.f32 	%f862, %f861, %f798;
	st.f32 	[%rd77+120], %f862;
	ld.f32 	%f863, [%rd15+124];
	add.f32 	%f864, %f863, %f800;
	st.f32 	[%rd77+124], %f864;
	ld.f32 	%f865, [%rd16];
	add.f32 	%f4192, %f865, %f802;
	st.f32 	[%rd77], %f4192;
	ld.f32 	%f866, [%rd16+4];
	add.f32 	%f4191, %f866, %f804;
	st.f32 	[%rd77+4], %f4191;
	ld.f32 	%f867, [%rd16+8];
	add.f32 	%f4190, %f867, %f806;
	st.f32 	[%rd77+8], %f4190;
	ld.f32 	%f868, [%rd16+12];
	add.f32 	%f4189, %f868, %f808;
	st.f32 	[%rd77+12], %f4189;
	ld.f32 	%f869, [%rd16+16];
	add.f32 	%f4188, %f869, %f810;
	st.f32 	[%rd77+16], %f4188;
	ld.f32 	%f870, [%rd16+20];
	add.f32 	%f4187, %f870, %f812;
	st.f32 	[%rd77+20], %f4187;
	ld.f32 	%f871, [%rd16+24];
	add.f32 	%f4186, %f871, %f814;
	st.f32 	[%rd77+24], %f4186;
	ld.f32 	%f872, [%rd16+28];
	add.f32 	%f4185, %f872, %f816;
	st.f32 	[%rd77+28], %f4185;
	ld.f32 	%f873, [%rd16+32];
	add.f32 	%f4184, %f873, %f818;
	st.f32 	[%rd77+32], %f4184;
	ld.f32 	%f874, [%rd16+36];
	add.f32 	%f4183, %f874, %f820;
	st.f32 	[%rd77+36], %f4183;
	ld.f32 	%f875, [%rd16+40];
	add.f32 	%f4182, %f875, %f822;
	st.f32 	[%rd77+40], %f4182;
	ld.f32 	%f876, [%rd16+44];
	add.f32 	%f4181, %f876, %f824;
	st.f32 	[%rd77+44], %f4181;
	ld.f32 	%f877, [%rd16+48];
	add.f32 	%f4180, %f877, %f826;
	st.f32 	[%rd77+48], %f4180;
	ld.f32 	%f878, [%rd16+52];
	add.f32 	%f4179, %f878, %f828;
	st.f32 	[%rd77+52], %f4179;
	ld.f32 	%f879, [%rd16+56];
	add.f32 	%f4178, %f879, %f830;
	st.f32 	[%rd77+56], %f4178;
	ld.f32 	%f880, [%rd16+60];
	add.f32 	%f4177, %f880, %f832;
	st.f32 	[%rd77+60], %f4177;
	ld.f32 	%f881, [%rd16+64];
	add.f32 	%f4176, %f881, %f834;
	st.f32 	[%rd77+64], %f4176;
	ld.f32 	%f882, [%rd16+68];
	add.f32 	%f4175, %f882, %f836;
	st.f32 	[%rd77+68], %f4175;
	ld.f32 	%f883, [%rd16+72];
	add.f32 	%f4174, %f883, %f838;
	st.f32 	[%rd77+72], %f4174;
	ld.f32 	%f884, [%rd16+76];
	add.f32 	%f4173, %f884, %f840;
	st.f32 	[%rd77+76], %f4173;
	ld.f32 	%f885, [%rd16+80];
	add.f32 	%f4172, %f885, %f842;
	st.f32 	[%rd77+80], %f4172;
	ld.f32 	%f886, [%rd16+84];
	add.f32 	%f4171, %f886, %f844;
	st.f32 	[%rd77+84], %f4171;
	ld.f32 	%f887, [%rd16+88];
	add.f32 	%f4170, %f887, %f846;
	st.f32 	[%rd77+88], %f4170;
	ld.f32 	%f888, [%rd16+92];
	add.f32 	%f4169, %f888, %f848;
	st.f32 	[%rd77+92], %f4169;
	ld.f32 	%f889, [%rd16+96];
	add.f32 	%f4168, %f889, %f850;
	st.f32 	[%rd77+96], %f4168;
	ld.f32 	%f890, [%rd16+100];
	add.f32 	%f4167, %f890, %f852;
	st.f32 	[%rd77+100], %f4167;
	ld.f32 	%f891, [%rd16+104];
	add.f32 	%f4166, %f891, %f854;
	st.f32 	[%rd77+104], %f4166;
	ld.f32 	%f892, [%rd16+108];
	add.f32 	%f4165, %f892, %f856;
	st.f32 	[%rd77+108], %f4165;
	ld.f32 	%f893, [%rd16+112];
	add.f32 	%f4164, %f893, %f858;
	st.f32 	[%rd77+112], %f4164;
	ld.f32 	%f894, [%rd16+116];
	add.f32 	%f4163, %f894, %f860;
	st.f32 	[%rd77+116], %f4163;
	ld.f32 	%f895, [%rd16+120];
	add.f32 	%f4162, %f895, %f862;
	st.f32 	[%rd77+120], %f4162;
	ld.f32 	%f896, [%rd16+124];
	add.f32 	%f4161, %f896, %f864;
	st.f32 	[%rd77+124], %f4161;
	shl.b32 	%r40, %r73, 11;
	sub.s32 	%r80, %r72, %r268;
	setp.lt.u32 	%p2, %r80, %r40;
	@%p2 bra 	$L__BB11_47;
	add.s32 	%r81, %r38, %r40;
	add.s32 	%r267, %r81, %r268;
$L__BB11_42:
	add.s32 	%r268, %r268, %r40;
	add.s32 	%r83, %r72, -2048;
	setp.gt.u32 	%p3, %r268, %r83;
	@%p3 bra 	$L__BB11_44;
	mov.u32 	%r84, %tid.x;
	add.s32 	%r85, %r84, %r268;
	mul.wide.u32 	%rd17, %r85, 8;
	add.s64 	%rd18, %rd1, %rd17;
	ld.global.u64 	%rd19, [%rd18];
	ld.global.u64 	%rd20, [%rd18+2048];
	ld.global.u64 	%rd21, [%rd18+4096];
	ld.global.u64 	%rd22, [%rd18+6144];
	ld.global.u64 	%rd23, [%rd18+8192];
	ld.global.u64 	%rd24, [%rd18+10240];
	ld.global.u64 	%rd25, [%rd18+12288];
	ld.global.u64 	%rd26, [%rd18+14336];
	ld.f32 	%f897, [%rd19];
	add.f32 	%f898, %f897, %f4192;
	st.f32 	[%rd77], %f898;
	ld.f32 	%f899, [%rd19+4];
	add.f32 	%f900, %f899, %f4191;
	st.f32 	[%rd77+4], %f900;
	ld.f32 	%f901, [%rd19+8];
	add.f32 	%f902, %f901, %f4190;
	st.f32 	[%rd77+8], %f902;
	ld.f32 	%f903, [%rd19+12];
	add.f32 	%f904, %f903, %f4189;
	st.f32 	[%rd77+12], %f904;
	ld.f32 	%f905, [%rd19+16];
	add.f32 	%f906, %f905, %f4188;
	st.f32 	[%rd77+16], %f906;
	ld.f32 	%f907, [%rd19+20];
	add.f32 	%f908, %f907, %f4187;
	st.f32 	[%rd77+20], %f908;
	ld.f32 	%f909, [%rd19+24];
	add.f32 	%f910, %f909, %f4186;
	st.f32 	[%rd77+24], %f910;
	ld.f32 	%f911, [%rd19+28];
	add.f32 	%f912, %f911, %f4185;
	st.f32 	[%rd77+28], %f912;
	ld.f32 	%f913, [%rd19+32];
	add.f32 	%f914, %f913, %f4184;
	st.f32 	[%rd77+32], %f914;
	ld.f32 	%f915, [%rd19+36];
	add.f32 	%f916, %f915, %f4183;
	st.f32 	[%rd77+36], %f916;
	ld.f32 	%f917, [%rd19+40];
	add.f32 	%f918, %f917, %f4182;
	st.f32 	[%rd77+40], %f918;
	ld.f32 	%f919, [%rd19+44];
	add.f32 	%f920, %f919, %f4181;
	st.f32 	[%rd77+44], %f920;
	ld.f32 	%f921, [%rd19+48];
	add.f32 	%f922, %f921, %f4180;
	st.f32 	[%rd77+48], %f922;
	ld.f32 	%f923, [%rd19+52];
	add.f32 	%f924, %f923, %f4179;
	st.f32 	[%rd77+52], %f924;
	ld.f32 	%f925, [%rd19+56];
	add.f32 	%f926, %f925, %f4178;
	st.f32 	[%rd77+56], %f926;
	ld.f32 	%f927, [%rd19+60];
	add.f32 	%f928, %f927, %f4177;
	st.f32 	[%rd77+60], %f928;
	ld.f32 	%f929, [%rd19+64];
	add.f32 	%f930, %f929, %f4176;
	st.f32 	[%rd77+64], %f930;
	ld.f32 	%f931, [%rd19+68];
	add.f32 	%f932, %f931, %f4175;
	st.f32 	[%rd77+68], %f932;
	ld.f32 	%f933, [%rd19+72];
	add.f32 	%f934, %f933, %f4174;
	st.f32 	[%rd77+72], %f934;
	ld.f32 	%f935, [%rd19+76];
	add.f32 	%f936, %f935, %f4173;
	st.f32 	[%rd77+76], %f936;
	ld.f32 	%f937, [%rd19+80];
	add.f32 	%f938, %f937, %f4172;
	st.f32 	[%rd77+80], %f938;
	ld.f32 	%f939, [%rd19+84];
	add.f32 	%f940, %f939, %f4171;
	st.f32 	[%rd77+84], %f940;
	ld.f32 	%f941, [%rd19+88];
	add.f32 	%f942, %f941, %f4170;
	st.f32 	[%rd77+88], %f942;
	ld.f32 	%f943, [%rd19+92];
	add.f32 	%f944, %f943, %f4169;
	st.f32 	[%rd77+92], %f944;
	ld.f32 	%f945, [%rd19+96];
	add.f32 	%f946, %f945, %f4168;
	st.f32 	[%rd77+96], %f946;
	ld.f32 	%f947, [%rd19+100];
	add.f32 	%f948, %f947, %f4167;
	st.f32 	[%rd77+100], %f948;
	ld.f32 	%f949, [%rd19+104];
	add.f32 	%f950, %f949, %f4166;
	st.f32 	[%rd77+104], %f950;
	ld.f32 	%f951, [%rd19+108];
	add.f32 	%f952, %f951, %f4165;
	st.f32 	[%rd77+108], %f952;
	ld.f32 	%f953, [%rd19+112];
	add.f32 	%f954, %f953, %f4164;
	st.f32 	[%rd77+112], %f954;
	ld.f32 	%f955, [%rd19+116];
	add.f32 	%f956, %f955, %f4163;
	st.f32 	[%rd77+116], %f956;
	ld.f32 	%f957, [%rd19+120];
	add.f32 	%f958, %f957, %f4162;
	st.f32 	[%rd77+120], %f958;
	ld.f32 	%f959, [%rd19+124];
	add.f32 	%f960, %f959, %f4161;
	st.f32 	[%rd77+124], %f960;
	ld.f32 	%f961, [%rd20];
	add.f32 	%f962, %f961, %f898;
	st.f32 	[%rd77], %f962;
	ld.f32 	%f963, [%rd20+4];
	add.f32 	%f964, %f963, %f900;
	st.f32 	[%rd77+4], %f964;
	ld.f32 	%f965, [%rd20+8];
	add.f32 	%f966, %f965, %f902;
	st.f32 	[%rd77+8], %f966;
	ld.f32 	%f967, [%rd20+12];
	add.f32 	%f968, %f967, %f904;
	st.f32 	[%rd77+12], %f968;
	ld.f32 	%f969, [%rd20+16];
	add.f32 	%f970, %f969, %f906;
	st.f32 	[%rd77+16], %f970;
	ld.f32 	%f971, [%rd20+20];
	add.f32 	%f972, %f971, %f908;
	st.f32 	[%rd77+20], %f972;
	ld.f32 	%f973, [%rd20+24];
	add.f32 	%f974, %f973, %f910;
	st.f32 	[%rd77+24], %f974;
	ld.f32 	%f975, [%rd20+28];
	add.f32 	%f976, %f975, %f912;
	st.f32 	[%rd77+28], %f976;
	ld.f32 	%f977, [%rd20+32];
	add.f32 	%f978, %f977, %f914;
	st.f32 	[%rd77+32], %f978;
	ld.f32 	%f979, [%rd20+36];
	add.f32 	%f980, %f979, %f916;
	st.f32 	[%rd77+36], %f980;
	ld.f32 	%f981, [%rd20+40];
	add.f32 	%f982, %f981, %f918;
	st.f32 	[%rd77+40], %f982;
	ld.f32 	%f983, [%rd20+44];
	add.f32 	%f984, %f983, %f920;
	st.f32 	[%rd77+44], %f984;
	ld.f32 	%f985, [%rd20+48];
	add.f32 	%f986, %f985, %f922;
	st.f32 	[%rd77+48], %f986;
	ld.f32 	%f987, [%rd20+52];
	add.f32 	%f988, %f987, %f924;
	st.f32 	[%rd77+52], %f988;
	ld.f32 	%f989, [%rd20+56];
	add.f32 	%f990, %f989, %f926;
	st.f32 	[%rd77+56], %f990;
	ld.f32 	%f991, [%rd20+60];
	add.f32 	%f992, %f991, %f928;
	st.f32 	[%rd77+60], %f992;
	ld.f32 	%f993, [%rd20+64];
	add.f32 	%f994, %f993, %f930;
	st.f32 	[%rd77+64], %f994;
	ld.f32 	%f995, [%rd20+68];
	add.f32 	%f996, %f995, %f932;
	st.f32 	[%rd77+68], %f996;
	ld.f32 	%f997, [%rd20+72];
	add.f32 	%f998, %f997, %f934;
	st.f32 	[%rd77+72], %f998;
	ld.f32 	%f999, [%rd20+76];
	add.f32 	%f1000, %f999, %f936;
	st.f32 	[%rd77+76], %f1000;
	ld.f32 	%f1001, [%rd20+80];
	add.f32 	%f1002, %f1001, %f938;
	st.f32 	[%rd77+80], %f1002;
	ld.f32 	%f1003, [%rd20+84];
	add.f32 	%f1004, %f1003, %f940;
	st.f32 	[%rd77+84], %f1004;
	ld.f32 	%f1005, [%rd20+88];
	add.f32 	%f1006, %f1005, %f942;
	st.f32 	[%rd77+88], %f1006;
	ld.f32 	%f1007, [%rd20+92];
	add.f32 	%f1008, %f1007, %f944;
	st.f32 	[%rd77+92], %f1008;
	ld.f32 	%f1009, [%rd20+96];
	add.f32 	%f1010, %f1009, %f946;
	st.f32 	[%rd77+96], %f1010;
	ld.f32 	%f1011, [%rd20+100];
	add.f32 	%f1012, %f1011, %f948;
	st.f32 	[%rd77+100], %f1012;
	ld.f32 	%f1013, [%rd20+104];
	add.f32 	%f1014, %f1013, %f950;
	st.f32 	[%rd77+104], %f1014;
	ld.f32 	%f1015, [%rd20+108];
	add.f32 	%f1016, %f1015, %f952;
	st.f32 	[%rd77+108], %f1016;
	ld.f32 	%f1017, [%rd20+112];
	add.f32 	%f1018, %f1017, %f954;
	st.f32 	[%rd77+112], %f1018;
	ld.f32 	%f1019, [%rd20+116];
	add.f32 	%f1020, %f1019, %f956;
	st.f32 	[%rd77+116], %f1020;
	ld.f32 	%f1021, [%rd20+120];
	add.f32 	%f1022, %f1021, %f958;
	st.f32 	[%rd77+120], %f1022;
	ld.f32 	%f1023, [%rd20+124];
	add.f32 	%f1024, %f1023, %f960;
	st.f32 	[%rd77+124], %f1024;
	ld.f32 	%f1025, [%rd21];
	add.f32 	%f1026, %f1025, %f962;
	st.f32 	[%rd77], %f1026;
	ld.f32 	%f1027, [%rd21+4];
	add.f32 	%f1028, %f1027, %f964;
	st.f32 	[%rd77+4], %f1028;
	ld.f32 	%f1029, [%rd21+8];
	add.f32 	%f1030, %f1029, %f966;
	st.f32 	[%rd77+8], %f1030;
	ld.f32 	%f1031, [%rd21+12];
	add.f32 	%f1032, %f1031, %f968;
	st.f32 	[%rd77+12], %f1032;
	ld.f32 	%f1033, [%rd21+16];
	add.f32 	%f1034, %f1033, %f970;
	st.f32 	[%rd77+16], %f1034;
	ld.f32 	%f1035, [%rd21+20];
	add.f32 	%f1036, %f1035, %f972;
	st.f32 	[%rd77+20], %f1036;
	ld.f32 	%f1037, [%rd21+24];
	add.f32 	%f1038, %f1037, %f974;
	st.f32 	[%rd77+24], %f1038;
	ld.f32 	%f1039, [%rd21+28];
	add.f32 	%f1040, %f1039, %f976;
	st.f32 	[%rd77+28], %f1040;
	ld.f32 	%f1041, [%rd21+32];
	add.f32 	%f1042, %f1041, %f978;
	st.f32 	[%rd77+32], %f1042;
	ld.f32 	%f1043, [%rd21+36];
	add.f32 	%f1044, %f1043, %f980;
	st.f32 	[%rd77+36], %f1044;
	ld.f32 	%f1045, [%rd21+40];
	add.f32 	%f1046, %f1045, %f982;
	st.f32 	[%rd77+40], %f1046;
	ld.f32 	%f1047, [%rd21+44];
	add.f32 	%f1048, %f1047, %f984;
	st.f32 	[%rd77+44], %f1048;
	ld.f32 	%f1049, [%rd21+48];
	add.f32 	%f1050, %f1049, %f986;
	st.f32 	[%rd77+48], %f1050;
	ld.f32 	%f1051, [%rd21+52];
	add.f32 	%f1052, %f1051, %f988;
	st.f32 	[%rd77+52], %f1052;
	ld.f32 	%f1053, [%rd21+56];
	add.f32 	%f1054, %f1053, %f990;
	st.f32 	[%rd77+56], %f1054;
	ld.f32 	%f1055, [%rd21+60];
	add.f32 	%f1056, %f1055, %f992;
	st.f32 	[%rd77+60], %f1056;
	ld.f32 	%f1057, [%rd21+64];
	add.f32 	%f1058, %f1057, %f994;
	st.f32 	[%rd77+64], %f1058;
	ld.f32 	%f1059, [%rd21+68];
	add.f32 	%f1060, %f1059, %f996;
	st.f32 	[%rd77+68], %f1060;
	ld.f32 	%f1061, [%rd21+72];
	add.f32 	%f1062, %f1061, %f998;
	st.f32 	[%rd77+72], %f1062;
	ld.f32 	%f1063, [%rd21+76];
	add.f32 	%f1064, %f1063, %f1000;
	st.f32 	[%rd77+76], %f1064;
	ld.f32 	%f1065, [%rd21+80];
	add.f32 	%f1066, %f1065, %f1002;
	st.f32 	[%rd77+80], %f1066;
	ld.f32 	%f1067, [%rd21+84];
	add.f32 	%f1068, %f1067, %f1004;
	st.f32 	[%rd77+84], %f1068;
	ld.f32 	%f1069, [%rd21+88];
	add.f32 	%f1070, %f1069, %f1006;
	st.f32 	[%rd77+88], %f1070;
	ld.f32 	%f1071, [%rd21+92];
	add.f32 	%f1072, %f1071, %f1008;
	st.f32 	[%rd77+92], %f1072;
	ld.f32 	%f1073, [%rd21+96];
	add.f32 	%f1074, %f1073, %f1010;
	st.f32 	[%rd77+96], %f1074;
	ld.f32 	%f1075, [%rd21+100];
	add.f32 	%f1076, %f1075, %f1012;
	st.f32 	[%rd77+100], %f1076;
	ld.f32 	%f1077, [%rd21+104];
	add.f32 	%f1078, %f1077, %f1014;
	st.f32 	[%rd77+104], %f1078;
	ld.f32 	%f1079, [%rd21+108];
	add.f32 	%f1080, %f1079, %f1016;
	st.f32 	[%rd77+108], %f1080;
	ld.f32 	%f1081, [%rd21+112];
	add.f32 	%f1082, %f1081, %f1018;
	st.f32 	[%rd77+112], %f1082;
	ld.f32 	%f1083, [%rd21+116];
	add.f32 	%f1084, %f1083, %f1020;
	st.f32 	[%rd77+116], %f1084;
	ld.f32 	%f1085, [%rd21+120];
	add.f32 	%f1086, %f1085, %f1022;
	st.f32 	[%rd77+120], %f1086;
	ld.f32 	%f1087, [%rd21+124];
	add.f32 	%f1088, %f1087, %f1024;
	st.f32 	[%rd77+124], %f1088;
	ld.f32 	%f1089, [%rd22];
	add.f32 	%f1090, %f1089, %f1026;
	st.f32 	[%rd77], %f1090;
	ld.f32 	%f1091, [%rd22+4];
	add.f32 	%f1092, %f1091, %f1028;
	st.f32 	[%rd77+4], %f1092;
	ld.f32 	%f1093, [%rd22+8];
	add.f32 	%f1094, %f1093, %f1030;
	st.f32 	[%rd77+8], %f1094;
	ld.f32 	%f1095, [%rd22+12];
	add.f32 	%f1096, %f1095, %f1032;
	st.f32 	[%rd77+12], %f1096;
	ld.f32 	%f1097, [%rd22+16];
	add.f32 	%f1098, %f1097, %f1034;
	st.f32 	[%rd77+16], %f1098;
	ld.f32 	%f1099, [%rd22+20];
	add.f32 	%f1100, %f1099, %f1036;
	st.f32 	[%rd77+20], %f1100;
	ld.f32 	%f1101, [%rd22+24];
	add.f32 	%f1102, %f1101, %f1038;
	st.f32 	[%rd77+24], %f1102;
	ld.f32 	%f1103, [%rd22+28];
	add.f32 	%f1104, %f1103, %f1040;
	st.f32 	[%rd77+28], %f1104;
	ld.f32 	%f1105, [%rd22+32];
	add.f32 	%f1106, %f1105, %f1042;
	st.f32 	[%rd77+32], %f1106;
	ld.f32 	%f1107, [%rd22+36];
	add.f32 	%f1108, %f1107, %f1044;
	st.f32 	[%rd77+36], %f1108;
	ld.f32 	%f1109, [%rd22+40];
	add.f32 	%f1110, %f1109, %f1046;
	st.f32 	[%rd77+40], %f1110;
	ld.f32 	%f1111, [%rd22+44];
	add.f32 	%f1112, %f1111, %f1048;
	st.f32 	[%rd77+44], %f1112;
	ld.f32 	%f1113, [%rd22+48];
	add.f32 	%f1114, %f1113, %f1050;
	st.f32 	[%rd77+48], %f1114;
	ld.f32 	%f1115, [%rd22+52];
	add.f32 	%f1116, %f1115, %f1052;
	st.f32 	[%rd77+52], %f1116;
	ld.f32 	%f1117, [%rd22+56];
	add.f32 	%f1118, %f1117, %f1054;
	st.f32 	[%rd77+56], %f1118;
	ld.f32 	%f1119, [%rd22+60];
	add.f32 	%f1120, %f1119, %f1056;
	st.f32 	[%rd77+60], %f1120;
	ld.f32 	%f1121, [%rd22+64];
	add.f32 	%f1122, %f1121, %f1058;
	st.f32 	[%rd77+64], %f1122;
	ld.f32 	%f1123, [%rd22+68];
	add.f32 	%f1124, %f1123, %f1060;
	st.f32 	[%rd77+68], %f1124;
	ld.f32 	%f1125, [%rd22+72];
	add.f32 	%f1126, %f1125, %f1062;
	st.f32 	[%rd77+72], %f1126;
	ld.f32 	%f1127, [%rd22+76];
	add.f32 	%f1128, %f1127, %f1064;
	st.f32 	[%rd77+76], %f1128;
	ld.f32 	%f1129, [%rd22+80];
	add.f32 	%f1130, %f1129, %f1066;
	st.f32 	[%rd77+80], %f1130;
	ld.f32 	%f1131, [%rd22+84];
	add.f32 	%f1132, %f1131, %f1068;
	st.f32 	[%rd77+84], %f1132;
	ld.f32 	%f1133, [%rd22+88];
	add.f32 	%f1134, %f1133, %f1070;
	st.f32 	[%rd77+88], %f1134;
	ld.f32 	%f1135, [%rd22+92];
	add.f32 	%f1136, %f1135, %f1072;
	st.f32 	[%rd77+92], %f1136;
	ld.f32 	%f1137, [%rd22+96];
	add.f32 	%f1138, %f1137, %f1074;
	st.f32 	[%rd77+96], %f1138;
	ld.f32 	%f1139, [%rd22+100];
	add.f32 	%f1140, %f1139, %f1076;
	st.f32 	[%rd77+100], %f1140;
	ld.f32 	%f1141, [%rd22+104];
	add.f32 	%f1142, %f1141, %f1078;
	st.f32 	[%rd77+104], %f1142;
	ld.f32 	%f1143, [%rd22+108];
	add.f32 	%f1144, %f1143, %f1080;
	st.f32 	[%rd77+108], %f1144;
	ld.f32 	%f1145, [%rd22+112];
	add.f32 	%f1146, %f1145, %f1082;
	st.f32 	[%rd77+112], %f1146;
	ld.f32 	%f1147, [%rd22+116];
	add.f32 	%f1148, %f1147, %f1084;
	st.f32 	[%rd77+116], %f1148;
	ld.f32 	%f1149, [%rd22+120];
	add.f32 	%f1150, %f1149, %f1086;
	st.f32 	[%rd77+120], %f1150;
	ld.f32 	%f1151, [%rd22+124];
	add.f32 	%f1152, %f1151, %f1088;
	st.f32 	[%rd77+124], %f1152;
	ld.f32 	%f1153, [%rd23];
	add.f32 	%f1154, %f1153, %f1090;
	st.f32 	[%rd77], %f1154;
	ld.f32 	%f1155, [%rd23+4];
	add.f32 	%f1156, %f1155, %f1092;
	st.f32 	[%rd77+4], %f1156;
	ld.f32 	%f1157, [%rd23+8];
	add.f32 	%f1158, %f1157, %f1094;
	st.f32 	[%rd77+8], %f1158;
	ld.f32 	%f1159, [%rd23+12];
	add.f32 	%f1160, %f1159, %f1096;
	st.f32 	[%rd77+12], %f1160;
	ld.f32 	%f1161, [%rd23+16];
	add.f32 	%f1162, %f1161, %f1098;
	st.f32 	[%rd77+16], %f1162;
	ld.f32 	%f1163, [%rd23+20];
	add.f32 	%f1164, %f1163, %f1100;
	st.f32 	[%rd77+20], %f1164;
	ld.f32 	%f1165, [%rd23+24];
	add.f32 	%f1166, %f1165, %f1102;
	st.f32 	[%rd77+24], %f1166;
	ld.f32 	%f1167, [%rd23+28];
	add.f32 	%f1168, %f1167, %f1104;
	st.f32 	[%rd77+28], %f1168;
	ld.f32 	%f1169, [%rd23+32];
	add.f32 	%f1170, %f1169, %f1106;
	st.f32 	[%rd77+32], %f1170;
	ld.f32 	%f1171, [%rd23+36];
	add.f32 	%f1172, %f1171, %f1108;
	st.f32 	[%rd77+36], %f1172;
	ld.f32 	%f1173, [%rd23+40];
	add.f32 	%f1174, %f1173, %f1110;
	st.f32 	[%rd77+40], %f1174;
	ld.f32 	%f1175, [%rd23+44];
	add.f32 	%f1176, %f1175, %f1112;
	st.f32 	[%rd77+44], %f1176;
	ld.f32 	%f1177, [%rd23+48];
	add.f32 	%f1178, %f1177, %f1114;
	st.f32 	[%rd77+48], %f1178;
	ld.f32 	%f1179, [%rd23+52];
	add.f32 	%f1180, %f1179, %f1116;
	st.f32 	[%rd77+52], %f1180;
	ld.f32 	%f1181, [%rd23+56];
	add.f32 	%f1182, %f1181, %f1118;
	st.f32 	[%rd77+56], %f1182;
	ld.f32 	%f1183, [%rd23+60];
	add.f32 	%f1184, %f1183, %f1120;
	st.f32 	[%rd77+60], %f1184;
	ld.f32 	%f1185, [%rd23+64];
	add.f32 	%f1186, %f1185, %f1122;
	st.f32 	[%rd77+64], %f1186;
	ld.f32 	%f1187, [%rd23+68];
	add.f32 	%f1188, %f1187, %f1124;
	st.f32 	[%rd77+68], %f1188;
	ld.f32 	%f1189, [%rd23+72];
	add.f32 	%f1190, %f1189, %f1126;
	st.f32 	[%rd77+72], %f1190;
	ld.f32 	%f1191, [%rd23+76];
	add.f32 	%f1192, %f1191, %f1128;
	st.f32 	[%rd77+76], %f1192;
	ld.f32 	%f1193, [%rd23+80];
	add.f32 	%f1194, %f1193, %f1130;
	st.f32 	[%rd77+80], %f1194;
	ld.f32 	%f1195, [%rd23+84];
	add.f32 	%f1196, %f1195, %f1132;
	st.f32 	[%rd77+84], %f1196;
	ld.f32 	%f1197, [%rd23+88];
	add.f32 	%f1198, %f1197, %f1134;
	st.f32 	[%rd77+88], %f1198;
	ld.f32 	%f1199, [%rd23+92];
	add.f32 	%f1200, %f1199, %f1136;
	st.f32 	[%rd77+92], %f1200;
	ld.f32 	%f1201, [%rd23+96];
	add.f32 	%f1202, %f1201, %f1138;
	st.f32 	[%rd77+96], %f1202;
	ld.f32 	%f1203, [%rd23+100];
	add.f32 	%f1204, %f1203, %f1140;
	st.f32 	[%rd77+100], %f1204;
	ld.f32 	%f1205, [%rd23+104];
	add.f32 	%f1206, %f1205, %f1142;
	st.f32 	[%rd77+104], %f1206;
	ld.f32 	%f1207, [%rd23+108];
	add.f32 	%f1208, %f1207, %f1144;
	st.f32 	[%rd77+108], %f1208;
	ld.f32 	%f1209, [%rd23+112];
	add.f32 	%f1210, %f1209, %f1146;
	st.f32 	[%rd77+112], %f1210;
	ld.f32 	%f1211, [%rd23+116];
	add.f32 	%f1212, %f1211, %f1148;
	st.f32 	[%rd77+116], %f1212;
	ld.f32 	%f1213, [%rd23+120];
	add.f32 	%f1214, %f1213, %f1150;
	st.f32 	[%rd77+120], %f1214;
	ld.f32 	%f1215, [%rd23+124];
	add.f32 	%f1216, %f1215, %f1152;
	st.f32 	[%rd77+124], %f1216;
	ld.f32 	%f1217, [%rd24];
	add.f32 	%f1218, %f1217, %f1154;
	st.f32 	[%rd77], %f1218;
	ld.f32 	%f1219, [%rd24+4];
	add.f32 	%f1220, %f1219, %f1156;
	st.f32 	[%rd77+4], %f1220;
	ld.f32 	%f1221, [%rd24+8];
	add.f32 	%f1222, %f1221, %f1158;
	st.f32 	[%rd77+8], %f1222;
	ld.f32 	%f1223, [%rd24+12];
	add.f32 	%f1224, %f1223, %f1160;
	st.f32 	[%rd77+12], %f1224;
	ld.f32 	%f1225, [%rd24+16];
	add.f32 	%f1226, %f1225, %f1162;
	st.f32 	[%rd77+16], %f1226;
	ld.f32 	%f1227, [%rd24+20];
	add.f32 	%f1228, %f1227, %f1164;
	st.f32 	[%rd77+20], %f1228;
	ld.f32 	%f1229, [%rd24+24];
	add.f32 	%f1230, %f1229, %f1166;
	st.f32 	[%rd77+24], %f1230;
	ld.f32 	%f1231, [%rd24+28];
	add.f32 	%f1232, %f1231, %f1168;
	st.f32 	[%rd77+28], %f1232;
	ld.f32 	%f1233, [%rd24+32];
	add.f32 	%f1234, %f1233, %f1170;
	st.f32 	[%rd77+32], %f1234;
	ld.f32 	%f1235, [%rd24+36];
	add.f32 	%f1236, %f1235, %f1172;
	st.f32 	[%rd77+36], %f1236;
	ld.f32 	%f1237, [%rd24+40];
	add.f32 	%f1238, %f1237, %f1174;
	st.f32 	[%rd77+40], %f1238;
	ld.f32 	%f1239, [%rd24+44];
	add.f32 	%f1240, %f1239, %f1176;
	st.f32 	[%rd77+44], %f1240;
	ld.f32 	%f1241, [%rd24+48];
	add.f32 	%f1242, %f1241, %f1178;
	st.f32 	[%rd77+48], %f1242;
	ld.f32 	%f1243, [%rd24+52];
	add.f32 	%f1244, %f1243, %f1180;
	st.f32 	[%rd77+52], %f1244;
	ld.f32 	%f1245, [%rd24+56];
	add.f32 	%f1246, %f1245, %f1182;
	st.f32 	[%rd77+56], %f1246;
	ld.f32 	%f1247, [%rd24+60];
	add.f32 	%f1248, %f1247, %f1184;
	st.f32 	[%rd77+60], %f1248;
	ld.f32 	%f1249, [%rd24+64];
	add.f32 	%f1250, %f1249, %f1186;
	st.f32 	[%rd77+64], %f1250;
	ld.f32 	%f1251, [%rd24+68];
	add.f32 	%f1252, %f1251, %f1188;
	st.f32 	[%rd77+68], %f1252;
	ld.f32 	%f1253, [%rd24+72];
	add.f32 	%f1254, %f1253, %f1190;
	st.f32 	[%rd77+72], %f1254;
	ld.f32 	%f1255, [%rd24+76];
	add.f32 	%f1256, %f1255, %f1192;
	st.f32 	[%rd77+76], %f1256;
	ld.f32 	%f1257, [%rd24+80];
	add.f32 	%f1258, %f1257, %f1194;
	st.f32 	[%rd77+80], %f1258;
	ld.f32 	%f1259, [%rd24+84];
	add.f32 	%f1260, %f1259, %f1196;
	st.f32 	[%rd77+84], %f1260;
	ld.f32 	%f1261, [%rd24+88];
	add.f32 	%f1262, %f1261, %f1198;
	st.f32 	[%rd77+88], %f1262;
	ld.f32 	%f1263, [%rd24+92];
	add.f32 	%f1264, %f1263, %f1200;
	st.f32 	[%rd77+92], %f1264;
	ld.f32 	%f1265, [%rd24+96];
	add.f32 	%f1266, %f1265, %f1202;
	st.f32 	[%rd77+96], %f1266;
	ld.f32 	%f1267, [%rd24+100];
	add.f32 	%f1268, %f1267, %f1204;
	st.f32 	[%rd77+100], %f1268;
	ld.f32 	%f1269, [%rd24+104];
	add.f32 	%f1270, %f1269, %f1206;
	st.f32 	[%rd77+104], %f1270;
	ld.f32 	%f1271, [%rd24+108];
	add.f32 	%f1272, %f1271, %f1208;
	st.f32 	[%rd77+108], %f1272;
	ld.f32 	%f1273, [%rd24+112];
	add.f32 	%f1274, %f1273, %f1210;
	st.f32 	[%rd77+112], %f1274;
	ld.f32 	%f1275, [%rd24+116];
	add.f32 	%f1276, %f1275, %f1212;
	st.f32 	[%rd77+116], %f1276;
	ld.f32 	%f1277, [%rd24+120];
	add.f32 	%f1278, %f1277, %f1214;
	st.f32 	[%rd77+120], %f1278;
	ld.f32 	%f1279, [%rd24+124];
	add.f32 	%f1280, %f1279, %f1216;
	st.f32 	[%rd77+124], %f1280;
	ld.f32 	%f1281, [%rd25];
	add.f32 	%f1282, %f1281, %f1218;
	st.f32 	[%rd77], %f1282;
	ld.f32 	%f1283, [%rd25+4];
	add.f32 	%f1284, %f1283, %f1220;
	st.f32 	[%rd77+4], %f1284;
	ld.f32 	%f1285, [%rd25+8];
	add.f32 	%f1286, %f1285, %f1222;
	st.f32 	[%rd77+8], %f1286;
	ld.f32 	%f1287, [%rd25+12];
	add.f32 	%f1288, %f1287, %f1224;
	st.f32 	[%rd77+12], %f1288;
	ld.f32 	%f1289, [%rd25+16];
	add.f32 	%f1290, %f1289, %f1226;
	st.f32 	[%rd77+16], %f1290;
	ld.f32 	%f1291, [%rd25+20];
	add.f32 	%f1292, %f1291, %f1228;
	st.f32 	[%rd77+20], %f1292;
	ld.f32 	%f1293, [%rd25+24];
	add.f32 	%f1294, %f1293, %f1230;
	st.f32 	[%rd77+24], %f1294;
	ld.f32 	%f1295, [%rd25+28];
	add.f32 	%f1296, %f1295, %f1232;
	st.f32 	[%rd77+28], %f1296;
	ld.f32 	%f1297, [%rd25+32];
	add.f32 	%f1298, %f1297, %f1234;
	st.f32 	[%rd77+32], %f1298;
	ld.f32 	%f1299, [%rd25+36];
	add.f32 	%f1300, %f1299, %f1236;
	st.f32 	[%rd77+36], %f1300;
	ld.f32 	%f1301, [%rd25+40];
	add.f32 	%f1302, %f1301, %f1238;
	st.f32 	[%rd77+40], %f1302;
	ld.f32 	%f1303, [%rd25+44];
	add.f32 	%f1304, %f1303, %f1240;
	st.f32 	[%rd77+44], %f1304;
	ld.f32 	%f1305, [%rd25+48];
	add.f32 	%f1306, %f1305, %f1242;
	st.f32 	[%rd77+48], %f1306;
	ld.f32 	%f1307, [%rd25+52];
	add.f32 	%f1308, %f1307, %f1244;
	st.f32 	[%rd77+52], %f1308;
	ld.f32 	%f1309, [%rd25+56];
	add.f32 	%f1310, %f1309, %f1246;
	st.f32 	[%rd77+56], %f1310;
	ld.f32 	%f1311, [%rd25+60];
	add.f32 	%f1312, %f1311, %f1248;
	st.f32 	[%rd77+60], %f1312;
	ld.f32 	%f1313, [%rd25+64];
	add.f32 	%f1314, %f1313, %f1250;
	st.f32 	[%rd77+64], %f1314;
	ld.f32 	%f1315, [%rd25+68];
	add.f32 	%f1316, %f1315, %f1252;
	st.f32 	[%rd77+68], %f1316;
	ld.f32 	%f1317, [%rd25+72];
	add.f32 	%f1318, %f1317, %f1254;
	st.f32 	[%rd77+72], %f1318;
	ld.f32 	%f1319, [%rd25+76];
	add.f32 	%f1320, %f1319, %f1256;
	st.f32 	[%rd77+76], %f1320;
	ld.f32 	%f1321, [%rd25+80];
	add.f32 	%f1322, %f1321, %f1258;
	st.f32 	[%rd77+80], %f1322;
	ld.f32 	%f1323, [%rd25+84];
	add.f32 	%f1324, %f1323, %f1260;
	st.f32 	[%rd77+84], %f1324;
	ld.f32 	%f1325, [%rd25+88];
	add.f32 	%f1326, %f1325, %f1262;
	st.f32 	[%rd77+88], %f1326;
	ld.f32 	%f1327, [%rd25+92];
	add.f32 	%f1328, %f1327, %f1264;
	st.f32 	[%rd77+92], %f1328;
	ld.f32 	%f1329, [%rd25+96];
	add.f32 	%f1330, %f1329, %f1266;
	st.f32 	[%rd77+96], %f1330;
	ld.f32 	%f1331, [%rd25+100];
	add.f32 	%f1332, %f1331, %f1268;
	st.f32 	[%rd77+100], %f1332;
	ld.f32 	%f1333, [%rd25+104];
	add.f32 	%f1334, %f1333, %f1270;
	st.f32 	[%rd77+104], %f1334;
	ld.f32 	%f1335, [%rd25+108];
	add.f32 	%f1336, %f1335, %f1272;
	st.f32 	[%rd77+108], %f1336;
	ld.f32 	%f1337, [%rd25+112];
	add.f32 	%f1338, %f1337, %f1274;
	st.f32 	[%rd77+112], %f1338;
	ld.f32 	%f1339, [%rd25+116];
	add.f32 	%f1340, %f1339, %f1276;
	st.f32 	[%rd77+116], %f1340;
	ld.f32 	%f1341, [%rd25+120];
	add.f32 	%f1342, %f1341, %f1278;
	st.f32 	[%rd77+120], %f1342;
	ld.f32 	%f1343, [%rd25+124];
	add.f32 	%f1344, %f1343, %f1280;
	st.f32 	[%rd77+124], %f1344;
	ld.f32 	%f1345, [%rd26];
	add.f32 	%f4192, %f1345, %f1282;
	st.f32 	[%rd77], %f4192;
	ld.f32 	%f1346, [%rd26+4];
	add.f32 	%f4191, %f1346, %f1284;
	st.f32 	[%rd77+4], %f4191;
	ld.f32 	%f1347, [%rd26+8];
	add.f32 	%f4190, %f1347, %f1286;
	st.f32 	[%rd77+8], %f4190;
	ld.f32 	%f1348, [%rd26+12];
	add.f32 	%f4189, %f1348, %f1288;
	st.f32 	[%rd77+12], %f4189;
	ld.f32 	%f1349, [%rd26+16];
	add.f32 	%f4188, %f1349, %f1290;
	st.f32 	[%rd77+16], %f4188;
	ld.f32 	%f1350, [%rd26+20];
	add.f32 	%f4187, %f1350, %f1292;
	st.f32 	[%rd77+20], %f4187;
	ld.f32 	%f1351, [%rd26+24];
	add.f32 	%f4186, %f1351, %f1294;
	st.f32 	[%rd77+24], %f4186;
	ld.f32 	%f1352, [%rd26+28];
	add.f32 	%f4185, %f1352, %f1296;
	st.f32 	[%rd77+28], %f4185;
	ld.f32 	%f1353, [%rd26+32];
	add.f32 	%f4184, %f1353, %f1298;
	st.f32 	[%rd77+32], %f4184;
	ld.f32 	%f1354, [%rd26+36];
	add.f32 	%f4183, %f1354, %f1300;
	st.f32 	[%rd77+36], %f4183;
	ld.f32 	%f1355, [%rd26+40];
	add.f32 	%f4182, %f1355, %f1302;
	st.f32 	[%rd77+40], %f4182;
	ld.f32 	%f1356, [%rd26+44];
	add.f32 	%f4181, %f1356, %f1304;
	st.f32 	[%rd77+44], %f4181;
	ld.f32 	%f1357, [%rd26+48];
	add.f32 	%f4180, %f1357, %f1306;
	st.f32 	[%rd77+48], %f4180;
	ld.f32 	%f1358, [%rd26+52];
	add.f32 	%f4179, %f1358, %f1308;
	st.f32 	[%rd77+52], %f4179;
	ld.f32 	%f1359, [%rd26+56];
	add.f32 	%f4178, %f1359, %f1310;
	st.f32 	[%rd77+56], %f4178;
	ld.f32 	%f1360, [%rd26+60];
	add.f32 	%f4177, %f1360, %f1312;
	st.f32 	[%rd77+60], %f4177;
	ld.f32 	%f1361, [%rd26+64];
	add.f32 	%f4176, %f1361, %f1314;
	st.f32 	[%rd77+64], %f4176;
	ld.f32 	%f1362, [%rd26+68];
	add.f32 	%f4175, %f1362, %f1316;
	st.f32 	[%rd77+68], %f4175;
	ld.f32 	%f1363, [%rd26+72];
	add.f32 	%f4174, %f1363, %f1318;
	st.f32 	[%rd77+72], %f4174;
	ld.f32 	%f1364, [%rd26+76];
	add.f32 	%f4173, %f1364, %f1320;
	st.f32 	[%rd77+76], %f4173;
	ld.f32 	%f1365, [%rd26+80];
	add.f32 	%f4172, %f1365, %f1322;
	st.f32 	[%rd77+80], %f4172;
	ld.f32 	%f1366, [%rd26+84];
	add.f32 	%f4171, %f1366, %f1324;
	st.f32 	[%rd77+84], %f4171;
	ld.f32 	%f1367, [%rd26+88];
	add.f32 	%f4170, %f1367, %f1326;
	st.f32 	[%rd77+88], %f4170;
	ld.f32 	%f1368, [%rd26+92];
	add.f32 	%f4169, %f1368, %f1328;
	st.f32 	[%rd77+92], %f4169;
	ld.f32 	%f1369, [%rd26+96];
	add.f32 	%f4168, %f1369, %f1330;
	st.f32 	[%rd77+96], %f4168;
	ld.f32 	%f1370, [%rd26+100];
	add.f32 	%f4167, %f1370, %f1332;
	st.f32 	[%rd77+100], %f4167;
	ld.f32 	%f1371, [%rd26+104];
	add.f32 	%f4166, %f1371, %f1334;
	st.f32 	[%rd77+104], %f4166;
	ld.f32 	%f1372, [%rd26+108];
	add.f32 	%f4165, %f1372, %f1336;
	st.f32 	[%rd77+108], %f4165;
	ld.f32 	%f1373, [%rd26+112];
	add.f32 	%f4164, %f1373, %f1338;
	st.f32 	[%rd77+112], %f4164;
	ld.f32 	%f1374, [%rd26+116];
	add.f32 	%f4163, %f1374, %f1340;
	st.f32 	[%rd77+116], %f4163;
	ld.f32 	%f1375, [%rd26+120];
	add.f32 	%f4162, %f1375, %f1342;
	st.f32 	[%rd77+120], %f4162;
	ld.f32 	%f1376, [%rd26+124];
	add.f32 	%f4161, %f1376, %f1344;
	st.f32 	[%rd77+124], %f4161;
	sub.s32 	%r86, %r72, %r268;
	setp.lt.u32 	%p4, %r86, %r40;
	add.s32 	%r267, %r267, %r40;
	@%p4 bra 	$L__BB11_47;
	bra.uni 	$L__BB11_42;
$L__BB11_44:
	setp.le.u32 	%p5, %r72, %r268;
	@%p5 bra 	$L__BB11_47;
	sub.s32 	%r47, %r72, %r268;
	mov.u32 	%r270, %tid.x;
	setp.ge.s32 	%p6, %r270, %r47;
	@%p6 bra 	$L__BB11_47;
$L__BB11_46:
	mul.wide.u32 	%rd27, %r267, 8;
	add.s64 	%rd28, %rd1, %rd27;
	ld.global.u64 	%rd29, [%rd28];
	ld.f32 	%f1377, [%rd29];
	add.f32 	%f4192, %f1377, %f4192;
	st.f32 	[%rd77], %f4192;
	ld.f32 	%f1378, [%rd29+4];
	add.f32 	%f4191, %f1378, %f4191;
	st.f32 	[%rd77+4], %f4191;
	ld.f32 	%f1379, [%rd29+8];
	add.f32 	%f4190, %f1379, %f4190;
	st.f32 	[%rd77+8], %f4190;
	ld.f32 	%f1380, [%rd29+12];
	add.f32 	%f4189, %f1380, %f4189;
	st.f32 	[%rd77+12], %f4189;
	ld.f32 	%f1381, [%rd29+16];
	add.f32 	%f4188, %f1381, %f4188;
	st.f32 	[%rd77+16], %f4188;
	ld.f32 	%f1382, [%rd29+20];
	add.f32 	%f4187, %f1382, %f4187;
	st.f32 	[%rd77+20], %f4187;
	ld.f32 	%f1383, [%rd29+24];
	add.f32 	%f4186, %f1383, %f4186;
	st.f32 	[%rd77+24], %f4186;
	ld.f32 	%f1384, [%rd29+28];
	add.f32 	%f4185, %f1384, %f4185;
	st.f32 	[%rd77+28], %f4185;
	ld.f32 	%f1385, [%rd29+32];
	add.f32 	%f4184, %f1385, %f4184;
	st.f32 	[%rd77+32], %f4184;
	ld.f32 	%f1386, [%rd29+36];
	add.f32 	%f4183, %f1386, %f4183;
	st.f32 	[%rd77+36], %f4183;
	ld.f32 	%f1387, [%rd29+40];
	add.f32 	%f4182, %f1387, %f4182;
	st.f32 	[%rd77+40], %f4182;
	ld.f32 	%f1388, [%rd29+44];
	add.f32 	%f4181, %f1388, %f4181;
	st.f32 	[%rd77+44], %f4181;
	ld.f32 	%f1389, [%rd29+48];
	add.f32 	%f4180, %f1389, %f4180;
	st.f32 	[%rd77+48], %f4180;
	ld.f32 	%f1390, [%rd29+52];
	add.f32 	%f4179, %f1390, %f4179;
	st.f32 	[%rd77+52], %f4179;
	ld.f32 	%f1391, [%rd29+56];
	add.f32 	%f4178, %f1391, %f4178;
	st.f32 	[%rd77+56], %f4178;
	ld.f32 	%f1392, [%rd29+60];
	add.f32 	%f4177, %f1392, %f4177;
	st.f32 	[%rd77+60], %f4177;
	ld.f32 	%f1393, [%rd29+64];
	add.f32 	%f4176, %f1393, %f4176;
	st.f32 	[%rd77+64], %f4176;
	ld.f32 	%f1394, [%rd29+68];
	add.f32 	%f4175, %f1394, %f4175;
	st.f32 	[%rd77+68], %f4175;
	ld.f32 	%f1395, [%rd29+72];
	add.f32 	%f4174, %f1395, %f4174;
	st.f32 	[%rd77+72], %f4174;
	ld.f32 	%f1396, [%rd29+76];
	add.f32 	%f4173, %f1396, %f4173;
	st.f32 	[%rd77+76], %f4173;
	ld.f32 	%f1397, [%rd29+80];
	add.f32 	%f4172, %f1397, %f4172;
	st.f32 	[%rd77+80], %f4172;
	ld.f32 	%f1398, [%rd29+84];
	add.f32 	%f4171, %f1398, %f4171;
	st.f32 	[%rd77+84], %f4171;
	ld.f32 	%f1399, [%rd29+88];
	add.f32 	%f4170, %f1399, %f4170;
	st.f32 	[%rd77+88], %f4170;
	ld.f32 	%f1400, [%rd29+92];
	add.f32 	%f4169, %f1400, %f4169;
	st.f32 	[%rd77+92], %f4169;
	ld.f32 	%f1401, [%rd29+96];
	add.f32 	%f4168, %f1401, %f4168;
	st.f32 	[%rd77+96], %f4168;
	ld.f32 	%f1402, [%rd29+100];
	add.f32 	%f4167, %f1402, %f4167;
	st.f32 	[%rd77+100], %f4167;
	ld.f32 	%f1403, [%rd29+104];
	add.f32 	%f4166, %f1403, %f4166;
	st.f32 	[%rd77+104], %f4166;
	ld.f32 	%f1404, [%rd29+108];
	add.f32 	%f4165, %f1404, %f4165;
	st.f32 	[%rd77+108], %f4165;
	ld.f32 	%f1405, [%rd29+112];
	add.f32 	%f4164, %f1405, %f4164;
	st.f32 	[%rd77+112], %f4164;
	ld.f32 	%f1406, [%rd29+116];
	add.f32 	%f4163, %f1406, %f4163;
	st.f32 	[%rd77+116], %f4163;
	ld.f32 	%f1407, [%rd29+120];
	add.f32 	%f4162, %f1407, %f4162;
	st.f32 	[%rd77+120], %f4162;
	ld.f32 	%f1408, [%rd29+124];
	add.f32 	%f4161, %f1408, %f4161;
	st.f32 	[%rd77+124], %f4161;
	add.s32 	%r270, %r270, 256;
	add.s32 	%r267, %r267, 256;
	setp.lt.s32 	%p7, %r270, %r47;
	@%p7 bra 	$L__BB11_46;
$L__BB11_47:
	// begin inline asm
	mov.u32 %r88, %laneid;
	// end inline asm
	mov.b64 	{%r90, %r95}, %rd77;
	mov.b32 	%r96, 1;
	mov.b32 	%r97, 31;
	mov.b32 	%r98, -1;
	// begin inline asm
	shfl.sync.down.b32 %r89, %r90, %r96, %r97, %r98;
	// end inline asm
	// begin inline asm
	shfl.sync.down.b32 %r94, %r95, %r96, %r97, %r98;
	// end inline asm
	setp.gt.s32 	%p8, %r88, 30;
	@%p8 bra 	$L__BB11_49;
	mov.b64 	%rd30, {%r89, %r94};
	ld.f32 	%f1409, [%rd30];
	ld.f32 	%f1410, [%rd77];
	add.f32 	%f1411, %f1409, %f1410;
	st.f32 	[%rd77], %f1411;
	ld.f32 	%f1412, [%rd30+4];
	ld.f32 	%f1413, [%rd77+4];
	add.f32 	%f1414, %f1412, %f1413;
	st.f32 	[%rd77+4], %f1414;
	ld.f32 	%f1415, [%rd30+8];
	ld.f32 	%f1416, [%rd77+8];
	add.f32 	%f1417, %f1415, %f1416;
	st.f32 	[%rd77+8], %f1417;
	ld.f32 	%f1418, [%rd30+12];
	ld.f32 	%f1419, [%rd77+12];
	add.f32 	%f1420, %f1418, %f1419;
	st.f32 	[%rd77+12], %f1420;
	ld.f32 	%f1421, [%rd30+16];
	ld.f32 	%f1422, [%rd77+16];
	add.f32 	%f1423, %f1421, %f1422;
	st.f32 	[%rd77+16], %f1423;
	ld.f32 	%f1424, [%rd30+20];
	ld.f32 	%f1425, [%rd77+20];
	add.f32 	%f1426, %f1424, %f1425;
	st.f32 	[%rd77+20], %f1426;
	ld.f32 	%f1427, [%rd30+24];
	ld.f32 	%f1428, [%rd77+24];
	add.f32 	%f1429, %f1427, %f1428;
	st.f32 	[%rd77+24], %f1429;
	ld.f32 	%f1430, [%rd30+28];
	ld.f32 	%f1431, [%rd77+28];
	add.f32 	%f1432, %f1430, %f1431;
	st.f32 	[%rd77+28], %f1432;
	ld.f32 	%f1433, [%rd30+32];
	ld.f32 	%f1434, [%rd77+32];
	add.f32 	%f1435, %f1433, %f1434;
	st.f32 	[%rd77+32], %f1435;
	ld.f32 	%f1436, [%rd30+36];
	ld.f32 	%f1437, [%rd77+36];
	add.f32 	%f1438, %f1436, %f1437;
	st.f32 	[%rd77+36], %f1438;
	ld.f32 	%f1439, [%rd30+40];
	ld.f32 	%f1440, [%rd77+40];
	add.f32 	%f1441, %f1439, %f1440;
	st.f32 	[%rd77+40], %f1441;
	ld.f32 	%f1442, [%rd30+44];
	ld.f32 	%f1443, [%rd77+44];
	add.f32 	%f1444, %f1442, %f1443;
	st.f32 	[%rd77+44], %f1444;
	ld.f32 	%f1445, [%rd30+48];
	ld.f32 	%f1446, [%rd77+48];
	add.f32 	%f1447, %f1445, %f1446;
	st.f32 	[%rd77+48], %f1447;
	ld.f32 	%f1448, [%rd30+52];
	ld.f32 	%f1449, [%rd77+52];
	add.f32 	%f1450, %f1448, %f1449;
	st.f32 	[%rd77+52], %f1450;
	ld.f32 	%f1451, [%rd30+56];
	ld.f32 	%f1452, [%rd77+56];
	add.f32 	%f1453, %f1451, %f1452;
	st.f32 	[%rd77+56], %f1453;
	ld.f32 	%f1454, [%rd30+60];
	ld.f32 	%f1455, [%rd77+60];
	add.f32 	%f1456, %f1454, %f1455;
	st.f32 	[%rd77+60], %f1456;
	ld.f32 	%f1457, [%rd30+64];
	ld.f32 	%f1458, [%rd77+64];
	add.f32 	%f1459, %f1457, %f1458;
	st.f32 	[%rd77+64], %f1459;
	ld.f32 	%f1460, [%rd30+68];
	ld.f32 	%f1461, [%rd77+68];
	add.f32 	%f1462, %f1460, %f1461;
	st.f32 	[%rd77+68], %f1462;
	ld.f32 	%f1463, [%rd30+72];
	ld.f32 	%f1464, [%rd77+72];
	add.f32 	%f1465, %f1463, %f1464;
	st.f32 	[%rd77+72], %f1465;
	ld.f32 	%f1466, [%rd30+76];
	ld.f32 	%f1467, [%rd77+76];
	add.f32 	%f1468, %f1466, %f1467;
	st.f32 	[%rd77+76], %f1468;
	ld.f32 	%f1469, [%rd30+80];
	ld.f32 	%f1470, [%rd77+80];
	add.f32 	%f1471, %f1469, %f1470;
	st.f32 	[%rd77+80], %f1471;
	ld.f32 	%f1472, [%rd30+84];
	ld.f32 	%f1473, [%rd77+84];
	add.f32 	%f1474, %f1472, %f1473;
	st.f32 	[%rd77+84], %f1474;
	ld.f32 	%f1475, [%rd30+88];
	ld.f32 	%f1476, [%rd77+88];
	add.f32 	%f1477, %f1475, %f1476;
	st.f32 	[%rd77+88], %f1477;
	ld.f32 	%f1478, [%rd30+92];
	ld.f32 	%f1479, [%rd77+92];
	add.f32 	%f1480, %f1478, %f1479;
	st.f32 	[%rd77+92], %f1480;
	ld.f32 	%f1481, [%rd30+96];
	ld.f32 	%f1482, [%rd77+96];
	add.f32 	%f1483, %f1481, %f1482;
	st.f32 	[%rd77+96], %f1483;
	ld.f32 	%f1484, [%rd30+100];
	ld.f32 	%f1485, [%rd77+100];
	add.f32 	%f1486, %f1484, %f1485;
	st.f32 	[%rd77+100], %f1486;
	ld.f32 	%f1487, [%rd30+104];
	ld.f32 	%f1488, [%rd77+104];
	add.f32 	%f1489, %f1487, %f1488;
	st.f32 	[%rd77+104], %f1489;
	ld.f32 	%f1490, [%rd30+108];
	ld.f32 	%f1491, [%rd77+108];
	add.f32 	%f1492, %f1490, %f1491;
	st.f32 	[%rd77+108], %f1492;
	ld.f32 	%f1493, [%rd30+112];
	ld.f32 	%f1494, [%rd77+112];
	add.f32 	%f1495, %f1493, %f1494;
	st.f32 	[%rd77+112], %f1495;
	ld.f32 	%f1496, [%rd30+116];
	ld.f32 	%f1497, [%rd77+116];
	add.f32 	%f1498, %f1496, %f1497;
	st.f32 	[%rd77+116], %f1498;
	ld.f32 	%f1499, [%rd30+120];
	ld.f32 	%f1500, [%rd77+120];
	add.f32 	%f1501, %f1499, %f1500;
	st.f32 	[%rd77+120], %f1501;
	ld.f32 	%f1502, [%rd30+124];
	ld.f32 	%f1503, [%rd77+124];
	add.f32 	%f1504, %f1502, %f1503;
	st.f32 	[%rd77+124], %f1504;
$L__BB11_49:
	mov.b32 	%r106, 2;
	mov.b32 	%r107, 31;
	mov.b32 	%r108, -1;
	// begin inline asm
	shfl.sync.down.b32 %r99, %r90, %r106, %r107, %r108;
	// end inline asm
	// begin inline asm
	shfl.sync.down.b32 %r104, %r95, %r106, %r107, %r108;
	// end inline asm
	setp.gt.s32 	%p9, %r88, 29;
	@%p9 bra 	$L__BB11_51;
	mov.b64 	%rd31, {%r99, %r104};
	ld.f32 	%f1505, [%rd31];
	ld.f32 	%f1506, [%rd77];
	add.f32 	%f1507, %f1505, %f1506;
	st.f32 	[%rd77], %f1507;
	ld.f32 	%f1508, [%rd31+4];
	ld.f32 	%f1509, [%rd77+4];
	add.f32 	%f1510, %f1508, %f1509;
	st.f32 	[%rd77+4], %f1510;
	ld.f32 	%f1511, [%rd31+8];
	ld.f32 	%f1512, [%rd77+8];
	add.f32 	%f1513, %f1511, %f1512;
	st.f32 	[%rd77+8], %f1513;
	ld.f32 	%f1514, [%rd31+12];
	ld.f32 	%f1515, [%rd77+12];
	add.f32 	%f1516, %f1514, %f1515;
	st.f32 	[%rd77+12], %f1516;
	ld.f32 	%f1517, [%rd31+16];
	ld.f32 	%f1518, [%rd77+16];
	add.f32 	%f1519, %f1517, %f1518;
	st.f32 	[%rd77+16], %f1519;
	ld.f32 	%f1520, [%rd31+20];
	ld.f32 	%f1521, [%rd77+20];
	add.f32 	%f1522, %f1520, %f1521;
	st.f32 	[%rd77+20], %f1522;
	ld.f32 	%f1523, [%rd31+24];
	ld.f32 	%f1524, [%rd77+24];
	add.f32 	%f1525, %f1523, %f1524;
	st.f32 	[%rd77+24], %f1525;
	ld.f32 	%f1526, [%rd31+28];
	ld.f32 	%f1527, [%rd77+28];
	add.f32 	%f1528, %f1526, %f1527;
	st.f32 	[%rd77+28], %f1528;
	ld.f32 	%f1529, [%rd31+32];
	ld.f32 	%f1530, [%rd77+32];
	add.f32 	%f1531, %f1529, %f1530;
	st.f32 	[%rd77+32], %f1531;
	ld.f32 	%f1532, [%rd31+36];
	ld.f32 	%f1533, [%rd77+36];
	add.f32 	%f1534, %f1532, %f1533;
	st.f32 	[%rd77+36], %f1534;
	ld.f32 	%f1535, [%rd31+40];
	ld.f32 	%f1536, [%rd77+40];
	add.f32 	%f1537, %f1535, %f1536;
	st.f32 	[%rd77+40], %f1537;
	ld.f32 	%f1538, [%rd31+44];
	ld.f32 	%f1539, [%rd77+44];
	add.f32 	%f1540, %f1538, %f1539;
	st.f32 	[%rd77+44], %f1540;
	ld.f32 	%f1541, [%rd31+48];
	ld.f32 	%f1542, [%rd77+48];
	add.f32 	%f1543, %f1541, %f1542;
	st.f32 	[%rd77+48], %f1543;
	ld.f32 	%f1544, [%rd31+52];
	ld.f32 	%f1545, [%rd77+52];
	add.f32 	%f1546, %f1544, %f1545;
	st.f32 	[%rd77+52], %f1546;
	ld.f32 	%f1547, [%rd31+56];
	ld.f32 	%f1548, [%rd77+56];
	add.f32 	%f1549, %f1547, %f1548;
	st.f32 	[%rd77+56], %f1549;
	ld.f32 	%f1550, [%rd31+60];
	ld.f32 	%f1551, [%rd77+60];
	add.f32 	%f1552, %f1550, %f1551;
	st.f32 	[%rd77+60], %f1552;
	ld.f32 	%f1553, [%rd31+64];
	ld.f32 	%f1554, [%rd77+64];
	add.f32 	%f1555, %f1553, %f1554;
	st.f32 	[%rd77+64], %f1555;
	ld.f32 	%f1556, [%rd31+68];
	ld.f32 	%f1557, [%rd77+68];
	add.f32 	%f1558, %f1556, %f1557;
	st.f32 	[%rd77+68], %f1558;
	ld.f32 	%f1559, [%rd31+72];
	ld.f32 	%f1560, [%rd77+72];
	add.f32 	%f1561, %f1559, %f1560;
	st.f32 	[%rd77+72], %f1561;
	ld.f32 	%f1562, [%rd31+76];
	ld.f32 	%f1563, [%rd77+76];
	add.f32 	%f1564, %f1562, %f1563;
	st.f32 	[%rd77+76], %f1564;
	ld.f32 	%f1565, [%rd31+80];
	ld.f32 	%f1566, [%rd77+80];
	add.f32 	%f1567, %f1565, %f1566;
	st.f32 	[%rd77+80], %f1567;
	ld.f32 	%f1568, [%rd31+84];
	ld.f32 	%f1569, [%rd77+84];
	add.f32 	%f1570, %f1568, %f1569;
	st.f32 	[%rd77+84], %f1570;
	ld.f32 	%f1571, [%rd31+88];
	ld.f32 	%f1572, [%rd77+88];
	add.f32 	%f1573, %f1571, %f1572;
	st.f32 	[%rd77+88], %f1573;
	ld.f32 	%f1574, [%rd31+92];
	ld.f32 	%f1575, [%rd77+92];
	add.f32 	%f1576, %f1574, %f1575;
	st.f32 	[%rd77+92], %f1576;
	ld.f32 	%f1577, [%rd31+96];
	ld.f32 	%f1578, [%rd77+96];
	add.f32 	%f1579, %f1577, %f1578;
	st.f32 	[%rd77+96], %f1579;
	ld.f32 	%f1580, [%rd31+100];
	ld.f32 	%f1581, [%rd77+100];
	add.f32 	%f1582, %f1580, %f1581;
	st.f32 	[%rd77+100], %f1582;
	ld.f32 	%f1583, [%rd31+104];
	ld.f32 	%f1584, [%rd77+104];
	add.f32 	%f1585, %f1583, %f1584;
	st.f32 	[%rd77+104], %f1585;
	ld.f32 	%f1586, [%rd31+108];
	ld.f32 	%f1587, [%rd77+108];
	add.f32 	%f1588, %f1586, %f1587;
	st.f32 	[%rd77+108], %f1588;
	ld.f32 	%f1589, [%rd31+112];
	ld.f32 	%f1590, [%rd77+112];
	add.f32 	%f1591, %f1589, %f1590;
	st.f32 	[%rd77+112], %f1591;
	ld.f32 	%f1592, [%rd31+116];
	ld.f32 	%f1593, [%rd77+116];
	add.f32 	%f1594, %f1592, %f1593;
	st.f32 	[%rd77+116], %f1594;
	ld.f32 	%f1595, [%rd31+120];
	ld.f32 	%f1596, [%rd77+120];
	add.f32 	%f1597, %f1595, %f1596;
	st.f32 	[%rd77+120], %f1597;
	ld.f32 	%f1598, [%rd31+124];
	ld.f32 	%f1599, [%rd77+124];
	add.f32 	%f1600, %f1598, %f1599;
	st.f32 	[%rd77+124], %f1600;
$L__BB11_51:
	mov.b32 	%r116, 4;
	mov.b32 	%r117, 31;
	mov.b32 	%r118, -1;
	// begin inline asm
	shfl.sync.down.b32 %r109, %r90, %r116, %r117, %r118;
	// end inline asm
	// begin inline asm
	shfl.sync.down.b32 %r114, %r95, %r116, %r117, %r118;
	// end inline asm
	setp.gt.s32 	%p10, %r88, 27;
	@%p10 bra 	$L__BB11_53;
	mov.b64 	%rd32, {%r109, %r114};
	ld.f32 	%f1601, [%rd32];
	ld.f32 	%f1602, [%rd77];
	add.f32 	%f1603, %f1601, %f1602;
	st.f32 	[%rd77], %f1603;
	ld.f32 	%f1604, [%rd32+4];
	ld.f32 	%f1605, [%rd77+4];
	add.f32 	%f1606, %f1604, %f1605;
	st.f32 	[%rd77+4], %f1606;
	ld.f32 	%f1607, [%rd32+8];
	ld.f32 	%f1608, [%rd77+8];
	add.f32 	%f1609, %f1607, %f1608;
	st.f32 	[%rd77+8], %f1609;
	ld.f32 	%f1610, [%rd32+12];
	ld.f32 	%f1611, [%rd77+12];
	add.f32 	%f1612, %f1610, %f1611;
	st.f32 	[%rd77+12], %f1612;
	ld.f32 	%f1613, [%rd32+16];
	ld.f32 	%f1614, [%rd77+16];
	add.f32 	%f1615, %f1613, %f1614;
	st.f32 	[%rd77+16], %f1615;
	ld.f32 	%f1616, [%rd32+20];
	ld.f32 	%f1617, [%rd77+20];
	add.f32 	%f1618, %f1616, %f1617;
	st.f32 	[%rd77+20], %f1618;
	ld.f32 	%f1619, [%rd32+24];
	ld.f32 	%f1620, [%rd77+24];
	add.f32 	%f1621, %f1619, %f1620;
	st.f32 	[%rd77+24], %f1621;
	ld.f32 	%f1622, [%rd32+28];
	ld.f32 	%f1623, [%rd77+28];
	add.f32 	%f1624, %f1622, %f1623;
	st.f32 	[%rd77+28], %f1624;
	ld.f32 	%f1625, [%rd32+32];
	ld.f32 	%f1626, [%rd77+32];
	add.f32 	%f1627, %f1625, %f1626;
	st.f32 	[%rd77+32], %f1627;
	ld.f32 	%f1628, [%rd32+36];
	ld.f32 	%f1629, [%rd77+36];
	add.f32 	%f1630, %f1628, %f1629;
	st.f32 	[%rd77+36], %f1630;
	ld.f32 	%f1631, [%rd32+40];
	ld.f32 	%f1632, [%rd77+40];
	add.f32 	%f1633, %f1631, %f1632;
	st.f32 	[%rd77+40], %f1633;
	ld.f32 	%f1634, [%rd32+44];
	ld.f32 	%f1635, [%rd77+44];
	add.f32 	%f1636, %f1634, %f1635;
	st.f32 	[%rd77+44], %f1636;
	ld.f32 	%f1637, [%rd32+48];
	ld.f32 	%f1638, [%rd77+48];
	add.f32 	%f1639, %f1637, %f1638;
	st.f32 	[%rd77+48], %f1639;
	ld.f32 	%f1640, [%rd32+52];
	ld.f32 	%f1641, [%rd77+52];
	add.f32 	%f1642, %f1640, %f1641;
	st.f32 	[%rd77+52], %f1642;
	ld.f32 	%f1643, [%rd32+56];
	ld.f32 	%f1644, [%rd77+56];
	add.f32 	%f1645, %f1643, %f1644;
	st.f32 	[%rd77+56], %f1645;
	ld.f32 	%f1646, [%rd32+60];
	ld.f32 	%f1647, [%rd77+60];
	add.f32 	%f1648, %f1646, %f1647;
	st.f32 	[%rd77+60], %f1648;
	ld.f32 	%f1649, [%rd32+64];
	ld.f32 	%f1650, [%rd77+64];
	add.f32 	%f1651, %f1649, %f1650;
	st.f32 	[%rd77+64], %f1651;
	ld.f32 	%f1652, [%rd32+68];
	ld.f32 	%f1653, [%rd77+68];
	add.f32 	%f1654, %f1652, %f1653;
	st.f32 	[%rd77+68], %f1654;
	ld.f32 	%f1655, [%rd32+72];
	ld.f32 	%f1656, [%rd77+72];
	add.f32 	%f1657, %f1655, %f1656;
	st.f32 	[%rd77+72], %f1657;
	ld.f32 	%f1658, [%rd32+76];
	ld.f32 	%f1659, [%rd77+76];
	add.f32 	%f1660, %f1658, %f1659;
	st.f32 	[%rd77+76], %f1660;
	ld.f32 	%f1661, [%rd32+80];
	ld.f32 	%f1662, [%rd77+80];
	add.f32 	%f1663, %f1661, %f1662;
	st.f32 	[%rd77+80], %f1663;
	ld.f32 	%f1664, [%rd32+84];
	ld.f32 	%f1665, [%rd77+84];
	add.f32 	%f1666, %f1664, %f1665;
	st.f32 	[%rd77+84], %f1666;
	ld.f32 	%f1667, [%rd32+88];
	ld.f32 	%f1668, [%rd77+88];
	add.f32 	%f1669, %f1667, %f1668;
	st.f32 	[%rd77+88], %f1669;
	ld.f32 	%f1670, [%rd32+92];
	ld.f32 	%f1671, [%rd77+92];
	add.f32 	%f1672, %f1670, %f1671;
	st.f32 	[%rd77+92], %f1672;
	ld.f32 	%f1673, [%rd32+96];
	ld.f32 	%f1674, [%rd77+96];
	add.f32 	%f1675, %f1673, %f1674;
	st.f32 	[%rd77+96], %f1675;
	ld.f32 	%f1676, [%rd32+100];
	ld.f32 	%f1677, [%rd77+100];
	add.f32 	%f1678, %f1676, %f1677;
	st.f32 	[%rd77+100], %f1678;
	ld.f32 	%f1679, [%rd32+104];
	ld.f32 	%f1680, [%rd77+104];
	add.f32 	%f1681, %f1679, %f1680;
	st.f32 	[%rd77+104], %f1681;
	ld.f32 	%f1682, [%rd32+108];
	ld.f32 	%f1683, [%rd77+108];
	add.f32 	%f1684, %f1682, %f1683;
	st.f32 	[%rd77+108], %f1684;
	ld.f32 	%f1685, [%rd32+112];
	ld.f32 	%f1686, [%rd77+112];
	add.f32 	%f1687, %f1685, %f1686;
	st.f32 	[%rd77+112], %f1687;
	ld.f32 	%f1688, [%rd32+116];
	ld.f32 	%f1689, [%rd77+116];
	add.f32 	%f1690, %f1688, %f1689;
	st.f32 	[%rd77+116], %f1690;
	ld.f32 	%f1691, [%rd32+120];
	ld.f32 	%f1692, [%rd77+120];
	add.f32 	%f1693, %f1691, %f1692;
	st.f32 	[%rd77+120], %f1693;
	ld.f32 	%f1694, [%rd32+124];
	ld.f32 	%f1695, [%rd77+124];
	add.f32 	%f1696, %f1694, %f1695;
	st.f32 	[%rd77+124], %f1696;
$L__BB11_53:
	mov.b32 	%r126, 8;
	mov.b32 	%r127, 31;
	mov.b32 	%r128, -1;
	// begin inline asm
	shfl.sync.down.b32 %r119, %r90, %r126, %r127, %r128;
	// end inline asm
	// begin inline asm
	shfl.sync.down.b32 %r124, %r95, %r126, %r127, %r128;
	// end inline asm
	setp.gt.s32 	%p11, %r88, 23;
	@%p11 bra 	$L__BB11_55;
	mov.b64 	%rd33, {%r119, %r124};
	ld.f32 	%f1697, [%rd33];
	ld.f32 	%f1698, [%rd77];
	add.f32 	%f1699, %f1697, %f1698;
	st.f32 	[%rd77], %f1699;
	ld.f32 	%f1700, [%rd33+4];
	ld.f32 	%f1701, [%rd77+4];
	add.f32 	%f1702, %f1700, %f1701;
	st.f32 	[%rd77+4], %f1702;
	ld.f32 	%f1703, [%rd33+8];
	ld.f32 	%f1704, [%rd77+8];
	add.f32 	%f1705, %f1703, %f1704;
	st.f32 	[%rd77+8], %f1705;
	ld.f32 	%f1706, [%rd33+12];
	ld.f32 	%f1707, [%rd77+12];
	add.f32 	%f1708, %f1706, %f1707;
	st.f32 	[%rd77+12], %f1708;
	ld.f32 	%f1709, [%rd33+16];
	ld.f32 	%f1710, [%rd77+16];
	add.f32 	%f1711, %f1709, %f1710;
	st.f32 	[%rd77+16], %f1711;
	ld.f32 	%f1712, [%rd33+20];
	ld.f32 	%f1713, [%rd77+20];
	add.f32 	%f1714, %f1712, %f1713;
	st.f32 	[%rd77+20], %f1714;
	ld.f32 	%f1715, [%rd33+24];
	ld.f32 	%f1716, [%rd77+24];
	add.f32 	%f1717, %f1715, %f1716;
	st.f32 	[%rd77+24], %f1717;
	ld.f32 	%f1718, [%rd33+28];
	ld.f32 	%f1719, [%rd77+28];
	add.f32 	%f1720, %f1718, %f1719;
	st.f32 	[%rd77+28], %f1720;
	ld.f32 	%f1721, [%rd33+32];
	ld.f32 	%f1722, [%rd77+32];
	add.f32 	%f1723, %f1721, %f1722;
	st.f32 	[%rd77+32], %f1723;
	ld.f32 	%f1724, [%rd33+36];
	ld.f32 	%f1725, [%rd77+36];
	add.f32 	%f1726, %f1724, %f1725;
	st.f32 	[%rd77+36], %f1726;
	ld.f32 	%f1727, [%rd33+40];
	ld.f32 	%f1728, [%rd77+40];
	add.f32 	%f1729, %f1727, %f1728;
	st.f32 	[%rd77+40], %f1729;
	ld.f32 	%f1730, [%rd33+44];
	ld.f32 	%f1731, [%rd77+44];
	add.f32 	%f1732, %f1730, %f1731;
	st.f32 	[%rd77+44], %f1732;
	ld.f32 	%f1733, [%rd33+48];
	ld.f32 	%f1734, [%rd77+48];
	add.f32 	%f1735, %f1733, %f1734;
	st.f32 	[%rd77+48], %f1735;
	ld.f32 	%f1736, [%rd33+52];
	ld.f32 	%f1737, [%rd77+52];
	add.f32 	%f1738, %f1736, %f1737;
	st.f32 	[%rd77+52], %f1738;
	ld.f32 	%f1739, [%rd33+56];
	ld.f32 	%f1740, [%rd77+56];
	add.f32 	%f1741, %f1739, %f1740;
	st.f32 	[%rd77+56], %f1741;
	ld.f32 	%f1742, [%rd33+60];
	ld.f32 	%f1743, [%rd77+60];
	add.f32 	%f1744, %f1742, %f1743;
	st.f32 	[%rd77+60], %f1744;
	ld.f32 	%f1745, [%rd33+64];
	ld.f32 	%f1746, [%rd77+64];
	add.f32 	%f1747, %f1745, %f1746;
	st.f32 	[%rd77+64], %f1747;
	ld.f32 	%f1748, [%rd33+68];
	ld.f32 	%f1749, [%rd77+68];
	add.f32 	%f1750, %f1748, %f1749;
	st.f32 	[%rd77+68], %f1750;
	ld.f32 	%f1751, [%rd33+72];
	ld.f32 	%f1752, [%rd77+72];
	add.f32 	%f1753, %f1751, %f1752;
	st.f32 	[%rd77+72], %f1753;
	ld.f32 	%f1754, [%rd33+76];
	ld.f32 	%f1755, [%rd77+76];
	add.f32 	%f1756, %f1754, %f1755;
	st.f32 	[%rd77+76], %f1756;
	ld.f32 	%f1757, [%rd33+80];
	ld.f32 	%f1758, [%rd77+80];
	add.f32 	%f1759, %f1757, %f1758;
	st.f32 	[%rd77+80], %f1759;
	ld.f32 	%f1760, [%rd33+84];
	ld.f32 	%f1761, [%rd77+84];
	add.f32 	%f1762, %f1760, %f1761;
	st.f32 	[%rd77+84], %f1762;
	ld.f32 	%f1763, [%rd33+88];
	ld.f32 	%f1764, [%rd77+88];
	add.f32 	%f1765, %f1763, %f1764;
	st.f32 	[%rd77+88], %f1765;
	ld.f32 	%f1766, [%rd33+92];
	ld.f32 	%f1767, [%rd77+92];
	add.f32 	%f1768, %f1766, %f1767;
	st.f32 	[%rd77+92], %f1768;
	ld.f32 	%f1769, [%rd33+96];
	ld.f32 	%f1770, [%rd77+96];
	add.f32 	%f1771, %f1769, %f1770;
	st.f32 	[%rd77+96], %f1771;
	ld.f32 	%f1772, [%rd33+100];
	ld.f32 	%f1773, [%rd77+100];
	add.f32 	%f1774, %f1772, %f1773;
	st.f32 	[%rd77+100], %f1774;
	ld.f32 	%f1775, [%rd33+104];
	ld.f32 	%f1776, [%rd77+104];
	add.f32 	%f1777, %f1775, %f1776;
	st.f32 	[%rd77+104], %f1777;
	ld.f32 	%f1778, [%rd33+108];
	ld.f32 	%f1779, [%rd77+108];
	add.f32 	%f1780, %f1778, %f1779;
	st.f32 	[%rd77+108], %f1780;
	ld.f32 	%f1781, [%rd33+112];
	ld.f32 	%f1782, [%rd77+112];
	add.f32 	%f1783, %f1781, %f1782;
	st.f32 	[%rd77+112], %f1783;
	ld.f32 	%f1784, [%rd33+116];
	ld.f32 	%f1785, [%rd77+116];
	add.f32 	%f1786, %f1784, %f1785;
	st.f32 	[%rd77+116], %f1786;
	ld.f32 	%f1787, [%rd33+120];
	ld.f32 	%f1788, [%rd77+120];
	add.f32 	%f1789, %f1787, %f1788;
	st.f32 	[%rd77+120], %f1789;
	ld.f32 	%f1790, [%rd33+124];
	ld.f32 	%f1791, [%rd77+124];
	add.f32 	%f1792, %f1790, %f1791;
	st.f32 	[%rd77+124], %f1792;
$L__BB11_55:
	mov.u32 	%r64, %tid.x;
	mov.b32 	%r136, 16;
	mov.b32 	%r137, 31;
	mov.b32 	%r138, -1;
	// begin inline asm
	shfl.sync.down.b32 %r129, %r90, %r136, %r137, %r138;
	// end inline asm
	// begin inline asm
	shfl.sync.down.b32 %r134, %r95, %r136, %r137, %r138;
	// end inline asm
	setp.gt.s32 	%p12, %r88, 15;
	@%p12 bra 	$L__BB11_58;
	mov.b64 	%rd34, {%r129, %r134};
	ld.f32 	%f1793, [%rd34];
	ld.f32 	%f1794, [%rd77];
	add.f32 	%f1795, %f1793, %f1794;
	st.f32 	[%rd77], %f1795;
	ld.f32 	%f1796, [%rd34+4];
	ld.f32 	%f1797, [%rd77+4];
	add.f32 	%f1798, %f1796, %f1797;
	st.f32 	[%rd77+4], %f1798;
	ld.f32 	%f1799, [%rd34+8];
	ld.f32 	%f1800, [%rd77+8];
	add.f32 	%f1801, %f1799, %f1800;
	st.f32 	[%rd77+8], %f1801;
	ld.f32 	%f1802, [%rd34+12];
	ld.f32 	%f1803, [%rd77+12];
	add.f32 	%f1804, %f1802, %f1803;
	st.f32 	[%rd77+12], %f1804;
	ld.f32 	%f1805, [%rd34+16];
	ld.f32 	%f1806, [%rd77+16];
	add.f32 	%f1807, %f1805, %f1806;
	st.f32 	[%rd77+16], %f1807;
	ld.f32 	%f1808, [%rd34+20];
	ld.f32 	%f1809, [%rd77+20];
	add.f32 	%f1810, %f1808, %f1809;
	st.f32 	[%rd77+20], %f1810;
	ld.f32 	%f1811, [%rd34+24];
	ld.f32 	%f1812, [%rd77+24];
	add.f32 	%f1813, %f1811, %f1812;
	st.f32 	[%rd77+24], %f1813;
	ld.f32 	%f1814, [%rd34+28];
	ld.f32 	%f1815, [%rd77+28];
	add.f32 	%f1816, %f1814, %f1815;
	st.f32 	[%rd77+28], %f1816;
	ld.f32 	%f1817, [%rd34+32];
	ld.f32 	%f1818, [%rd77+32];
	add.f32 	%f1819, %f1817, %f1818;
	st.f32 	[%rd77+32], %f1819;
	ld.f32 	%f1820, [%rd34+36];
	ld.f32 	%f1821, [%rd77+36];
	add.f32 	%f1822, %f1820, %f1821;
	st.f32 	[%rd77+36], %f1822;
	ld.f32 	%f1823, [%rd34+40];
	ld.f32 	%f1824, [%rd77+40];
	add.f32 	%f1825, %f1823, %f1824;
	st.f32 	[%rd77+40], %f1825;
	ld.f32 	%f1826, [%rd34+44];
	ld.f32 	%f1827, [%rd77+44];
	add.f32 	%f1828, %f1826, %f1827;
	st.f32 	[%rd77+44], %f1828;
	ld.f32 	%f1829, [%rd34+48];
	ld.f32 	%f1830, [%rd77+48];
	add.f32 	%f1831, %f1829, %f1830;
	st.f32 	[%rd77+48], %f1831;
	ld.f32 	%f1832, [%rd34+52];
	ld.f32 	%f1833, [%rd77+52];
	add.f32 	%f1834, %f1832, %f1833;
	st.f32 	[%rd77+52], %f1834;
	ld.f32 	%f1835, [%rd34+56];
	ld.f32 	%f1836, [%rd77+56];
	add.f32 	%f1837, %f1835, %f1836;
	st.f32 	[%rd77+56], %f1837;
	ld.f32 	%f1838, [%rd34+60];
	ld.f32 	%f1839, [%rd77+60];
	add.f32 	%f1840, %f1838, %f1839;
	st.f32 	[%rd77+60], %f1840;
	ld.f32 	%f1841, [%rd34+64];
	ld.f32 	%f1842, [%rd77+64];
	add.f32 	%f1843, %f1841, %f1842;
	st.f32 	[%rd77+64], %f1843;
	ld.f32 	%f1844, [%rd34+68];
	ld.f32 	%f1845, [%rd77+68];
	add.f32 	%f1846, %f1844, %f1845;
	st.f32 	[%rd77+68], %f1846;
	ld.f32 	%f1847, [%rd34+72];
	ld.f32 	%f1848, [%rd77+72];
	add.f32 	%f1849, %f1847, %f1848;
	st.f32 	[%rd77+72], %f1849;
	ld.f32 	%f1850, [%rd34+76];
	ld.f32 	%f1851, [%rd77+76];
	add.f32 	%f1852, %f1850, %f1851;
	st.f32 	[%rd77+76], %f1852;
	ld.f32 	%f1853, [%rd34+80];
	ld.f32 	%f1854, [%rd77+80];
	add.f32 	%f1855, %f1853, %f1854;
	st.f32 	[%rd77+80], %f1855;
	ld.f32 	%f1856, [%rd34+84];
	ld.f32 	%f1857, [%rd77+84];
	add.f32 	%f1858, %f1856, %f1857;
	st.f32 	[%rd77+84], %f1858;
	ld.f32 	%f1859, [%rd34+88];
	ld.f32 	%f1860, [%rd77+88];
	add.f32 	%f1861, %f1859, %f1860;
	st.f32 	[%rd77+88], %f1861;
	ld.f32 	%f1862, [%rd34+92];
	ld.f32 	%f1863, [%rd77+92];
	add.f32 	%f1864, %f1862, %f1863;
	st.f32 	[%rd77+92], %f1864;
	ld.f32 	%f1865, [%rd34+96];
	ld.f32 	%f1866, [%rd77+96];
	add.f32 	%f1867, %f1865, %f1866;
	st.f32 	[%rd77+96], %f1867;
	ld.f32 	%f1868, [%rd34+100];
	ld.f32 	%f1869, [%rd77+100];
	add.f32 	%f1870, %f1868, %f1869;
	st.f32 	[%rd77+100], %f1870;
	ld.f32 	%f1871, [%rd34+104];
	ld.f32 	%f1872, [%rd77+104];
	add.f32 	%f1873, %f1871, %f1872;
	st.f32 	[%rd77+104], %f1873;
	ld.f32 	%f1874, [%rd34+108];
	ld.f32 	%f1875, [%rd77+108];
	add.f32 	%f1876, %f1874, %f1875;
	st.f32 	[%rd77+108], %f1876;
	ld.f32 	%f1877, [%rd34+112];
	ld.f32 	%f1878, [%rd77+112];
	add.f32 	%f1879, %f1877, %f1878;
	st.f32 	[%rd77+112], %f1879;
	ld.f32 	%f1880, [%rd34+116];
	ld.f32 	%f1881, [%rd77+116];
	add.f32 	%f1882, %f1880, %f1881;
	st.f32 	[%rd77+116], %f1882;
	ld.f32 	%f1883, [%rd34+120];
	ld.f32 	%f1884, [%rd77+120];
	add.f32 	%f1885, %f1883, %f1884;
	st.f32 	[%rd77+120], %f1885;
	ld.f32 	%f1886, [%rd34+124];
	ld.f32 	%f1887, [%rd77+124];
	add.f32 	%f1888, %f1886, %f1887;
	st.f32 	[%rd77+124], %f1888;
	setp.ne.s32 	%p13, %r88, 0;
	@%p13 bra 	$L__BB11_58;
	shr.u32 	%r139, %r64, 2;
	and.b32  	%r140, %r139, 248;
	mov.u32 	%r141, _ZZN3cub18CUB_300001_SM_10006detail6reduce18DeviceReduceKernelINS2_10policy_hubIPfj9sum_deltaE10Policy1000EN6thrust24THRUST_300001_SM_1000_NS6detail15normal_iteratorINSA_10device_ptrIS5_EEEEjS6_S5_N4cuda3std3__410__identityEEEvT0_PT3_T1_NS0_13GridEvenShareISN_EET2_T4_E12temp_storage;
	add.s32 	%r142, %r141, %r140;
	st.shared.u64 	[%r142+8], %rd77;
$L__BB11_58:
	bar.sync 	0;
	setp.ne.s32 	%p14, %r64, 0;
	@%p14 bra 	$L__BB11_60;
	ld.shared.u64 	%rd35, [_ZZN3cub18CUB_300001_SM_10006detail6reduce18DeviceReduceKernelINS2_10policy_hubIPfj9sum_deltaE10Policy1000EN6thrust24THRUST_300001_SM_1000_NS6detail15normal_iteratorINSA_10device_ptrIS5_EEEEjS6_S5_N4cuda3std3__410__identityEEEvT0_PT3_T1_NS0_13GridEvenShareISN_EET2_T4_E12temp_storage+16];
	ld.f32 	%f1889, [%rd35];
	ld.f32 	%f1890, [%rd77];
	add.f32 	%f1891, %f1889, %f1890;
	st.f32 	[%rd77], %f1891;
	ld.f32 	%f1892, [%rd35+4];
	ld.f32 	%f1893, [%rd77+4];
	add.f32 	%f1894, %f1892, %f1893;
	st.f32 	[%rd77+4], %f1894;
	ld.f32 	%f1895, [%rd35+8];
	ld.f32 	%f1896, [%rd77+8];
	add.f32 	%f1897, %f1895, %f1896;
	st.f32 	[%rd77+8], %f1897;
	ld.f32 	%f1898, [%rd35+12];
	ld.f32 	%f1899, [%rd77+12];
	add.f32 	%f1900, %f1898, %f1899;
	st.f32 	[%rd77+12], %f1900;
	ld.f32 	%f1901, [%rd35+16];
	ld.f32 	%f1902, [%rd77+16];
	add.f32 	%f1903, %f1901, %f1902;
	st.f32 	[%rd77+16], %f1903;
	ld.f32 	%f1904, [%rd35+20];
	ld.f32 	%f1905, [%rd77+20];
	add.f32 	%f1906, %f1904, %f1905;
	st.f32 	[%rd77+20], %f1906;
	ld.f32 	%f1907, [%rd35+24];
	ld.f32 	%f1908, [%rd77+24];
	add.f32 	%f1909, %f1907, %f1908;
	st.f32 	[%rd77+24], %f1909;
	ld.f32 	%f1910, [%rd35+28];
	ld.f32 	%f1911, [%rd77+28];
	add.f32 	%f1912, %f1910, %f1911;
	st.f32 	[%rd77+28], %f1912;
	ld.f32 	%f1913, [%rd35+32];
	ld.f32 	%f1914, [%rd77+32];
	add.f32 	%f1915, %f1913, %f1914;
	st.f32 	[%rd77+32], %f1915;
	ld.f32 	%f1916, [%rd35+36];
	ld.f32 	%f1917, [%rd77+36];
	add.f32 	%f1918, %f1916, %f1917;
	st.f32 	[%rd77+36], %f1918;
	ld.f32 	%f1919, [%rd35+40];
	ld.f32 	%f1920, [%rd77+40];
	add.f32 	%f1921, %f1919, %f1920;
	st.f32 	[%rd77+40], %f1921;
	ld.f32 	%f1922, [%rd35+44];
	ld.f32 	%f1923, [%rd77+44];
	add.f32 	%f1924, %f1922, %f1923;
	st.f32 	[%rd77+44], %f1924;
	ld.f32 	%f1925, [%rd35+48];
	ld.f32 	%f1926, [%rd77+48];
	add.f32 	%f1927, %f1925, %f1926;
	st.f32 	[%rd77+48], %f1927;
	ld.f32 	%f1928, [%rd35+52];
	ld.f32 	%f1929, [%rd77+52];
	add.f32 	%f1930, %f1928, %f1929;
	st.f32 	[%rd77+52], %f1930;
	ld.f32 	%f1931, [%rd35+56];
	ld.f32 	%f1932, [%rd77+56];
	add.f32 	%f1933, %f1931, %f1932;
	st.f32 	[%rd77+56], %f1933;
	ld.f32 	%f1934, [%rd35+60];
	ld.f32 	%f1935, [%rd77+60];
	add.f32 	%f1936, %f1934, %f1935;
	st.f32 	[%rd77+60], %f1936;
	ld.f32 	%f1937, [%rd35+64];
	ld.f32 	%f1938, [%rd77+64];
	add.f32 	%f1939, %f1937, %f1938;
	st.f32 	[%rd77+64], %f1939;
	ld.f32 	%f1940, [%rd35+68];
	ld.f32 	%f1941, [%rd77+68];
	add.f32 	%f1942, %f1940, %f1941;
	st.f32 	[%rd77+68], %f1942;
	ld.f32 	%f1943, [%rd35+72];
	ld.f32 	%f1944, [%rd77+72];
	add.f32 	%f1945, %f1943, %f1944;
	st.f32 	[%rd77+72], %f1945;
	ld.f32 	%f1946, [%rd35+76];
	ld.f32 	%f1947, [%rd77+76];
	add.f32 	%f1948, %f1946, %f1947;
	st.f32 	[%rd77+76], %f1948;
	ld.f32 	%f1949, [%rd35+80];
	ld.f32 	%f1950, [%rd77+80];
	add.f32 	%f1951, %f1949, %f1950;
	st.f32 	[%rd77+80], %f1951;
	ld.f32 	%f1952, [%rd35+84];
	ld.f32 	%f1953, [%rd77+84];
	add.f32 	%f1954, %f1952, %f1953;
	st.f32 	[%rd77+84], %f1954;
	ld.f32 	%f1955, [%rd35+88];
	ld.f32 	%f1956, [%rd77+88];
	add.f32 	%f1957, %f1955, %f1956;
	st.f32 	[%rd77+88], %f1957;
	ld.f32 	%f1958, [%rd35+92];
	ld.f32 	%f1959, [%rd77+92];
	add.f32 	%f1960, %f1958, %f1959;
	st.f32 	[%rd77+92], %f1960;
	ld.f32 	%f1961, [%rd35+96];
	ld.f32 	%f1962, [%rd77+96];
	add.f32 	%f1963, %f1961, %f1962;
	st.f32 	[%rd77+96], %f1963;
	ld.f32 	%f1964, [%rd35+100];
	ld.f32 	%f1965, [%rd77+100];
	add.f32 	%f1966, %f1964, %f1965;
	st.f32 	[%rd77+100], %f1966;
	ld.f32 	%f1967, [%rd35+104];
	ld.f32 	%f1968, [%rd77+104];
	add.f32 	%f1969, %f1967, %f1968;
	st.f32 	[%rd77+104], %f1969;
	ld.f32 	%f1970, [%rd35+108];
	ld.f32 	%f1971, [%rd77+108];
	add.f32 	%f1972, %f1970, %f1971;
	st.f32 	[%rd77+108], %f1972;
	ld.f32 	%f1973, [%rd35+112];
	ld.f32 	%f1974, [%rd77+112];
	add.f32 	%f1975, %f1973, %f1974;
	st.f32 	[%rd77+112], %f1975;
	ld.f32 	%f1976, [%rd35+116];
	ld.f32 	%f1977, [%rd77+116];
	add.f32 	%f1978, %f1976, %f1977;
	st.f32 	[%rd77+116], %f1978;
	ld.f32 	%f1979, [%rd35+120];
	ld.f32 	%f1980, [%rd77+120];
	add.f32 	%f1981, %f1979, %f1980;
	st.f32 	[%rd77+120], %f1981;
	ld.f32 	%f1982, [%rd35+124];
	ld.f32 	%f1983, [%rd77+124];
	add.f32 	%f1984, %f1982, %f1983;
	st.f32 	[%rd77+124], %f1984;
	ld.shared.u64 	%rd36, [_ZZN3cub18CUB_300001_SM_10006detail6reduce18DeviceReduceKernelINS2_10policy_hubIPfj9sum_deltaE10Policy1000EN6thrust24THRUST_300001_SM_1000_NS6detail15normal_iteratorINSA_10device_ptrIS5_EEEEjS6_S5_N4cuda3std3__410__identityEEEvT0_PT3_T1_NS0_13GridEvenShareISN_EET2_T4_E12temp_storage+24];
	ld.f32 	%f1985, [%rd36];
	add.f32 	%f1986, %f1985, %f1891;
	st.f32 	[%rd77], %f1986;
	ld.f32 	%f1987, [%rd36+4];
	add.f32 	%f1988, %f1987, %f1894;
	st.f32 	[%rd77+4], %f1988;
	ld.f32 	%f1989, [%rd36+8];
	add.f32 	%f1990, %f1989, %f1897;
	st.f32 	[%rd77+8], %f1990;
	ld.f32 	%f1991, [%rd36+12];
	add.f32 	%f1992, %f1991, %f1900;
	st.f32 	[%rd77+12], %f1992;
	ld.f32 	%f1993, [%rd36+16];
	add.f32 	%f1994, %f1993, %f1903;
	st.f32 	[%rd77+16], %f1994;
	ld.f32 	%f1995, [%rd36+20];
	add.f32 	%f1996, %f1995, %f1906;
	st.f32 	[%rd77+20], %f1996;
	ld.f32 	%f1997, [%rd36+24];
	add.f32 	%f1998, %f1997, %f1909;
	st.f32 	[%rd77+24], %f1998;
	ld.f32 	%f1999, [%rd36+28];
	add.f32 	%f2000, %f1999, %f1912;
	st.f32 	[%rd77+28], %f2000;
	ld.f32 	%f2001, [%rd36+32];
	add.f32 	%f2002, %f2001, %f1915;
	st.f32 	[%rd77+32], %f2002;
	ld.f32 	%f2003, [%rd36+36];
	add.f32 	%f2004, %f2003, %f1918;
	st.f32 	[%rd77+36], %f2004;
	ld.f32 	%f2005, [%rd36+40];
	add.f32 	%f2006, %f2005, %f1921;
	st.f32 	[%rd77+40], %f2006;
	ld.f32 	%f2007, [%rd36+44];
	add.f32 	%f2008, %f2007, %f1924;
	st.f32 	[%rd77+44], %f2008;
	ld.f32 	%f2009, [%rd36+48];
	add.f32 	%f2010, %f2009, %f1927;
	st.f32 	[%rd77+48], %f2010;
	ld.f32 	%f2011, [%rd36+52];
	add.f32 	%f2012, %f2011, %f1930;
	st.f32 	[%rd77+52], %f2012;
	ld.f32 	%f2013, [%rd36+56];
	add.f32 	%f2014, %f2013, %f1933;
	st.f32 	[%rd77+56], %f2014;
	ld.f32 	%f2015, [%rd36+60];
	add.f32 	%f2016, %f2015, %f1936;
	st.f32 	[%rd77+60], %f2016;
	ld.f32 	%f2017, [%rd36+64];
	add.f32 	%f2018, %f2017, %f1939;
	st.f32 	[%rd77+64], %f2018;
	ld.f32 	%f2019, [%rd36+68];
	add.f32 	%f2020, %f2019, %f1942;
	st.f32 	[%rd77+68], %f2020;
	ld.f32 	%f2021, [%rd36+72];
	add.f32 	%f2022, %f2021, %f1945;
	st.f32 	[%rd77+72], %f2022;
	ld.f32 	%f2023, [%rd36+76];
	add.f32 	%f2024, %f2023, %f1948;
	st.f32 	[%rd77+76], %f2024;
	ld.f32 	%f2025, [%rd36+80];
	add.f32 	%f2026, %f2025, %f1951;
	st.f32 	[%rd77+80], %f2026;
	ld.f32 	%f2027, [%rd36+84];
	add.f32 	%f2028, %f2027, %f1954;
	st.f32 	[%rd77+84], %f2028;
	ld.f32 	%f2029, [%rd36+88];
	add.f32 	%f2030, %f2029, %f1957;
	st.f32 	[%rd77+88], %f2030;
	ld.f32 	%f2031, [%rd36+92];
	add.f32 	%f2032, %f2031, %f1960;
	st.f32 	[%rd77+92], %f2032;
	ld.f32 	%f2033, [%rd36+96];
	add.f32 	%f2034, %f2033, %f1963;
	st.f32 	[%rd77+96], %f2034;
	ld.f32 	%f2035, [%rd36+100];
	add.f32 	%f2036, %f2035, %f1966;
	st.f32 	[%rd77+100], %f2036;
	ld.f32 	%f2037, [%rd36+104];
	add.f32 	%f2038, %f2037, %f1969;
	st.f32 	[%rd77+104], %f2038;
	ld.f32 	%f2039, [%rd36+108];
	add.f32 	%f2040, %f2039, %f1972;
	st.f32 	[%rd77+108], %f2040;
	ld.f32 	%f2041, [%rd36+112];
	add.f32 	%f2042, %f2041, %f1975;
	st.f32 	[%rd77+112], %f2042;
	ld.f32 	%f2043, [%rd36+116];
	add.f32 	%f2044, %f2043, %f1978;
	st.f32 	[%rd77+116], %f2044;
	ld.f32 	%f2045, [%rd36+120];
	add.f32 	%f2046, %f2045, %f1981;
	st.f32 	[%rd77+120], %f2046;
	ld.f32 	%f2047, [%rd36+124];
	add.f32 	%f2048, %f2047, %f1984;
	st.f32 	[%rd77+124], %f2048;
	ld.shared.u64 	%rd37, [_ZZN3cub18CUB_300001_SM_10006detail6reduce18DeviceReduceKernelINS2_10policy_hubIPfj9sum_deltaE10Policy1000EN6thrust24THRUST_300001_SM_1000_NS6detail15normal_iteratorINSA_10device_ptrIS5_EEEEjS6_S5_N4cuda3std3__410__identityEEEvT0_PT3_T1_NS0_13GridEvenShareISN_EET2_T4_E12temp_storage+32];
	ld.f32 	%f2049, [%rd37];
	add.f32 	%f2050, %f2049, %f1986;
	st.f32 	[%rd77], %f2050;
	ld.f32 	%f2051, [%rd37+4];
	add.f32 	%f2052, %f2051, %f1988;
	st.f32 	[%rd77+4], %f2052;
	ld.f32 	%f2053, [%rd37+8];
	add.f32 	%f2054, %f2053, %f1990;
	st.f32 	[%rd77+8], %f2054;
	ld.f32 	%f2055, [%rd37+12];
	add.f32 	%f2056, %f2055, %f1992;
	st.f32 	[%rd77+12], %f2056;
	ld.f32 	%f2057, [%rd37+16];
	add.f32 	%f2058, %f2057, %f1994;
	st.f32 	[%rd77+16], %f2058;
	ld.f32 	%f2059, [%rd37+20];
	add.f32 	%f2060, %f2059, %f1996;
	st.f32 	[%rd77+20], %f2060;
	ld.f32 	%f2061, [%rd37+24];
	add.f32 	%f2062, %f2061, %f1998;
	st.f32 	[%rd77+24], %f2062;
	ld.f32 	%f2063, [%rd37+28];
	add.f32 	%f2064, %f2063, %f2000;
	st.f32 	[%rd77+28], %f2064;
	ld.f32 	%f2065, [%rd37+32];
	add.f32 	%f2066, %f2065, %f2002;
	st.f32 	[%rd77+32], %f2066;
	ld.f32 	%f2067, [%rd37+36];
	add.f32 	%f2068, %f2067, %f2004;
	st.f32 	[%rd77+36], %f2068;
	ld.f32 	%f2069, [%rd37+40];
	add.f32 	%f2070, %f2069, %f2006;
	st.f32 	[%rd77+40], %f2070;
	ld.f32 	%f2071, [%rd37+44];
	add.f32 	%f2072, %f2071, %f2008;
	st.f32 	[%rd77+44], %f2072;
	ld.f32 	%f2073, [%rd37+48];
	add.f32 	%f2074, %f2073, %f2010;
	st.f32 	[%rd77+48], %f2074;
	ld.f32 	%f2075, [%rd37+52];
	add.f32 	%f2076, %f2075, %f2012;
	st.f32 	[%rd77+52], %f2076;
	ld.f32 	%f2077, [%rd37+56];
	add.f32 	%f2078, %f2077, %f2014;
	st.f32 	[%rd77+56], %f2078;
	ld.f32 	%f2079, [%rd37+60];
	add.f32 	%f2080, %f2079, %f2016;
	st.f32 	[%rd77+60], %f2080;
	ld.f32 	%f2081, [%rd37+64];
	add.f32 	%f2082, %f2081, %f2018;
	st.f32 	[%rd77+64], %f2082;
	ld.f32 	%f2083, [%rd37+68];
	add.f32 	%f2084, %f2083, %f2020;
	st.f32 	[%rd77+68], %f2084;
	ld.f32 	%f2085, [%rd37+72];
	add.f32 	%f2086, %f2085, %f2022;
	st.f32 	[%rd77+72], %f2086;
	ld.f32 	%f2087, [%rd37+76];
	add.f32 	%f2088, %f2087, %f2024;
	st.f32 	[%rd77+76], %f2088;
	ld.f32 	%f2089, [%rd37+80];
	add.f32 	%f2090, %f2089, %f2026;
	st.f32 	[%rd77+80], %f2090;
	ld.f32 	%f2091, [%rd37+84];
	add.f32 	%f2092, %f2091, %f2028;
	st.f32 	[%rd77+84], %f2092;
	ld.f32 	%f2093, [%rd37+88];
	add.f32 	%f2094, %f2093, %f2030;
	st.f32 	[%rd77+88], %f2094;
	ld.f32 	%f2095, [%rd37+92];
	add.f32 	%f2096, %f2095, %f2032;
	st.f32 	[%rd77+92], %f2096;
	ld.f32 	%f2097, [%rd37+96];
	add.f32 	%f2098, %f2097, %f2034;
	st.f32 	[%rd77+96], %f2098;
	ld.f32 	%f2099, [%rd37+100];
	add.f32 	%f2100, %f2099, %f2036;
	st.f32 	[%rd77+100], %f2100;
	ld.f32 	%f2101, [%rd37+104];
	add.f32 	%f2102, %f2101, %f2038;
	st.f32 	[%rd77+104], %f2102;
	ld.f32 	%f2103, [%rd37+108];
	add.f32 	%f2104, %f2103, %f2040;
	st.f32 	[%rd77+108], %f2104;
	ld.f32 	%f2105, [%rd37+112];
	add.f32 	%f2106, %f2105, %f2042;
	st.f32 	[%rd77+112], %f2106;
	ld.f32 	%f2107, [%rd37+116];
	add.f32 	%f2108, %f2107, %f2044;
	st.f32 	[%rd77+116], %f2108;
	ld.f32 	%f2109, [%rd37+120];
	add.f32 	%f2110, %f2109, %f2046;
	st.f32 	[%rd77+120], %f2110;
	ld.f32 	%f2111, [%rd37+124];
	add.f32 	%f2112, %f2111, %f2048;
	st.f32 	[%rd77+124], %f2112;
	ld.shared.u64 	%rd38, [_ZZN3cub18CUB_300001_SM_10006detail6reduce18DeviceReduceKernelINS2_10policy_hubIPfj9sum_deltaE10Policy1000EN6thrust24THRUST_300001_SM_1000_NS6detail15normal_iteratorINSA_10device_ptrIS5_EEEEjS6_S5_N4cuda3std3__410__identityEEEvT0_PT3_T1_NS0_13GridEvenShareISN_EET2_T4_E12temp_storage+40];
	ld.f32 	%f2113, [%rd38];
	add.f32 	%f2114, %f2113, %f2050;
	st.f32 	[%rd77], %f2114;
	ld.f32 	%f2115, [%rd38+4];
	add.f32 	%f2116, %f2115, %f2052;
	st.f32 	[%rd77+4], %f2116;
	ld.f32 	%f2117, [%rd38+8];
	add.f32 	%f2118, %f2117, %f2054;
	st.f32 	[%rd77+8], %f2118;
	ld.f32 	%f2119, [%rd38+12];
	add.f32 	%f2120, %f2119, %f2056;
	st.f32 	[%rd77+12], %f2120;
	ld.f32 	%f2121, [%rd38+16];
	add.f32 	%f2122, %f2121, %f2058;
	st.f32 	[%rd77+16], %f2122;
	ld.f32 	%f2123, [%rd38+20];
	add.f32 	%f2124, %f2123, %f2060;
	st.f32 	[%rd77+20], %f2124;
	ld.f32 	%f2125, [%rd38+24];
	add.f32 	%f2126, %f2125, %f2062;
	st.f32 	[%rd77+24], %f2126;
	ld.f32 	%f2127, [%rd38+28];
	add.f32 	%f2128, %f2127, %f2064;
	st.f32 	[%rd77+28], %f2128;
	ld.f32 	%f2129, [%rd38+32];
	add.f32 	%f2130, %f2129, %f2066;
	st.f32 	[%rd77+32], %f2130;
	ld.f32 	%f2131, [%rd38+36];
	add.f32 	%f2132, %f2131, %f2068;
	st.f32 	[%rd77+36], %f2132;
	ld.f32 	%f2133, [%rd38+40];
	add.f32 	%f2134, %f2133, %f2070;
	st.f32 	[%rd77+40], %f2134;
	ld.f32 	%f2135, [%rd38+44];
	add.f32 	%f2136, %f2135, %f2072;
	st.f32 	[%rd77+44], %f2136;
	ld.f32 	%f2137, [%rd38+48];
	add.f32 	%f2138, %f2137, %f2074;
	st.f32 	[%rd77+48], %f2138;
	ld.f32 	%f2139, [%rd38+52];
	add.f32 	%f2140, %f2139, %f2076;
	st.f32 	[%rd77+52], %f2140;
	ld.f32 	%f2141, [%rd38+56];
	add.f32 	%f2142, %f2141, %f2078;
	st.f32 	[%rd77+56], %f2142;
	ld.f32 	%f2143, [%rd38+60];
	add.f32 	%f2144, %f2143, %f2080;
	st.f32 	[%rd77+60], %f2144;
	ld.f32 	%f2145, [%rd38+64];
	add.f32 	%f2146, %f2145, %f2082;
	st.f32 	[%rd77+64], %f2146;
	ld.f32 	%f2147, [%rd38+68];
	add.f32 	%f2148, %f2147, %f2084;
	st.f32 	[%rd77+68], %f2148;
	ld.f32 	%f2149, [%rd38+72];
	add.f32 	%f2150, %f2149, %f2086;
	st.f32 	[%rd77+72], %f2150;
	ld.f32 	%f2151, [%rd38+76];
	add.f32 	%f2152, %f2151, %f2088;
	st.f32 	[%rd77+76], %f2152;
	ld.f32 	%f2153, [%rd38+80];
	add.f32 	%f2154, %f2153, %f2090;
	st.f32 	[%rd77+80], %f2154;
	ld.f32 	%f2155, [%rd38+84];
	add.f32 	%f2156, %f2155, %f2092;
	st.f32 	[%rd77+84], %f2156;
	ld.f32 	%f2157, [%rd38+88];
	add.f32 	%f2158, %f2157, %f2094;
	st.f32 	[%rd77+88], %f2158;
	ld.f32 	%f2159, [%rd38+92];
	add.f32 	%f2160, %f2159, %f2096;
	st.f32 	[%rd77+92], %f2160;
	ld.f32 	%f2161, [%rd38+96];
	add.f32 	%f2162, %f2161, %f2098;
	st.f32 	[%rd77+96], %f2162;
	ld.f32 	%f2163, [%rd38+100];
	add.f32 	%f2164, %f2163, %f2100;
	st.f32 	[%rd77+100], %f2164;
	ld.f32 	%f2165, [%rd38+104];
	add.f32 	%f2166, %f2165, %f2102;
	st.f32 	[%rd77+104], %f2166;
	ld.f32 	%f2167, [%rd38+108];
	add.f32 	%f2168, %f2167, %f2104;
	st.f32 	[%rd77+108], %f2168;
	ld.f32 	%f2169, [%rd38+112];
	add.f32 	%f2170, %f2169, %f2106;
	st.f32 	[%rd77+112], %f2170;
	ld.f32 	%f2171, [%rd38+116];
	add.f32 	%f2172, %f2171, %f2108;
	st.f32 	[%rd77+116], %f2172;
	ld.f32 	%f2173, [%rd38+120];
	add.f32 	%f2174, %f2173, %f2110;
	st.f32 	[%rd77+120], %f2174;
	ld.f32 	%f2175, [%rd38+124];
	add.f32 	%f2176, %f2175, %f2112;
	st.f32 	[%rd77+124], %f2176;
	ld.shared.u64 	%rd39, [_ZZN3cub18CUB_300001_SM_10006detail6reduce18DeviceReduceKernelINS2_10policy_hubIPfj9sum_deltaE10Policy1000EN6thrust24THRUST_300001_SM_1000_NS6detail15normal_iteratorINSA_10device_ptrIS5_EEEEjS6_S5_N4cuda3std3__410__identityEEEvT0_PT3_T1_NS0_13GridEvenShareISN_EET2_T4_E12temp_storage+48];
	ld.f32 	%f2177, [%rd39];
	add.f32 	%f2178, %f2177, %f2114;
	st.f32 	[%rd77], %f2178;
	ld.f32 	%f2179, [%rd39+4];
	add.f32 	%f2180, %f2179, %f2116;
	st.f32 	[%rd77+4], %f2180;
	ld.f32 	%f2181, [%rd39+8];
	add.f32 	%f2182, %f2181, %f2118;
	st.f32 	[%rd77+8], %f2182;
	ld.f32 	%f2183, [%rd39+12];
	add.f32 	%f2184, %f2183, %f2120;
	st.f32 	[%rd77+12], %f2184;
	ld.f32 	%f2185, [%rd39+16];
	add.f32 	%f2186, %f2185, %f2122;
	st.f32 	[%rd77+16], %f2186;
	ld.f32 	%f2187, [%rd39+20];
	add.f32 	%f2188, %f2187, %f2124;
	st.f32 	[%rd77+20], %f2188;
	ld.f32 	%f2189, [%rd39+24];
	add.f32 	%f2190, %f2189, %f2126;
	st.f32 	[%rd77+24], %f2190;
	ld.f32 	%f2191, [%rd39+28];
	add.f32 	%f2192, %f2191, %f2128;
	st.f32 	[%rd77+28], %f2192;
	ld.f32 	%f2193, [%rd39+32];
	add.f32 	%f2194, %f2193, %f2130;
	st.f32 	[%rd77+32], %f2194;
	ld.f32 	%f2195, [%rd39+36];
	add.f32 	%f2196, %f2195, %f2132;
	st.f32 	[%rd77+36], %f2196;
	ld.f32 	%f2197, [%rd39+40];
	add.f32 	%f2198, %f2197, %f2134;
	st.f32 	[%rd77+40], %f2198;
	ld.f32 	%f2199, [%rd39+44];
	add.f32 	%f2200, %f2199, %f2136;
	st.f32 	[%rd77+44], %f2200;
	ld.f32 	%f2201, [%rd39+48];
	add.f32 	%f2202, %f2201, %f2138;
	st.f32 	[%rd77+48], %f2202;
	ld.f32 	%f2203, [%rd39+52];
	add.f32 	%f2204, %f2203, %f2140;
	st.f32 	[%rd77+52], %f2204;
	ld.f32 	%f2205, [%rd39+56];
	add.f32 	%f2206, %f2205, %f2142;
	st.f32 	[%rd77+56], %f2206;
	ld.f32 	%f2207, [%rd39+60];
	add.f32 	%f2208, %f2207, %f2144;
	st.f32 	[%rd77+60], %f2208;
	ld.f32 	%f2209, [%rd39+64];
	add.f32 	%f2210, %f2209, %f2146;
	st.f32 	[%rd77+64], %f2210;
	ld.f32 	%f2211, [%rd39+68];
	add.f32 	%f2212, %f2211, %f2148;
	st.f32 	[%rd77+68], %f2212;
	ld.f32 	%f2213, [%rd39+72];
	add.f32 	%f2214, %f2213, %f2150;
	st.f32 	[%rd77+72], %f2214;
	ld.f32 	%f2215, [%rd39+76];
	add.f32 	%f2216, %f2215, %f2152;
	st.f32 	[%rd77+76], %f2216;
	ld.f32 	%f2217, [%rd39+80];
	add.f32 	%f2218, %f2217, %f2154;
	st.f32 	[%rd77+80], %f2218;
	ld.f32 	%f2219, [%rd39+84];
	add.f32 	%f2220, %f2219, %f2156;
	st.f32 	[%rd77+84], %f2220;
	ld.f32 	%f2221, [%rd39+88];
	add.f32 	%f2222, %f2221, %f2158;
	st.f32 	[%rd77+88], %f2222;
	ld.f32 	%f2223, [%rd39+92];
	add.f32 	%f2224, %f2223, %f2160;
	st.f32 	[%rd77+92], %f2224;
	ld.f32 	%f2225, [%rd39+96];
	add.f32 	%f2226, %f2225, %f2162;
	st.f32 	[%rd77+96], %f2226;
	ld.f32 	%f2227, [%rd39+100];
	add.f32 	%f2228, %f2227, %f2164;
	st.f32 	[%rd77+100], %f2228;
	ld.f32 	%f2229, [%rd39+104];
	add.f32 	%f2230, %f2229, %f2166;
	st.f32 	[%rd77+104], %f2230;
	ld.f32 	%f2231, [%rd39+108];
	add.f32 	%f2232, %f2231, %f2168;
	st.f32 	[%rd77+108], %f2232;
	ld.f32 	%f2233, [%rd39+112];
	add.f32 	%f2234, %f2233, %f2170;
	st.f32 	[%rd77+112], %f2234;
	ld.f32 	%f2235, [%rd39+116];
	add.f32 	%f2236, %f2235, %f2172;
	st.f32 	[%rd77+116], %f2236;
	ld.f32 	%f2237, [%rd39+120];
	add.f32 	%f2238, %f2237, %f2174;
	st.f32 	[%rd77+120], %f2238;
	ld.f32 	%f2239, [%rd39+124];
	add.f32 	%f2240, %f2239, %f2176;
	st.f32 	[%rd77+124], %f2240;
	ld.shared.u64 	%rd40, [_ZZN3cub18CUB_300001_SM_10006detail6reduce18DeviceReduceKernelINS2_10policy_hubIPfj9sum_deltaE10Policy1000EN6thrust24THRUST_300001_SM_1000_NS6detail15normal_iteratorINSA_10device_ptrIS5_EEEEjS6_S5_N4cuda3std3__410__identityEEEvT0_PT3_T1_NS0_13GridEvenShareISN_EET2_T4_E12temp_storage+56];
	ld.f32 	%f2241, [%rd40];
	add.f32 	%f2242, %f2241, %f2178;
	st.f32 	[%rd77], %f2242;
	ld.f32 	%f2243, [%rd40+4];
	add.f32 	%f2244, %f2243, %f2180;
	st.f32 	[%rd77+4], %f2244;
	ld.f32 	%f2245, [%rd40+8];
	add.f32 	%f2246, %f2245, %f2182;
	st.f32 	[%rd77+8], %f2246;
	ld.f32 	%f2247, [%rd40+12];
	add.f32 	%f2248, %f2247, %f2184;
	st.f32 	[%rd77+12], %f2248;
	ld.f32 	%f2249, [%rd40+16];
	add.f32 	%f2250, %f2249, %f2186;
	st.f32 	[%rd77+16], %f2250;
	ld.f32 	%f2251, [%rd40+20];
	add.f32 	%f2252, %f2251, %f2188;
	st.f32 	[%rd77+20], %f2252;
	ld.f32 	%f2253, [%rd40+24];
	add.f32 	%f2254, %f2253, %f2190;
	st.f32 	[%rd77+24], %f2254;
	ld.f32 	%f2255, [%rd40+28];
	add.f32 	%f2256, %f2255, %f2192;
	st.f32 	[%rd77+28], %f2256;
	ld.f32 	%f2257, [%rd40+32];
	add.f32 	%f2258, %f2257, %f2194;
	st.f32 	[%rd77+32], %f2258;
	ld.f32 	%f2259, [%rd40+36];
	add.f32 	%f2260, %f2259, %f2196;
	st.f32 	[%rd77+36], %f2260;
	ld.f32 	%f2261, [%rd40+40];
	add.f32 	%f2262, %f2261, %f2198;
	st.f32 	[%rd77+40], %f2262;
	ld.f32 	%f2263, [%rd40+44];
	add.f32 	%f2264, %f2263, %f2200;
	st.f32 	[%rd77+44], %f2264;
	ld.f32 	%f2265, [%rd40+48];
	add.f32 	%f2266, %f2265, %f2202;
	st.f32 	[%rd77+48], %f2266;
	ld.f32 	%f2267, [%rd40+52];
	add.f32 	%f2268, %f2267, %f2204;
	st.f32 	[%rd77+52], %f2268;
	ld.f32 	%f2269, [%rd40+56];
	add.f32 	%f2270, %f2269, %f2206;
	st.f32 	[%rd77+56], %f2270;
	ld.f32 	%f2271, [%rd40+60];
	add.f32 	%f2272, %f2271, %f2208;
	st.f32 	[%rd77+60], %f2272;
	ld.f32 	%f2273, [%rd40+64];
	add.f32 	%f2274, %f2273, %f2210;
	st.f32 	[%rd77+64], %f2274;
	ld.f32 	%f2275, [%rd40+68];
	add.f32 	%f2276, %f2275, %f2212;
	st.f32 	[%rd77+68], %f2276;
	ld.f32 	%f2277, [%rd40+72];
	add.f32 	%f2278, %f2277, %f2214;
	st.f32 	[%rd77+72], %f2278;
	ld.f32 	%f2279, [%rd40+76];
	add.f32 	%f2280, %f2279, %f2216;
	st.f32 	[%rd77+76], %f2280;
	ld.f32 	%f2281, [%rd40+80];
	add.f32 	%f2282, %f2281, %f2218;
	st.f32 	[%rd77+80], %f2282;
	ld.f32 	%f2283, [%rd40+84];
	add.f32 	%f2284, %f2283, %f2220;
	st.f32 	[%rd77+84], %f2284;
	ld.f32 	%f2285, [%rd40+88];
	add.f32 	%f2286, %f2285, %f2222;
	st.f32 	[%rd77+88], %f2286;
	ld.f32 	%f2287, [%rd40+92];
	add.f32 	%f2288, %f2287, %f2224;
	st.f32 	[%rd77+92], %f2288;
	ld.f32 	%f2289, [%rd40+96];
	add.f32 	%f2290, %f2289, %f2226;
	st.f32 	[%rd77+96], %f2290;
	ld.f32 	%f2291, [%rd40+100];
	add.f32 	%f2292, %f2291, %f2228;
	st.f32 	[%rd77+100], %f2292;
	ld.f32 	%f2293, [%rd40+104];
	add.f32 	%f2294, %f2293, %f2230;
	st.f32 	[%rd77+104], %f2294;
	ld.f32 	%f2295, [%rd40+108];
	add.f32 	%f2296, %f2295, %f2232;
	st.f32 	[%rd77+108], %f2296;
	ld.f32 	%f2297, [%rd40+112];
	add.f32 	%f2298, %f2297, %f2234;
	st.f32 	[%rd77+112], %f2298;
	ld.f32 	%f2299, [%rd40+116];
	add.f32 	%f2300, %f2299, %f2236;
	st.f32 	[%rd77+116], %f2300;
	ld.f32 	%f2301, [%rd40+120];
	add.f32 	%f2302, %f2301, %f2238;
	st.f32 	[%rd77+120], %f2302;
	ld.f32 	%f2303, [%rd40+124];
	add.f32 	%f2304, %f2303, %f2240;
	st.f32 	[%rd77+124], %f2304;
	ld.shared.u64 	%rd41, [_ZZN3cub18CUB_300001_SM_10006detail6reduce18DeviceReduceKernelINS2_10policy_hubIPfj9sum_deltaE10Policy1000EN6thrust24THRUST_300001_SM_1000_NS6detail15normal_iteratorINSA_10device_ptrIS5_EEEEjS6_S5_N4cuda3std3__410__identityEEEvT0_PT3_T1_NS0_13GridEvenShareISN_EET2_T4_E12temp_storage+64];
	ld.f32 	%f2305, [%rd41];
	add.f32 	%f2306, %f2305, %f2242;
	st.f32 	[%rd77], %f2306;
	ld.f32 	%f2307, [%rd41+4];
	add.f32 	%f2308, %f2307, %f2244;
	st.f32 	[%rd77+4], %f2308;
	ld.f32 	%f2309, [%rd41+8];
	add.f32 	%f2310, %f2309, %f2246;
	st.f32 	[%rd77+8], %f2310;
	ld.f32 	%f2311, [%rd41+12];
	add.f32 	%f2312, %f2311, %f2248;
	st.f32 	[%rd77+12], %f2312;
	ld.f32 	%f2313, [%rd41+16];
	add.f32 	%f2314, %f2313, %f2250;
	st.f32 	[%rd77+16], %f2314;
	ld.f32 	%f2315, [%rd41+20];
	add.f32 	%f2316, %f2315, %f2252;
	st.f32 	[%rd77+20], %f2316;
	ld.f32 	%f2317, [%rd41+24];
	add.f32 	%f2318, %f2317, %f2254;
	st.f32 	[%rd77+24], %f2318;
	ld.f32 	%f2319, [%rd41+28];
	add.f32 	%f2320, %f2319, %f2256;
	st.f32 	[%rd77+28], %f2320;
	ld.f32 	%f2321, [%rd41+32];
	add.f32 	%f2322, %f2321, %f2258;
	st.f32 	[%rd77+32], %f2322;
	ld.f32 	%f2323, [%rd41+36];
	add.f32 	%f2324, %f2323, %f2260;
	st.f32 	[%rd77+36], %f2324;
	ld.f32 	%f2325, [%rd41+40];
	add.f32 	%f2326, %f2325, %f2262;
	st.f32 	[%rd77+40], %f2326;
	ld.f32 	%f2327, [%rd41+44];
	add.f32 	%f2328, %f2327, %f2264;
	st.f32 	[%rd77+44], %f2328;
	ld.f32 	%f2329, [%rd41+48];
	add.f32 	%f2330, %f2329, %f2266;
	st.f32 	[%rd77+48], %f2330;
	ld.f32 	%f2331, [%rd41+52];
	add.f32 	%f2332, %f2331, %f2268;
	st.f32 	[%rd77+52], %f2332;
	ld.f32 	%f2333, [%rd41+56];
	add.f32 	%f2334, %f2333, %f2270;
	st.f32 	[%rd77+56], %f2334;
	ld.f32 	%f2335, [%rd41+60];
	add.f32 	%f2336, %f2335, %f2272;
	st.f32 	[%rd77+60], %f2336;
	ld.f32 	%f2337, [%rd41+64];
	add.f32 	%f2338, %f2337, %f2274;
	st.f32 	[%rd77+64], %f2338;
	ld.f32 	%f2339, [%rd41+68];
	add.f32 	%f2340, %f2339, %f2276;
	st.f32 	[%rd77+68], %f2340;
	ld.f32 	%f2341, [%rd41+72];
	add.f32 	%f2342, %f2341, %f2278;
	st.f32 	[%rd77+72], %f2342;
	ld.f32 	%f2343, [%rd41+76];
	add.f32 	%f2344, %f2343, %f2280;
	st.f32 	[%rd77+76], %f2344;
	ld.f32 	%f2345, [%rd41+80];
	add.f32 	%f2346, %f2345, %f2282;
	st.f32 	[%rd77+80], %f2346;
	ld.f32 	%f2347, [%rd41+84];
	add.f32 	%f2348, %f2347, %f2284;
	st.f32 	[%rd77+84], %f2348;
	ld.f32 	%f2349, [%rd41+88];
	add.f32 	%f2350, %f2349, %f2286;
	st.f32 	[%rd77+88], %f2350;
	ld.f32 	%f2351, [%rd41+92];
	add.f32 	%f2352, %f2351, %f2288;
	st.f32 	[%rd77+92], %f2352;
	ld.f32 	%f2353, [%rd41+96];
	add.f32 	%f2354, %f2353, %f2290;
	st.f32 	[%rd77+96], %f2354;
	ld.f32 	%f2355, [%rd41+100];
	add.f32 	%f2356, %f2355, %f2292;
	st.f32 	[%rd77+100], %f2356;
	ld.f32 	%f2357, [%rd41+104];
	add.f32 	%f2358, %f2357, %f2294;
	st.f32 	[%rd77+104], %f2358;
	ld.f32 	%f2359, [%rd41+108];
	add.f32 	%f2360, %f2359, %f2296;
	st.f32 	[%rd77+108], %f2360;
	ld.f32 	%f2361, [%rd41+112];
	add.f32 	%f2362, %f2361, %f2298;
	st.f32 	[%rd77+112], %f2362;
	ld.f32 	%f2363, [%rd41+116];
	add.f32 	%f2364, %f2363, %f2300;
	st.f32 	[%rd77+116], %f2364;
	ld.f32 	%f2365, [%rd41+120];
	add.f32 	%f2366, %f2365, %f2302;
	st.f32 	[%rd77+120], %f2366;
	ld.f32 	%f2367, [%rd41+124];
	add.f32 	%f2368, %f2367, %f2304;
	st.f32 	[%rd77+124], %f2368;
$L__BB11_60:
	mov.u32 	%r262, %tid.x;
	setp.ne.s32 	%p42, %r262, 0;
	@%p42 bra 	$L__BB11_62;
	ld.param.u64 	%rd75, [_ZN3cub18CUB_300001_SM_10006detail6reduce18DeviceReduceKernelINS2_10policy_hubIPfj9sum_deltaE10Policy1000EN6thrust24THRUST_300001_SM_1000_NS6detail15normal_iteratorINSA_10device_ptrIS5_EEEEjS6_S5_N4cuda3std3__410__identityEEEvT0_PT3_T1_NS0_13GridEvenShareISN_EET2_T4__param_1];
	mov.u32 	%r263, %ctaid.x;
	cvta.to.global.u64 	%rd72, %rd75;
	mul.wide.u32 	%rd73, %r263, 8;
	add.s64 	%rd74, %rd72, %rd73;
	st.global.u64 	[%rd74], %rd77;
$L__BB11_62:
	ret;

}
	// .globl	_ZN3cub18CUB_300001_SM_10006detail6reduce28DeviceReduceSingleTileKernelINS2_10policy_hubIPfj9sum_deltaE10Policy1000EPS5_S9_iS6_S5_S5_N4cuda3std3__410__identityEEEvT0_T1_T2_T3_T4_T6_
.visible .entry _ZN3cub18CUB_300001_SM_10006detail6reduce28DeviceReduceSingleTileKernelINS2_10policy_hubIPfj9sum_deltaE10Policy1000EPS5_S9_iS6_S5_S5_N4cuda3std3__410__identityEEEvT0_T1_T2_T3_T4_T6_(
	.param .u64 .ptr .align 1 _ZN3cub18CUB_300001_SM_10006detail6reduce28DeviceReduceSingleTileKernelINS2_10policy_hubIPfj9sum_deltaE10Policy1000EPS5_S9_iS6_S5_S5_N4cuda3std3__410__identityEEEvT0_T1_T2_T3_T4_T6__param_0,
	.param .u64 .ptr .align 1 _ZN3cub18CUB_300001_SM_10006detail6reduce28DeviceReduceSingleTileKernelINS2_10policy_hubIPfj9sum_deltaE10Policy1000EPS5_S9_iS6_S5_S5_N4cuda3std3__410__identityEEEvT0_T1_T2_T3_T4_T6__param_1,
	.param .u32 _ZN3cub18CUB_300001_SM_10006detail6reduce28DeviceReduceSingleTileKernelINS2_10policy_hubIPfj9sum_deltaE10Policy1000EPS5_S9_iS6_S5_S5_N4cuda3std3__410__identityEEEvT0_T1_T2_T3_T4_T6__param_2,
	.param .align 1 .b8 _ZN3cub18CUB_300001_SM_10006detail6reduce28DeviceReduceSingleTileKernelINS2_10policy_hubIPfj9sum_deltaE10Policy1000EPS5_S9_iS6_S5_S5_N4cuda3std3__410__identityEEEvT0_T1_T2_T3_T4_T6__param_3[1],
	.param .u64 .ptr .align 1 _ZN3cub18CUB_300001_SM_10006detail6reduce28DeviceReduceSingleTileKernelINS2_10policy_hubIPfj9sum_deltaE10Policy1000EPS5_S9_iS6_S5_S5_N4cuda3std3__410__identityEEEvT0_T1_T2_T3_T4_T6__param_4,
	.param .align 1 .b8 _ZN3cub18CUB_300001_SM_10006detail6reduce28DeviceReduceSingleTileKernelINS2_10policy_hubIPfj9sum_deltaE10Policy1000EPS5_S9_iS6_S5_S5_N4cuda3std3__410__identityEEEvT0_T1_T2_T3_T4_T6__param_5[1]
)
.maxntid 256
.minnctapersm 1
{
	.reg .pred 	%p<45>;
	.reg .b32 	%r<242>;
	.reg .b32 	%f<4193>;
	.reg .b64 	%rd<99>;
	// demoted variable
	.shared .align 8 .b8 _ZZN3cub18CUB_300001_SM_10006detail6reduce28DeviceReduceSingleTileKernelINS2_10policy_hubIPfj9sum_deltaE10Policy1000EPS5_S9_iS6_S5_S5_N4cuda3std3__410__identityEEEvT0_T1_T2_T3_T4_T6_E12temp_storage[80];
	ld.param.u64 	%rd12, [_ZN3cub18CUB_300001_SM_10006detail6reduce28DeviceReduceSingleTileKernelINS2_10policy_hubIPfj9sum_deltaE10Policy1000EPS5_S9_iS6_S5_S5_N4cuda3std3__410__identityEEEvT0_T1_T2_T3_T4_T6__param_0];
	ld.param.u64 	%rd14, [_ZN3cub18CUB_300001_SM_10006detail6reduce28DeviceReduceSingleTileKernelINS2_10policy_hubIPfj9sum_deltaE10Policy1000EPS5_S9_iS6_S5_S5_N4cuda3std3__410__identityEEEvT0_T1_T2_T3_T4_T6__param_1];
	ld.param.u32 	%r57, [_ZN3cub18CUB_300001_SM_10006detail6reduce28DeviceReduceSingleTileKernelINS2_10policy_hubIPfj9sum_deltaE10Policy1000EPS5_S9_iS6_S5_S5_N4cuda3std3__410__identityEEEvT0_T1_T2_T3_T4_T6__param_2];
	ld.param.u64 	%rd13, [_ZN3cub18CUB_300001_SM_10006detail6reduce28DeviceReduceSingleTileKernelINS2_10policy_hubIPfj9sum_deltaE10Policy1000EPS5_S9_iS6_S5_S5_N4cuda3std3__410__identityEEEvT0_T1_T2_T3_T4_T6__param_4];
	cvta.to.global.u64 	%rd1, %rd14;
	setp.ne.s32 	%p1, %r57, 0;
	@%p1 bra 	$L__BB12_3;
	mov.u32 	%r235, %tid.x;
	setp.ne.s32 	%p44, %r235, 0;
	@%p44 bra 	$L__BB12_66;
	st.global.u64 	[%rd1], %rd13;
	bra.uni 	$L__BB12_66;
$L__BB12_3:
	setp.gt.s32 	%p2, %r57, 2047;
	@%p2 bra 	$L__BB12_43;
	mov.u32 	%r1, %tid.x;
	setp.ge.s32 	%p16, %r1, %r57;
	mov.b64 	%rd98, 0;
	mov.u32 	%r237, %r1;
	@%p16 bra 	$L__BB12_6;
	mul.wide.u32 	%rd67, %r1, 8;
	add.s64 	%rd66, %rd12, %rd67;
	// begin inline asm
	ld.global.nc.u64 %rd98, [%rd66];
	// end inline asm
	add.s32 	%r237, %r1, 256;
$L__BB12_6:
	setp.ge.s32 	%p17, %r237, %r57;
	@%p17 bra 	$L__BB12_9;
	mul.wide.u32 	%rd68, %r237, 8;
	add.s64 	%rd97, %rd12, %rd68;
$L__BB12_8:
	// begin inline asm
	ld.global.nc.u64 %rd69, [%rd97];
	// end inline asm
	ld.f32 	%f2273, [%rd69];
	ld.f32 	%f2274, [%rd98];
	add.f32 	%f2275, %f2273, %f2274;
	st.f32 	[%rd98], %f2275;
	ld.f32 	%f2276, [%rd69+4];
	ld.f32 	%f2277, [%rd98+4];
	add.f32 	%f2278, %f2276, %f2277;
	st.f32 	[%rd98+4], %f2278;
	ld.f32 	%f2279, [%rd69+8];
	ld.f32 	%f2280, [%rd98+8];
	add.f32 	%f2281, %f2279, %f2280;
	st.f32 	[%rd98+8], %f2281;
	ld.f32 	%f2282, [%rd69+12];
	ld.f32 	%f2283, [%rd98+12];
	add.f32 	%f2284, %f2282, %f2283;
	st.f32 	[%rd98+12], %f2284;
	ld.f32 	%f2285, [%rd69+16];
	ld.f32 	%f2286, [%rd98+16];
	add.f32 	%f2287, %f2285, %f2286;
	st.f32 	[%rd98+16], %f2287;
	ld.f32 	%f2288, [%rd69+20];
	ld.f32 	%f2289, [%rd98+20];
	add.f32 	%f2290, %f2288, %f2289;
	st.f32 	[%rd98+20], %f2290;
	ld.f32 	%f2291, [%rd69+24];
	ld.f32 	%f2292, [%rd98+24];
	add.f32 	%f2293, %f2291, %f2292;
	st.f32 	[%rd98+24], %f2293;
	ld.f32 	%f2294, [%rd69+28];
	ld.f32 	%f2295, [%rd98+28];
	add.f32 	%f2296, %f2294, %f2295;
	st.f32 	[%rd98+28], %f2296;
	ld.f32 	%f2297, [%rd69+32];
	ld.f32 	%f2298, [%rd98+32];
	add.f32 	%f2299, %f2297, %f2298;
	st.f32 	[%rd98+32], %f2299;
	ld.f32 	%f2300, [%rd69+36];
	ld.f32 	%f2301, [%rd98+36];
	add.f32 	%f2302, %f2300, %f2301;
	st.f32 	[%rd98+36], %f2302;
	ld.f32 	%f2303, [%rd69+40];
	ld.f32 	%f2304, [%rd98+40];
	add.f32 	%f2305, %f2303, %f2304;
	st.f32 	[%rd98+40], %f2305;
	ld.f32 	%f2306, [%rd69+44];
	ld.f32 	%f2307, [%rd98+44];
	add.f32 	%f2308, %f2306, %f2307;
	st.f32 	[%rd98+44], %f2308;
	ld.f32 	%f2309, [%rd69+48];
	ld.f32 	%f2310, [%rd98+48];
	add.f32 	%f2311, %f2309, %f2310;
	st.f32 	[%rd98+48], %f2311;
	ld.f32 	%f2312, [%rd69+52];
	ld.f32 	%f2313, [%rd98+52];
	add.f32 	%f2314, %f2312, %f2313;
	st.f32 	[%rd98+52], %f2314;
	ld.f32 	%f2315, [%rd69+56];
	ld.f32 	%f2316, [%rd98+56];
	add.f32 	%f2317, %f2315, %f2316;
	st.f32 	[%rd98+56], %f2317;
	ld.f32 	%f2318, [%rd69+60];
	ld.f32 	%f2319, [%rd98+60];
	add.f32 	%f2320, %f2318, %f2319;
	st.f32 	[%rd98+60], %f2320;
	ld.f32 	%f2321, [%rd69+64];
	ld.f32 	%f2322, [%rd98+64];
	add.f32 	%f2323, %f2321, %f2322;
	st.f32 	[%rd98+64], %f2323;
	ld.f32 	%f2324, [%rd69+68];
	ld.f32 	%f2325, [%rd98+68];
	add.f32 	%f2326, %f2324, %f2325;
	st.f32 	[%rd98+68], %f2326;
	ld.f32 	%f2327, [%rd69+72];
	ld.f32 	%f2328, [%rd98+72];
	add.f32 	%f2329, %f2327, %f2328;
	st.f32 	[%rd98+72], %f2329;
	ld.f32 	%f2330, [%rd69+76];
	ld.f32 	%f2331, [%rd98+76];
	add.f32 	%f2332, %f2330, %f2331;
	st.f32 	[%rd98+76], %f2332;
	ld.f32 	%f2333, [%rd69+80];
	ld.f32 	%f2334, [%rd98+80];
	add.f32 	%f2335, %f2333, %f2334;
	st.f32 	[%rd98+80], %f2335;
	ld.f32 	%f2336, [%rd69+84];
	ld.f32 	%f2337, [%rd98+84];
	add.f32 	%f2338, %f2336, %f2337;
	st.f32 	[%rd98+84], %f2338;
	ld.f32 	%f2339, [%rd69+88];
	ld.f32 	%f2340, [%rd98+88];
	add.f32 	%f2341, %f2339, %f2340;
	st.f32 	[%rd98+88], %f2341;
	ld.f32 	%f2342, [%rd69+92];
	ld.f32 	%f2343, [%rd98+92];
	add.f32 	%f2344, %f2342, %f2343;
	st.f32 	[%rd98+92], %f2344;
	ld.f32 	%f2345, [%rd69+96];
	ld.f32 	%f2346, [%rd98+96];
	add.f32 	%f2347, %f2345, %f2346;
	st.f32 	[%rd98+96], %f2347;
	ld.f32 	%f2348, [%rd69+100];
	ld.f32 	%f2349, [%rd98+100];
	add.f32 	%f2350, %f2348, %f2349;
	st.f32 	[%rd98+100], %f2350;
	ld.f32 	%f2351, [%rd69+104];
	ld.f32 	%f2352, [%rd98+104];
	add.f32 	%f2353, %f2351, %f2352;
	st.f32 	[%rd98+104], %f2353;
	ld.f32 	%f2354, [%rd69+108];
	ld.f32 	%f2355, [%rd98+108];
	add.f32 	%f2356, %f2354, %f2355;
	st.f32 	[%rd98+108], %f2356;
	ld.f32 	%f2357, [%rd69+112];
	ld.f32 	%f2358, [%rd98+112];
	add.f32 	%f2359, %f2357, %f2358;
	st.f32 	[%rd98+112], %f2359;
	ld.f32 	%f2360, [%rd69+116];
	ld.f32 	%f2361, [%rd98+116];
	add.f32 	%f2362, %f2360, %f2361;
	st.f32 	[%rd98+116], %f2362;
	ld.f32 	%f2363, [%rd69+120];
	ld.f32 	%f2364, [%rd98+120];
	add.f32 	%f2365, %f2363, %f2364;
	st.f32 	[%rd98+120], %f2365;
	ld.f32 	%f2366, [%rd69+124];
	ld.f32 	%f2367, [%rd98+124];
	add.f32 	%f2368, %f2366, %f2367;
	st.f32 	[%rd98+124], %f2368;
	add.s32 	%r237, %r237, 256;
	add.s64 	%rd97, %rd97, 2048;
	setp.lt.s32 	%p18, %r237, %r57;
	@%p18 bra 	$L__BB12_8;
$L__BB12_9:
	setp.lt.s32 	%p19, %r57, 256;
	@%p19 bra 	$L__BB12_23;
	// begin inline asm
	mov.u32 %r179, %laneid;
	// end inline asm
	mov.b64 	{%r181, %r186}, %rd98;
	mov.b32 	%r187, 1;
	mov.b32 	%r188, 31;
	mov.b32 	%r189, -1;
	// begin inline asm
	shfl.sync.down.b32 %r180, %r181, %r187, %r188, %r189;
	// end inline asm
	// begin inline asm
	shfl.sync.down.b32 %r185, %r186, %r187, %r188, %r189;
	// end inline asm
	setp.gt.s32 	%p36, %r179, 30;
	@%p36 bra 	$L__BB12_12;
	mov.b64 	%rd83, {%r180, %r185};
	ld.f32 	%f3137, [%rd83];
	ld.f32 	%f3138, [%rd98];
	add.f32 	%f3139, %f3137, %f3138;
	st.f32 	[%rd98], %f3139;
	ld.f32 	%f3140, [%rd83+4];
	ld.f32 	%f3141, [%rd98+4];
	add.f32 	%f3142, %f3140, %f3141;
	st.f32 	[%rd98+4], %f3142;
	ld.f32 	%f3143, [%rd83+8];
	ld.f32 	%f3144, [%rd98+8];
	add.f32 	%f3145, %f3143, %f3144;
	st.f32 	[%rd98+8], %f3145;
	ld.f32 	%f3146, [%rd83+12];
	ld.f32 	%f3147, [%rd98+12];
	add.f32 	%f3148, %f3146, %f3147;
	st.f32 	[%rd98+12], %f3148;
	ld.f32 	%f3149, [%rd83+16];
	ld.f32 	%f3150, [%rd98+16];
	add.f32 	%f3151, %f3149, %f3150;
	st.f32 	[%rd98+16], %f3151;
	ld.f32 	%f3152, [%rd83+20];
	ld.f32 	%f3153, [%rd98+20];
	add.f32 	%f3154, %f3152, %f3153;
	st.f32 	[%rd98+20], %f3154;
	ld.f32 	%f3155, [%rd83+24];
	ld.f32 	%f3156, [%rd98+24];
	add.f32 	%f3157, %f3155, %f3156;
	st.f32 	[%rd98+24], %f3157;
	ld.f32 	%f3158, [%rd83+28];
	ld.f32 	%f3159, [%rd98+28];
	add.f32 	%f3160, %f3158, %f3159;
	st.f32 	[%rd98+28], %f3160;
	ld.f32 	%f3161, [%rd83+32];
	ld.f32 	%f3162, [%rd98+32];
	add.f32 	%f3163, %f3161, %f3162;
	st.f32 	[%rd98+32], %f3163;
	ld.f32 	%f3164, [%rd83+36];
	ld.f32 	%f3165, [%rd98+36];
	add.f32 	%f3166, %f3164, %f3165;
	st.f32 	[%rd98+36], %f3166;
	ld.f32 	%f3167, [%rd83+40];
	ld.f32 	%f3168, [%rd98+40];
	add.f32 	%f3169, %f3167, %f3168;
	st.f32 	[%rd98+40], %f3169;
	ld.f32 	%f3170, [%rd83+44];
	ld.f32 	%f3171, [%rd98+44];
	add.f32 	%f3172, %f3170, %f3171;
	st.f32 	[%rd98+44], %f3172;
	ld.f32 	%f3173, [%rd83+48];
	ld.f32 	%f3174, [%rd98+48];
	add.f32 	%f3175, %f3173, %f3174;
	st.f32 	[%rd98+48], %f3175;
	ld.f32 	%f3176, [%rd83+52];
	ld.f32 	%f3177, [%rd98+52];
	add.f32 	%f3178, %f3176, %f3177;
	st.f32 	[%rd98+52], %f3178;
	ld.f32 	%f3179, [%rd83+56];
	ld.f32 	%f3180, [%rd98+56];
	add.f32 	%f3181, %f3179, %f3180;
	st.f32 	[%rd98+56], %f3181;
	ld.f32 	%f3182, [%rd83+60];
	ld.f32 	%f3183, [%rd98+60];
	add.f32 	%f3184, %f3182, %f3183;
	st.f32 	[%rd98+60], %f3184;
	ld.f32 	%f3185, [%rd83+64];
	ld.f32 	%f3186, [%rd98+64];
	add.f32 	%f3187, %f3185, %f3186;
	st.f32 	[%rd98+64], %f3187;
	ld.f32 	%f3188, [%rd83+68];
	ld.f32 	%f3189, [%rd98+68];
	add.f32 	%f3190, %f3188, %f3189;
	st.f32 	[%rd98+68], %f3190;
	ld.f32 	%f3191, [%rd83+72];
	ld.f32 	%f3192, [%rd98+72];
	add.f32 	%f3193, %f3191, %f3192;
	st.f32 	[%rd98+72], %f3193;
	ld.f32 	%f3194, [%rd83+76];
	ld.f32 	%f3195, [%rd98+76];
	add.f32 	%f3196, %f3194, %f3195;
	st.f32 	[%rd98+76], %f3196;
	ld.f32 	%f3197, [%rd83+80];
	ld.f32 	%f3198, [%rd98+80];
	add.f32 	%f3199, %f3197, %f3198;
	st.f32 	[%rd98+80], %f3199;
	ld.f32 	%f3200, [%rd83+84];
	ld.f32 	%f3201, [%rd98+84];
	add.f32 	%f3202, %f3200, %f3201;
	st.f32 	[%rd98+84], %f3202;
	ld.f32 	%f3203, [%rd83+88];
	ld.f32 	%f3204, [%rd98+88];
	add.f32 	%f3205, %f3203, %f3204;
	st.f32 	[%rd98+88], %f3205;
	ld.f32 	%f3206, [%rd83+92];
	ld.f32 	%f3207, [%rd98+92];
	add.f32 	%f3208, %f3206, %f3207;
	st.f32 	[%rd98+92], %f3208;
	ld.f32 	%f3209, [%rd83+96];
	ld.f32 	%f3210, [%rd98+96];
	add.f32 	%f3211, %f3209, %f3210;
	st.f32 	[%rd98+96], %f3211;
	ld.f32 	%f3212, [%rd83+100];
	ld.f32 	%f3213, [%rd98+100];
	add.f32 	%f3214, %f3212, %f3213;
	st.f32 	[%rd98+100], %f3214;
	ld.f32 	%f3215, [%rd83+104];
	ld.f32 	%f3216, [%rd98+104];
	add.f32 	%f3217, %f3215, %f3216;
	st.f32 	[%rd98+104], %f3217;
	ld.f32 	%f3218, [%rd83+108];
	ld.f32 	%f3219, [%rd98+108];
	add.f32 	%f3220, %f3218, %f3219;
	st.f32 	[%rd98+108], %f3220;
	ld.f32 	%f3221, [%rd83+112];
	ld.f32 	%f3222, [%rd98+112];
	add.f32 	%f3223, %f3221, %f3222;
	st.f32 	[%rd98+112], %f3223;
	ld.f32 	%f3224, [%rd83+116];
	ld.f32 	%f3225, [%rd98+116];
	add.f32 	%f3226, %f3224, %f3225;
	st.f32 	[%rd98+116], %f3226;
	ld.f32 	%f3227, [%rd83+120];
	ld.f32 	%f3228, [%rd98+120];
	add.f32 	%f3229, %f3227, %f3228;
	st.f32 	[%rd98+120], %f3229;
	ld.f32 	%f3230, [%rd83+124];
	ld.f32 	%f3231, [%rd98+124];
	add.f32 	%f3232, %f3230, %f3231;
	st.f32 	[%rd98+124], %f3232;
$L__BB12_12:
	mov.b32 	%r197, 2;
	mov.b32 	%r198, 31;
	mov.b32 	%r199, -1;
	// begin inline asm
	shfl.sync.down.b32 %r190, %r181, %r197, %r198, %r199;
	// end inline asm
	// begin inline asm
	shfl.sync.down.b32 %r195, %r186, %r197, %r198, %r199;
	// end inline asm
	setp.gt.s32 	%p37, %r179, 29;
	@%p37 bra 	$L__BB12_14;
	mov.b64 	%rd84, {%r190, %r195};
	ld.f32 	%f3233, [%rd84];
	ld.f32 	%f3234, [%rd98];
	add.f32 	%f3235, %f3233, %f3234;
	st.f32 	[%rd98], %f3235;
	ld.f32 	%f3236, [%rd84+4];
	ld.f32 	%f3237, [%rd98+4];
	add.f32 	%f3238, %f3236, %f3237;
	st.f32 	[%rd98+4], %f3238;
	ld.f32 	%f3239, [%rd84+8];
	ld.f32 	%f3240, [%rd98+8];
	add.f32 	%f3241, %f3239, %f3240;
	st.f32 	[%rd98+8], %f3241;
	ld.f32 	%f3242, [%rd84+12];
	ld.f32 	%f3243, [%rd98+12];
	add.f32 	%f3244, %f3242, %f3243;
	st.f32 	[%rd98+12], %f3244;
	ld.f32 	%f3245, [%rd84+16];
	ld.f32 	%f3246, [%rd98+16];
	add.f32 	%f3247, %f3245, %f3246;
	st.f32 	[%rd98+16], %f3247;
	ld.f32 	%f3248, [%rd84+20];
	ld.f32 	%f3249, [%rd98+20];
	add.f32 	%f3250, %f3248, %f3249;
	st.f32 	[%rd98+20], %f3250;
	ld.f32 	%f3251, [%rd84+24];
	ld.f32 	%f3252, [%rd98+24];
	add.f32 	%f3253, %f3251, %f3252;
	st.f32 	[%rd98+24], %f3253;
	ld.f32 	%f3254, [%rd84+28];
	ld.f32 	%f3255, [%rd98+28];
	add.f32 	%f3256, %f3254, %f3255;
	st.f32 	[%rd98+28], %f3256;
	ld.f32 	%f3257, [%rd84+32];
	ld.f32 	%f3258, [%rd98+32];
	add.f32 	%f3259, %f3257, %f3258;
	st.f32 	[%rd98+32], %f3259;
	ld.f32 	%f3260, [%rd84+36];
	ld.f32 	%f3261, [%rd98+36];
	add.f32 	%f3262, %f3260, %f3261;
	st.f32 	[%rd98+36], %f3262;
	ld.f32 	%f3263, [%rd84+40];
	ld.f32 	%f3264, [%rd98+40];
	add.f32 	%f3265, %f3263, %f3264;
	st.f32 	[%rd98+40], %f3265;
	ld.f32 	%f3266, [%rd84+44];
	ld.f32 	%f3267, [%rd98+44];
	add.f32 	%f3268, %f3266, %f3267;
	st.f32 	[%rd98+44], %f3268;
	ld.f32 	%f3269, [%rd84+48];
	ld.f32 	%f3270, [%rd98+48];
	add.f32 	%f3271, %f3269, %f3270;
	st.f32 	[%rd98+48], %f3271;
	ld.f32 	%f3272, [%rd84+52];
	ld.f32 	%f3273, [%rd98+52];
	add.f32 	%f3274, %f3272, %f3273;
	st.f32 	[%rd98+52], %f3274;
	ld.f32 	%f3275, [%rd84+56];
	ld.f32 	%f3276, [%rd98+56];
	add.f32 	%f3277, %f3275, %f3276;
	st.f32 	[%rd98+56], %f3277;
	ld.f32 	%f3278, [%rd84+60];
	ld.f32 	%f3279, [%rd98+60];
	add.f32 	%f3280, %f3278, %f3279;
	st.f32 	[%rd98+60], %f3280;
	ld.f32 	%f3281, [%rd84+64];
	ld.f32 	%f3282, [%rd98+64];
	add.f32 	%f3283, %f3281, %f3282;
	st.f32 	[%rd98+64], %f3283;
	ld.f32 	%f3284, [%rd84+68];
	ld.f32 	%f3285, [%rd98+68];
	add.f32 	%f3286, %f3284, %f3285;
	st.f32 	[%rd98+68], %f3286;
	ld.f32 	%f3287, [%rd84+72];
	ld.f32 	%f3288, [%rd98+72];
	add.f32 	%f3289, %f3287, %f3288;
	st.f32 	[%rd98+72], %f3289;
	ld.f32 	%f3290, [%rd84+76];
	ld.f32 	%f3291, [%rd98+76];
	add.f32 	%f3292, %f3290, %f3291;
	st.f32 	[%rd98+76], %f3292;
	ld.f32 	%f3293, [%rd84+80];
	ld.f32 	%f3294, [%rd98+80];
	add.f32 	%f3295, %f3293, %f3294;
	st.f32 	[%rd98+80], %f3295;
	ld.f32 	%f3296, [%rd84+84];
	ld.f32 	%f3297, [%rd98+84];
	add.f32 	%f3298, %f3296, %f3297;
	st.f32 	[%rd98+84], %f3298;
	ld.f32 	%f3299, [%rd84+88];
	ld.f32 	%f3300, [%rd98+88];
	add.f32 	%f3301, %f3299, %f3300;
	st.f32 	[%rd98+88], %f3301;
	ld.f32 	%f3302, [%rd84+92];
	ld.f32 	%f3303, [%rd98+92];
	add.f32 	%f3304, %f3302, %f3303;
	st.f32 	[%rd98+92], %f3304;
	ld.f32 	%f3305, [%rd84+96];
	ld.f32 	%f3306, [%rd98+96];
	add.f32 	%f3307, %f3305, %f3306;
	st.f32 	[%rd98+96], %f3307;
	ld.f32 	%f3308, [%rd84+100];
	ld.f32 	%f3309, [%rd98+100];
	add.f32 	%f3310, %f3308, %f3309;
	st.f32 	[%rd98+100], %f3310;
	ld.f32 	%f3311, [%rd84+104];
	ld.f32 	%f3312, [%rd98+104];
	add.f32 	%f3313, %f3311, %f3312;
	st.f32 	[%rd98+104], %f3313;
	ld.f32 	%f3314, [%rd84+108];
	ld.f32 	%f3315, [%rd98+108];
	add.f32 	%f3316, %f3314, %f3315;
	st.f32 	[%rd98+108], %f3316;
	ld.f32 	%f3317, [%rd84+112];
	ld.f32 	%f3318, [%rd98+112];
	add.f32 	%f3319, %f3317, %f3318;
	st.f32 	[%rd98+112], %f3319;
	ld.f32 	%f3320, [%rd84+116];
	ld.f32 	%f3321, [%rd98+116];
	add.f32 	%f3322, %f3320, %f3321;
	st.f32 	[%rd98+116], %f3322;
	ld.f32 	%f3323, [%rd84+120];
	ld.f32 	%f3324, [%rd98+120];
	add.f32 	%f3325, %f3323, %f3324;
	st.f32 	[%rd98+120], %f3325;
	ld.f32 	%f3326, [%rd84+124];
	ld.f32 	%f3327, [%rd98+124];
	add.f32 	%f3328, %f3326, %f3327;
	st.f32 	[%rd98+124], %f3328;
$L__BB12_14:
	mov.b32 	%r207, 4;
	mov.b32 	%r208, 31;
	mov.b32 	%r209, -1;
	// begin inline asm
	shfl.sync.down.b32 %r200, %r181, %r207, %r208, %r209;
	// end inline asm
	// begin inline asm
	shfl.sync.down.b32 %r205, %r186, %r207, %r208, %r209;
	// end inline asm
	setp.gt.s32 	%p38, %r179, 27;
	@%p38 bra 	$L__BB12_16;
	mov.b64 	%rd85, {%r200, %r205};
	ld.f32 	%f3329, [%rd85];
	ld.f32 	%f3330, [%rd98];
	add.f32 	%f3331, %f3329, %f3330;
	st.f32 	[%rd98], %f3331;
	ld.f32 	%f3332, [%rd85+4];
	ld.f32 	%f3333, [%rd98+4];
	add.f32 	%f3334, %f3332, %f3333;
	st.f32 	[%rd98+4], %f3334;
	ld.f32 	%f3335, [%rd85+8];
	ld.f32 	%f3336, [%rd98+8];
	add.f32 	%f3337, %f3335, %f3336;
	st.f32 	[%rd98+8], %f3337;
	ld.f32 	%f3338, [%rd85+12];
	ld.f32 	%f3339, [%rd98+12];
	add.f32 	%f3340, %f3338, %f3339;
	st.f32 	[%rd98+12], %f3340;
	ld.f32 	%f3341, [%rd85+16];
	ld.f32 	%f3342, [%rd98+16];
	add.f32 	%f3343, %f3341, %f3342;
	st.f32 	[%rd98+16], %f3343;
	ld.f32 	%f3344, [%rd85+20];
	ld.f32 	%f3345, [%rd98+20];
	add.f32 	%f3346, %f3344, %f3345;
	st.f32 	[%rd98+20], %f3346;
	ld.f32 	%f3347, [%rd85+24];
	ld.f32 	%f3348, [%rd98+24];
	add.f32 	%f3349, %f3347, %f3348;
	st.f32 	[%rd98+24], %f3349;
	ld.f32 	%f3350, [%rd85+28];
	ld.f32 	%f3351, [%rd98+28];
	add.f32 	%f3352, %f3350, %f3351;
	st.f32 	[%rd98+28], %f3352;
	ld.f32 	%f3353, [%rd85+32];
	ld.f32 	%f3354, [%rd98+32];
	add.f32 	%f3355, %f3353, %f3354;
	st.f32 	[%rd98+32], %f3355;
	ld.f32 	%f3356, [%rd85+36];
	ld.f32 	%f3357, [%rd98+36];
	add.f32 	%f3358, %f3356, %f3357;
	st.f32 	[%rd98+36], %f3358;
	ld.f32 	%f3359, [%rd85+40];
	ld.f32 	%f3360, [%rd98+40];
	add.f32 	%f3361, %f3359, %f3360;
	st.f32 	[%rd98+40], %f3361;
	ld.f32 	%f3362, [%rd85+44];
	ld.f32 	%f3363, [%rd98+44];
	add.f32 	%f3364, %f3362, %f3363;
	st.f32 	[%rd98+44], %f3364;
	ld.f32 	%f3365, [%rd85+48];
	ld.f32 	%f3366, [%rd98+48];
	add.f32 	%f3367, %f3365, %f3366;
	st.f32 	[%rd98+48], %f3367;
	ld.f32 	%f3368, [%rd85+52];
	ld.f32 	%f3369, [%rd98+52];
	add.f32 	%f3370, %f3368, %f3369;
	st.f32 	[%rd98+52], %f3370;
	ld.f32 	%f3371, [%rd85+56];
	ld.f32 	%f3372, [%rd98+56];
	add.f32 	%f3373, %f3371, %f3372;
	st.f32 	[%rd98+56], %f3373;
	ld.f32 	%f3374, [%rd85+60];
	ld.f32 	%f3375, [%rd98+60];
	add.f32 	%f3376, %f3374, %f3375;
	st.f32 	[%rd98+60], %f3376;
	ld.f32 	%f3377, [%rd85+64];
	ld.f32 	%f3378, [%rd98+64];
	add.f32 	%f3379, %f3377, %f3378;
	st.f32 	[%rd98+64], %f3379;
	ld.f32 	%f3380, [%rd85+68];
	ld.f32 	%f3381, [%rd98+68];
	add.f32 	%f3382, %f3380, %f3381;
	st.f32 	[%rd98+68], %f3382;
	ld.f32 	%f3383, [%rd85+72];
	ld.f32 	%f3384, [%rd98+72];
	add.f32 	%f3385, %f3383, %f3384;
	st.f32 	[%rd98+72], %f3385;
	ld.f32 	%f3386, [%rd85+76];
	ld.f32 	%f3387, [%rd98+76];
	add.f32 	%f3388, %f3386, %f3387;
	st.f32 	[%rd98+76], %f3388;
	ld.f32 	%f3389, [%rd85+80];
	ld.f32 	%f3390, [%rd98+80];
	add.f32 	%f3391, %f3389, %f3390;
	st.f32 	[%rd98+80], %f3391;
	ld.f32 	%f3392, [%rd85+84];
	ld.f32 	%f3393, [%rd98+84];
	add.f32 	%f3394, %f3392, %f3393;
	st.f32 	[%rd98+84], %f3394;
	ld.f32 	%f3395, [%rd85+88];
	ld.f32 	%f3396, [%rd98+88];
	add.f32 	%f3397, %f3395, %f3396;
	st.f32 	[%rd98+88], %f3397;
	ld.f32 	%f3398, [%rd85+92];
	ld.f32 	%f3399, [%rd98+92];
	add.f32 	%f3400, %f3398, %f3399;
	st.f32 	[%rd98+92], %f3400;
	ld.f32 	%f3401, [%rd85+96];
	ld.f32 	%f3402, [%rd98+96];
	add.f32 	%f3403, %f3401, %f3402;
	st.f32 	[%rd98+96], %f3403;
	ld.f32 	%f3404, [%rd85+100];
	ld.f32 	%f3405, [%rd98+100];
	add.f32 	%f3406, %f3404, %f3405;
	st.f32 	[%rd98+100], %f3406;
	ld.f32 	%f3407, [%rd85+104];
	ld.f32 	%f3408, [%rd98+104];
	add.f32 	%f3409, %f3407, %f3408;
	st.f32 	[%rd98+104], %f3409;
	ld.f32 	%f3410, [%rd85+108];
	ld.f32 	%f3411, [%rd98+108];
	add.f32 	%f3412, %f3410, %f3411;
	st.f32 	[%rd98+108], %f3412;
	ld.f32 	%f3413, [%rd85+112];
	ld.f32 	%f3414, [%rd98+112];
	add.f32 	%f3415, %f3413, %f3414;
	st.f32 	[%rd98+112], %f3415;
	ld.f32 	%f3416, [%rd85+116];
	ld.f32 	%f3417, [%rd98+116];
	add.f32 	%f3418, %f3416, %f3417;
	st.f32 	[%rd98+116], %f3418;
	ld.f32 	%f3419, [%rd85+120];
	ld.f32 	%f3420, [%rd98+120];
	add.f32 	%f3421, %f3419, %f3420;
	st.f32 	[%rd98+120], %f3421;
	ld.f32 	%f3422, [%rd85+124];
	ld.f32 	%f3423, [%rd98+124];
	add.f32 	%f3424, %f3422, %f3423;
	st.f32 	[%rd98+124], %f3424;
$L__BB12_16:
	mov.b32 	%r217, 8;
	mov.b32 	%r218, 31;
	mov.b32 	%r219, -1;
	// begin inline asm
	shfl.sync.down.b32 %r210, %r181, %r217, %r218, %r219;
	// end inline asm
	// begin inline asm
	shfl.sync.down.b32 %r215, %r186, %r217, %r218, %r219;
	// end inline asm
	setp.gt.s32 	%p39, %r179, 23;
	@%p39 bra 	$L__BB12_18;
	mov.b64 	%rd86, {%r210, %r215};
	ld.f32 	%f3425, [%rd86];
	ld.f32 	%f3426, [%rd98];
	add.f32 	%f3427, %f3425, %f3426;
	st.f32 	[%rd98], %f3427;
	ld.f32 	%f3428, [%rd86+4];
	ld.f32 	%f3429, [%rd98+4];
	add.f32 	%f3430, %f3428, %f3429;
	st.f32 	[%rd98+4], %f3430;
	ld.f32 	%f3431, [%rd86+8];
	ld.f32 	%f3432, [%rd98+8];
	add.f32 	%f3433, %f3431, %f3432;
	st.f32 	[%rd98+8], %f3433;
	ld.f32 	%f3434, [%rd86+12];
	ld.f32 	%f3435, [%rd98+12];
	add.f32 	%f3436, %f3434, %f3435;
	st.f32 	[%rd98+12], %f3436;
	ld.f32 	%f3437, [%rd86+16];
	ld.f32 	%f3438, [%rd98+16];
	add.f32 	%f3439, %f3437, %f3438;
	st.f32 	[%rd98+16], %f3439;
	ld.f32 	%f3440, [%rd86+20];
	ld.f32 	%f3441, [%rd98+20];
	add.f32 	%f3442, %f3440, %f3441;
	st.f32 	[%rd98+20], %f3442;
	ld.f32 	%f3443, [%rd86+24];
	ld.f32 	%f3444, [%rd98+24];
	add.f32 	%f3445, %f3443, %f3444;
	st.f32 	[%rd98+24], %f3445;
	ld.f32 	%f3446, [%rd86+28];
	ld.f32 	%f3447, [%rd98+28];
	add.f32 	%f3448, %f3446, %f3447;
	st.f32 	[%rd98+28], %f3448;
	ld.f32 	%f3449, [%rd86+32];
	ld.f32 	%f3450, [%rd98+32];
	add.f32 	%f3451, %f3449, %f3450;
	st.f32 	[%rd98+32], %f3451;
	ld.f32 	%f3452, [%rd86+36];
	ld.f32 	%f3453, [%rd98+36];
	add.f32 	%f3454, %f3452, %f3453;
	st.f32 	[%rd98+36], %f3454;
	ld.f32 	%f3455, [%rd86+40];
	ld.f32 	%f3456, [%rd98+40];
	add.f32 	%f3457, %f3455, %f3456;
	st.f32 	[%rd98+40], %f3457;
	ld.f32 	%f3458, [%rd86+44];
	ld.f32 	%f3459, [%rd98+44];
	add.f32 	%f3460, %f3458, %f3459;
	st.f32 	[%rd98+44], %f3460;
	ld.f32 	%f3461, [%rd86+48];
	ld.f32 	%f3462, [%rd98+48];
	add.f32 	%f3463, %f3461, %f3462;
	st.f32 	[%rd98+48], %f3463;
	ld.f32 	%f3464, [%rd86+52];
	ld.f32 	%f3465, [%rd98+52];
	add.f32 	%f3466, %f3464, %f3465;
	st.f32 	[%rd98+52], %f3466;
	ld.f32 	%f3467, [%rd86+56];
	ld.f32 	%f3468, [%rd98+56];
	add.f32 	%f3469, %f3467, %f3468;
	st.f32 	[%rd98+56], %f3469;
	ld.f32 	%f3470, [%rd86+60];
	ld.f32 	%f3471, [%rd98+60];
	add.f32 	%f3472, %f3470, %f3471;
	st.f32 	[%rd98+60], %f3472;
	ld.f32 	%f3473, [%rd86+64];
	ld.f32 	%f3474, [%rd98+64];
	add.f32 	%f3475, %f3473, %f3474;
	st.f32 	[%rd98+64], %f3475;
	ld.f32 	%f3476, [%rd86+68];
	ld.f32 	%f3477, [%rd98+68];
	add.f32 	%f3478, %f3476, %f3477;
	st.f32 	[%rd98+68], %f3478;
	ld.f32 	%f3479, [%rd86+72];
	ld.f32 	%f3480, [%rd98+72];
	add.f32 	%f3481, %f3479, %f3480;
	st.f32 	[%rd98+72], %f3481;
	ld.f32 	%f3482, [%rd86+76];
	ld.f32 	%f3483, [%rd98+76];
	add.f32 	%f3484, %f3482, %f3483;
	st.f32 	[%rd98+76], %f3484;
	ld.f32 	%f3485, [%rd86+80];
	ld.f32 	%f3486, [%rd98+80];
	add.f32 	%f3487, %f3485, %f3486;
	st.f32 	[%rd98+80], %f3487;
	ld.f32 	%f3488, [%rd86+84];
	ld.f32 	%f3489, [%rd98+84];
	add.f32 	%f3490, %f3488, %f3489;
	st.f32 	[%rd98+84], %f3490;
	ld.f32 	%f3491, [%rd86+88];
	ld.f32 	%f3492, [%rd98+88];
	add.f32 	%f3493, %f3491, %f3492;
	st.f32 	[%rd98+88], %f3493;
	ld.f32 	%f3494, [%rd86+92];
	ld.f32 	%f3495, [%rd98+92];
	add.f32 	%f3496, %f3494, %f3495;
	st.f32 	[%rd98+92], %f3496;
	ld.f32 	%f3497, [%rd86+96];
	ld.f32 	%f3498, [%rd98+96];
	add.f32 	%f3499, %f3497, %f3498;
	st.f32 	[%rd98+96], %f3499;
	ld.f32 	%f3500, [%rd86+100];
	ld.f32 	%f3501, [%rd98+100];
	add.f32 	%f3502, %f3500, %f3501;
	st.f32 	[%rd98+100], %f3502;
	ld.f32 	%f3503, [%rd86+104];
	ld.f32 	%f3504, [%rd98+104];
	add.f32 	%f3505, %f3503, %f3504;
	st.f32 	[%rd98+104], %f3505;
	ld.f32 	%f3506, [%rd86+108];
	ld.f32 	%f3507, [%rd98+108];
	add.f32 	%f3508, %f3506, %f3507;
	st.f32 	[%rd98+108], %f3508;
	ld.f32 	%f3509, [%rd86+112];
	ld.f32 	%f3510, [%rd98+112];
	add.f32 	%f3511, %f3509, %f3510;
	st.f32 	[%rd98+112], %f3511;
	ld.f32 	%f3512, [%rd86+116];
	ld.f32 	%f3513, [%rd98+116];
	add.f32 	%f3514, %f3512, %f3513;
	st.f32 	[%rd98+116], %f3514;
	ld.f32 	%f3515, [%rd86+120];
	ld.f32 	%f3516, [%rd98+120];
	add.f32 	%f3517, %f3515, %f3516;
	st.f32 	[%rd98+120], %f3517;
	ld.f32 	%f3518, [%rd86+124];
	ld.f32 	%f3519, [%rd98+124];
	add.f32 	%f3520, %f3518, %f3519;
	st.f32 	[%rd98+124], %f3520;
$L__BB12_18:
	mov.b32 	%r227, 16;
	mov.b32 	%r228, 31;
	mov.b32 	%r229, -1;
	// begin inline asm
	shfl.sync.down.b32 %r220, %r181, %r227, %r228, %r229;
	// end inline asm
	// begin inline asm
	shfl.sync.down.b32 %r225, %r186, %r227, %r228, %r229;
	// end inline asm
	setp.gt.s32 	%p40, %r179, 15;
	@%p40 bra 	$L__BB12_21;
	mov.b64 	%rd87, {%r220, %r225};
	ld.f32 	%f3521, [%rd87];
	ld.f32 	%f3522, [%rd98];
	add.f32 	%f3523, %f3521, %f3522;
	st.f32 	[%rd98], %f3523;
	ld.f32 	%f3524, [%rd87+4];
	ld.f32 	%f3525, [%rd98+4];
	add.f32 	%f3526, %f3524, %f3525;
	st.f32 	[%rd98+4], %f3526;
	ld.f32 	%f3527, [%rd87+8];
	ld.f32 	%f3528, [%rd98+8];
	add.f32 	%f3529, %f3527, %f3528;
	st.f32 	[%rd98+8], %f3529;
	ld.f32 	%f3530, [%rd87+12];
	ld.f32 	%f3531, [%rd98+12];
	add.f32 	%f3532, %f3530, %f3531;
	st.f32 	[%rd98+12], %f3532;
	ld.f32 	%f3533, [%rd87+16];
	ld.f32 	%f3534, [%rd98+16];
	add.f32 	%f3535, %f3533, %f3534;
	st.f32 	[%rd98+16], %f3535;
	ld.f32 	%f3536, [%rd87+20];
	ld.f32 	%f3537, [%rd98+20];
	add.f32 	%f3538, %f3536, %f3537;
	st.f32 	[%rd98+20], %f3538;
	ld.f32 	%f3539, [%rd87+24];
	ld.f32 	%f3540, [%rd98+24];
	add.f32 	%f3541, %f3539, %f3540;
	st.f32 	[%rd98+24], %f3541;
	ld.f32 	%f3542, [%rd87+28];
	ld.f32 	%f3543, [%rd98+28];
	add.f32 	%f3544, %f3542, %f3543;
	st.f32 	[%rd98+28], %f3544;
	ld.f32 	%f3545, [%rd87+32];
	ld.f32 	%f3546, [%rd98+32];
	add.f32 	%f3547, %f3545, %f3546;
	st.f32 	[%rd98+32], %f3547;
	ld.f32 	%f3548, [%rd87+36];
	ld.f32 	%f3549, [%rd98+36];
	add.f32 	%f3550, %f3548, %f3549;
	st.f32 	[%rd98+36], %f3550;
	ld.f32 	%f3551, [%rd87+40];
	ld.f32 	%f3552, [%rd98+40];
	add.f32 	%f3553, %f3551, %f3552;
	st.f32 	[%rd98+40], %f3553;
	ld.f32 	%f3554, [%rd87+44];
	ld.f32 	%f3555, [%rd98+44];
	add.f32 	%f3556, %f3554, %f3555;
	st.f32 	[%rd98+44], %f3556;
	ld.f32 	%f3557, [%rd87+48];
	ld.f32 	%f3558, [%rd98+48];
	add.f32 	%f3559, %f3557, %f3558;
	st.f32 	[%rd98+48], %f3559;
	ld.f32 	%f3560, [%rd87+52];
	ld.f32 	%f3561, [%rd98+52];
	add.f32 	%f3562, %f3560, %f3561;
	st.f32 	[%rd98+52], %f3562;
	ld.f32 	%f3563, [%rd87+56];
	ld.f32 	%f3564, [%rd98+56];
	add.f32 	%f3565, %f3563, %f3564;
	st.f32 	[%rd98+56], %f3565;
	ld.f32 	%f3566, [%rd87+60];
	ld.f32 	%f3567, [%rd98+60];
	add.f32 	%f3568, %f3566, %f3567;
	st.f32 	[%rd98+60], %f3568;
	ld.f32 	%f3569, [%rd87+64];
	ld.f32 	%f3570, [%rd98+64];
	add.f32 	%f3571, %f3569, %f3570;
	st.f32 	[%rd98+64], %f3571;
	ld.f32 	%f3572, [%rd87+68];
	ld.f32 	%f3573, [%rd98+68];
	add.f32 	%f3574, %f3572, %f3573;
	st.f32 	[%rd98+68], %f3574;
	ld.f32 	%f3575, [%rd87+72];
	ld.f32 	%f3576, [%rd98+72];
	add.f32 	%f3577, %f3575, %f3576;
	st.f32 	[%rd98+72], %f3577;
	ld.f32 	%f3578, [%rd87+76];
	ld.f32 	%f3579, [%rd98+76];
	add.f32 	%f3580, %f3578, %f3579;
	st.f32 	[%rd98+76], %f3580;
	ld.f32 	%f3581, [%rd87+80];
	ld.f32 	%f3582, [%rd98+80];
	add.f32 	%f3583, %f3581, %f3582;
	st.f32 	[%rd98+80], %f3583;
	ld.f32 	%f3584, [%rd87+84];
	ld.f32 	%f3585, [%rd98+84];
	add.f32 	%f3586, %f3584, %f3585;
	st.f32 	[%rd98+84], %f3586;
	ld.f32 	%f3587, [%rd87+88];
	ld.f32 	%f3588, [%rd98+88];
	add.f32 	%f3589, %f3587, %f3588;
	st.f32 	[%rd98+88], %f3589;
	ld.f32 	%f3590, [%rd87+92];
	ld.f32 	%f3591, [%rd98+92];
	add.f32 	%f3592, %f3590, %f3591;
	st.f32 	[%rd98+92], %f3592;
	ld.f32 	%f3593, [%rd87+96];
	ld.f32 	%f3594, [%rd98+96];
	add.f32 	%f3595, %f3593, %f3594;
	st.f32 	[%rd98+96], %f3595;
	ld.f32 	%f3596, [%rd87+100];
	ld.f32 	%f3597, [%rd98+100];
	add.f32 	%f3598, %f3596, %f3597;
	st.f32 	[%rd98+100], %f3598;
	ld.f32 	%f3599, [%rd87+104];
	ld.f32 	%f3600, [%rd98+104];
	add.f32 	%f3601, %f3599, %f3600;
	st.f32 	[%rd98+104], %f3601;
	ld.f32 	%f3602, [%rd87+108];
	ld.f32 	%f3603, [%rd98+108];
	add.f32 	%f3604, %f3602, %f3603;
	st.f32 	[%rd98+108], %f3604;
	ld.f32 	%f3605, [%rd87+112];
	ld.f32 	%f3606, [%rd98+112];
	add.f32 	%f3607, %f3605, %f3606;
	st.f32 	[%rd98+112], %f3607;
	ld.f32 	%f3608, [%rd87+116];
	ld.f32 	%f3609, [%rd98+116];
	add.f32 	%f3610, %f3608, %f3609;
	st.f32 	[%rd98+116], %f3610;
	ld.f32 	%f3611, [%rd87+120];
	ld.f32 	%f3612, [%rd98+120];
	add.f32 	%f3613, %f3611, %f3612;
	st.f32 	[%rd98+120], %f3613;
	ld.f32 	%f3614, [%rd87+124];
	ld.f32 	%f3615, [%rd98+124];
	add.f32 	%f3616, %f3614, %f3615;
	st.f32 	[%rd98+124], %f3616;
	setp.ne.s32 	%p41, %r179, 0;
	@%p41 bra 	$L__BB12_21;
	shr.u32 	%r230, %r1, 2;
	and.b32  	%r231, %r230, 248;
	mov.u32 	%r232, _ZZN3cub18CUB_300001_SM_10006detail6reduce28DeviceReduceSingleTileKernelINS2_10policy_hubIPfj9sum_deltaE10Policy1000EPS5_S9_iS6_S5_S5_N4cuda3std3__410__identityEEEvT0_T1_T2_T3_T4_T6_E12temp_storage;
	add.s32 	%r233, %r232, %r231;
	st.shared.u64 	[%r233+8], %rd98;
$L__BB12_21:
	bar.sync 	0;
	setp.ne.s32 	%p42, %r1, 0;
	@%p42 bra 	$L__BB12_64;
	ld.shared.u64 	%rd88, [_ZZN3cub18CUB_300001_SM_10006detail6reduce28DeviceReduceSingleTileKernelINS2_10policy_hubIPfj9sum_deltaE10Policy1000EPS5_S9_iS6_S5_S5_N4cuda3std3__410__identityEEEvT0_T1_T2_T3_T4_T6_E12temp_storage+16];
	ld.f32 	%f3617, [%rd88];
	ld.f32 	%f3618, [%rd98];
	add.f32 	%f3619, %f3617, %f3618;
	st.f32 	[%rd98], %f3619;
	ld.f32 	%f3620, [%rd88+4];
	ld.f32 	%f3621, [%rd98+4];
	add.f32 	%f3622, %f3620, %f3621;
	st.f32 	[%rd98+4], %f3622;
	ld.f32 	%f3623, [%rd88+8];
	ld.f32 	%f3624, [%rd98+8];
	add.f32 	%f3625, %f3623, %f3624;
	st.f32 	[%rd98+8], %f3625;
	ld.f32 	%f3626, [%rd88+12];
	ld.f32 	%f3627, [%rd98+12];
	add.f32 	%f3628, %f3626, %f3627;
	st.f32 	[%rd98+12], %f3628;
	ld.f32 	%f3629, [%rd88+16];
	ld.f32 	%f3630, [%rd98+16];
	add.f32 	%f3631, %f3629, %f3630;
	st.f32 	[%rd98+16], %f3631;
	ld.f32 	%f3632, [%rd88+20];
	ld.f32 	%f3633, [%rd98+20];
	add.f32 	%f3634, %f3632, %f3633;
	st.f32 	[%rd98+20], %f3634;
	ld.f32 	%f3635, [%rd88+24];
	ld.f32 	%f3636, [%rd98+24];
	add.f32 	%f3637, %f3635, %f3636;
	st.f32 	[%rd98+24], %f3637;
	ld.f32 	%f3638, [%rd88+28];
	ld.f32 	%f3639, [%rd98+28];
	add.f32 	%f3640, %f3638, %f3639;
	st.f32 	[%rd98+28], %f3640;
	ld.f32 	%f3641, [%rd88+32];
	ld.f32 	%f3642, [%rd98+32];
	add.f32 	%f3643, %f3641, %f3642;
	st.f32 	[%rd98+32], %f3643;
	ld.f32 	%f3644, [%rd88+36];
	ld.f32 	%f3645, [%rd98+36];
	add.f32 	%f3646, %f3644, %f3645;
	st.f32 	[%rd98+36], %f3646;
	ld.f32 	%f3647, [%rd88+40];
	ld.f32 	%f3648, [%rd98+40];
	add.f32 	%f3649, %f3647, %f3648;
	st.f32 	[%rd98+40], %f3649;
	ld.f32 	%f3650, [%rd88+44];
	ld.f32 	%f3651, [%rd98+44];
	add.f32 	%f3652, %f3650, %f3651;
	st.f32 	[%rd98+44], %f3652;
	ld.f32 	%f3653, [%rd88+48];
	ld.f32 	%f3654, [%rd98+48];
	add.f32 	%f3655, %f3653, %f3654;
	st.f32 	[%rd98+48], %f3655;
	ld.f32 	%f3656, [%rd88+52];
	ld.f32 	%f3657, [%rd98+52];
	add.f32 	%f3658, %f3656, %f3657;
	st.f32 	[%rd98+52], %f3658;
	ld.f32 	%f3659, [%rd88+56];
	ld.f32 	%f3660, [%rd98+56];
	add.f32 	%f3661, %f3659, %f3660;
	st.f32 	[%rd98+56], %f3661;
	ld.f32 	%f3662, [%rd88+60];
	ld.f32 	%f3663, [%rd98+60];
	add.f32 	%f3664, %f3662, %f3663;
	st.f32 	[%rd98+60], %f3664;
	ld.f32 	%f3665, [%rd88+64];
	ld.f32 	%f3666, [%rd98+64];
	add.f32 	%f3667, %f3665, %f3666;
	st.f32 	[%rd98+64], %f3667;
	ld.f32 	%f3668, [%rd88+68];
	ld.f32 	%f3669, [%rd98+68];
	add.f32 	%f3670, %f3668, %f3669;
	st.f32 	[%rd98+68], %f3670;
	ld.f32 	%f3671, [%rd88+72];
	ld.f32 	%f3672, [%rd98+72];
	add.f32 	%f3673, %f3671, %f3672;
	st.f32 	[%rd98+72], %f3673;
	ld.f32 	%f3674, [%rd88+76];
	ld.f32 	%f3675, [%rd98+76];
	add.f32 	%f3676, %f3674, %f3675;
	st.f32 	[%rd98+76], %f3676;
	ld.f32 	%f3677, [%rd88+80];
	ld.f32 	%f3678, [%rd98+80];
	add.f32 	%f3679, %f3677, %f3678;
	st.f32 	[%rd98+80], %f3679;
	ld.f32 	%f3680, [%rd88+84];
	ld.f32 	%f3681, [%rd98+84];
	add.f32 	%f3682, %f3680, %f3681;
	st.f32 	[%rd98+84], %f3682;
	ld.f32 	%f3683, [%rd88+88];
	ld.f32 	%f3684, [%rd98+88];
	add.f32 	%f3685, %f3683, %f3684;
	st.f32 	[%rd98+88], %f3685;
	ld.f32 	%f3686, [%rd88+92];
	ld.f32 	%f3687, [%rd98+92];
	add.f32 	%f3688, %f3686, %f3687;
	st.f32 	[%rd98+92], %f3688;
	ld.f32 	%f3689, [%rd88+96];
	ld.f32 	%f3690, [%rd98+96];
	add.f32 	%f3691, %f3689, %f3690;
	st.f32 	[%rd98+96], %f3691;
	ld.f32 	%f3692, [%rd88+100];
	ld.f32 	%f3693, [%rd98+100];
	add.f32 	%f3694, %f3692, %f3693;
	st.f32 	[%rd98+100], %f3694;
	ld.f32 	%f3695, [%rd88+104];
	ld.f32 	%f3696, [%rd98+104];
	add.f32 	%f3697, %f3695, %f3696;
	st.f32 	[%rd98+104], %f3697;
	ld.f32 	%f3698, [%rd88+108];
	ld.f32 	%f3699, [%rd98+108];
	add.f32 	%f3700, %f3698, %f3699;
	st.f32 	[%rd98+108], %f3700;
	ld.f32 	%f3701, [%rd88+112];
	ld.f32 	%f3702, [%rd98+112];
	add.f32 	%f3703, %f3701, %f3702;
	st.f32 	[%rd98+112], %f3703;
	ld.f32 	%f3704, [%rd88+116];
	ld.f32 	%f3705, [%rd98+116];
	add.f32 	%f3706, %f3704, %f3705;
	st.f32 	[%rd98+116], %f3706;
	ld.f32 	%f3707, [%rd88+120];
	ld.f32 	%f3708, [%rd98+120];
	add.f32 	%f3709, %f3707, %f3708;
	st.f32 	[%rd98+120], %f3709;
	ld.f32 	%f3710, [%rd88+124];
	ld.f32 	%f3711, [%rd98+124];
	add.f32 	%f3712, %f3710, %f3711;
	st.f32 	[%rd98+124], %f3712;
	ld.shared.u64 	%rd89, [_ZZN3cub18CUB_300001_SM_10006detail6reduce28DeviceReduceSingleTileKernelINS2_10policy_hubIPfj9sum_deltaE10Policy1000EPS5_S9_iS6_S5_S5_N4cuda3std3__410__identityEEEvT0_T1_T2_T3_T4_T6_E12temp_storage+24];
	ld.f32 	%f3713, [%rd89];
	add.f32 	%f3714, %f3713, %f3619;
	st.f32 	[%rd98], %f3714;
	ld.f32 	%f3715, [%rd89+4];
	add.f32 	%f3716, %f3715, %f3622;
	st.f32 	[%rd98+4], %f3716;
	ld.f32 	%f3717, [%rd89+8];
	add.f32 	%f3718, %f3717, %f3625;
	st.f32 	[%rd98+8], %f3718;
	ld.f32 	%f3719, [%rd89+12];
	add.f32 	%f3720, %f3719, %f3628;
	st.f32 	[%rd98+12], %f3720;
	ld.f32 	%f3721, [%rd89+16];
	add.f32 	%f3722, %f3721, %f3631;
	st.f32 	[%rd98+16], %f3722;
	ld.f32 	%f3723, [%rd89+20];
	add.f32 	%f3724, %f3723, %f3634;
	st.f32 	[%rd98+20], %f3724;
	ld.f32 	%f3725, [%rd89+24];
	add.f32 	%f3726, %f3725, %f3637;
	st.f32 	[%rd98+24], %f3726;
	ld.f32 	%f3727, [%rd89+28];
	add.f32 	%f3728, %f3727, %f3640;
	st.f32 	[%rd98+28], %f3728;
	ld.f32 	%f3729, [%rd89+32];
	add.f32 	%f3730, %f3729, %f3643;
	st.f32 	[%rd98+32], %f3730;
	ld.f32 	%f3731, [%rd89+36];
	add.f32 	%f3732, %f3731, %f3646;
	st.f32 	[%rd98+36], %f3732;
	ld.f32 	%f3733, [%rd89+40];
	add.f32 	%f3734, %f3733, %f3649;
	st.f32 	[%rd98+40], %f3734;
	ld.f32 	%f3735, [%rd89+44];
	add.f32 	%f3736, %f3735, %f3652;
	st.f32 	[%rd98+44], %f3736;
	ld.f32 	%f3737, [%rd89+48];
	add.f32 	%f3738, %f3737, %f3655;
	st.f32 	[%rd98+48], %f3738;
	ld.f32 	%f3739, [%rd89+52];
	add.f32 	%f3740, %f3739, %f3658;
	st.f32 	[%rd98+52], %f3740;
	ld.f32 	%f3741, [%rd89+56];
	add.f32 	%f3742, %f3741, %f3661;
	st.f32 	[%rd98+56], %f3742;
	ld.f32 	%f3743, [%rd89+60];
	add.f32 	%f3744, %f3743, %f3664;
	st.f32 	[%rd98+60], %f3744;
	ld.f32 	%f3745, [%rd89+64];
	add.f32 	%f3746, %f3745, %f3667;
	st.f32 	[%rd98+64], %f3746;
	ld.f32 	%f3747, [%rd89+68];
	add.f32 	%f3748, %f3747, %f3670;
	st.f32 	[%rd98+68], %f3748;
	ld.f32 	%f3749, [%rd89+72];
	add.f32 	%f3750, %f3749, %f3673;
	st.f32 	[%rd98+72], %f3750;
	ld.f32 	%f3751, [%rd89+76];
	add.f32 	%f3752, %f3751, %f3676;
	st.f32 	[%rd98+76], %f3752;
	ld.f32 	%f3753, [%rd89+80];
	add.f32 	%f3754, %f3753, %f3679;
	st.f32 	[%rd98+80], %f3754;
	ld.f32 	%f3755, [%rd89+84];
	add.f32 	%f3756, %f3755, %f3682;
	st.f32 	[%rd98+84], %f3756;
	ld.f32 	%f3757, [%rd89+88];
	add.f32 	%f3758, %f3757, %f3685;
	st.f32 	[%rd98+88], %f3758;
	ld.f32 	%f3759, [%rd89+92];
	add.f32 	%f3760, %f3759, %f3688;
	st.f32 	[%rd98+92], %f3760;
	ld.f32 	%f3761, [%rd89+96];
	add.f32 	%f3762, %f3761, %f3691;
	st.f32 	[%rd98+96], %f3762;
	ld.f32 	%f3763, [%rd89+100];
	add.f32 	%f3764, %f3763, %f3694;
	st.f32 	[%rd98+100], %f3764;
	ld.f32 	%f3765, [%rd89+104];
	add.f32 	%f3766, %f3765, %f3697;
	st.f32 	[%rd98+104], %f3766;
	ld.f32 	%f3767, [%rd89+108];
	add.f32 	%f3768, %f3767, %f3700;
	st.f32 	[%rd98+108], %f3768;
	ld.f32 	%f3769, [%rd89+112];
	add.f32 	%f3770, %f3769, %f3703;
	st.f32 	[%rd98+112], %f3770;
	ld.f32 	%f3771, [%rd89+116];
	add.f32 	%f3772, %f3771, %f3706;
	st.f32 	[%rd98+116], %f3772;
	ld.f32 	%f3773, [%rd89+120];
	add.f32 	%f3774, %f3773, %f3709;
	st.f32 	[%rd98+120], %f3774;
	ld.f32 	%f3775, [%rd89+124];
	add.f32 	%f3776, %f3775, %f3712;
	st.f32 	[%rd98+124], %f3776;
	ld.shared.u64 	%rd90, [_ZZN3cub18CUB_300001_SM_10006detail6reduce28DeviceReduceSingleTileKernelINS2_10policy_hubIPfj9sum_deltaE10Policy1000EPS5_S9_iS6_S5_S5_N4cuda3std3__410__identityEEEvT0_T1_T2_T3_T4_T6_E12temp_storage+32];
	ld.f32 	%f3777, [%rd90];
	add.f32 	%f3778, %f3777, %f3714;
	st.f32 	[%rd98], %f3778;
	ld.f32 	%f3779, [%rd90+4];
	add.f32 	%f3780, %f3779, %f3716;
	st.f32 	[%rd98+4], %f3780;
	ld.f32 	%f3781, [%rd90+8];
	add.f32 	%f3782, %f3781, %f3718;
	st.f32 	[%rd98+8], %f3782;
	ld.f32 	%f3783, [%rd90+12];
	add.f32 	%f3784, %f3783, %f3720;
	st.f32 	[%rd98+12], %f3784;
	ld.f32 	%f3785, [%rd90+16];
	add.f32 	%f3786, %f3785, %f3722;
	st.f32 	[%rd98+16], %f3786;
	ld.f32 	%f3787, [%rd90+20];
	add.f32 	%f3788, %f3787, %f3724;
	st.f32 	[%rd98+20], %f3788;
	ld.f32 	%f3789, [%rd90+24];
	add.f32 	%f3790, %f3789, %f3726;
	st.f32 	[%rd98+24], %f3790;
	ld.f32 	%f3791, [%rd90+28];
	add.f32 	%f3792, %f3791, %f3728;
	st.f32 	[%rd98+28], %f3792;
	ld.f32 	%f3793, [%rd90+32];
	add.f32 	%f3794, %f3793, %f3730;
	st.f32 	[%rd98+32], %f3794;
	ld.f32 	%f3795, [%rd90+36];
	add.f32 	%f3796, %f3795, %f3732;
	st.f32 	[%rd98+36], %f3796;
	ld.f32 	%f3797, [%rd90+40];
	add.f32 	%f3798, %f3797, %f3734;
	st.f32 	[%rd98+40], %f3798;
	ld.f32 	%f3799, [%rd90+44];
	add.f32 	%f3800, %f3799, %f3736;
	st.f32 	[%rd98+44], %f3800;
	ld.f32 	%f3801, [%rd90+48];
	add.f32 	%f3802, %f3801, %f3738;
	st.f32 	[%rd98+48], %f3802;
	ld.f32 	%f3803, [%rd90+52];
	add.f32 	%f3804, %f3803, %f3740;
	st.f32 	[%rd98+52], %f3804;
	ld.f32 	%f3805, [%rd90+56];
	add.f32 	%f3806, %f3805, %f3742;
	st.f32 	[%rd98+56], %f3806;
	ld.f32 	%f3807, [%rd90+60];
	add.f32 	%f3808, %f3807, %f3744;
	st.f32 	[%rd98+60], %f3808;
	ld.f32 	%f3809, [%rd90+64];
	add.f32 	%f3810, %f3809, %f3746;
	st.f32 	[%rd98+64], %f3810;
	ld.f32 	%f3811, [%rd90+68];
	add.f32 	%f3812, %f3811, %f3748;
	st.f32 	[%rd98+68], %f3812;
	ld.f32 	%f3813, [%rd90+72];
	add.f32 	%f3814, %f3813, %f3750;
	st.f32 	[%rd98+72], %f3814;
	ld.f32 	%f3815, [%rd90+76];
	add.f32 	%f3816, %f3815, %f3752;
	st.f32 	[%rd98+76], %f3816;
	ld.f32 	%f3817, [%rd90+80];
	add.f32 	%f3818, %f3817, %f3754;
	st.f32 	[%rd98+80], %f3818;
	ld.f32 	%f3819, [%rd90+84];
	add.f32 	%f3820, %f3819, %f3756;
	st.f32 	[%rd98+84], %f3820;
	ld.f32 	%f3821, [%rd90+88];
	add.f32 	%f3822, %f3821, %f3758;
	st.f32 	[%rd98+88], %f3822;
	ld.f32 	%f3823, [%rd90+92];
	add.f32 	%f3824, %f3823, %f3760;
	st.f32 	[%rd98+92], %f3824;
	ld.f32 	%f3825, [%rd90+96];
	add.f32 	%f3826, %f3825, %f3762;
	st.f32 	[%rd98+96], %f3826;
	ld.f32 	%f3827, [%rd90+100];
	add.f32 	%f3828, %f3827, %f3764;
	st.f32 	[%rd98+100], %f3828;
	ld.f32 	%f3829, [%rd90+104];
	add.f32 	%f3830, %f3829, %f3766;
	st.f32 	[%rd98+104], %f3830;
	ld.f32 	%f3831, [%rd90+108];
	add.f32 	%f3832, %f3831, %f3768;
	st.f32 	[%rd98+108], %f3832;
	ld.f32 	%f3833, [%rd90+112];
	add.f32 	%f3834, %f3833, %f3770;
	st.f32 	[%rd98+112], %f3834;
	ld.f32 	%f3835, [%rd90+116];
	add.f32 	%f3836, %f3835, %f3772;
	st.f32 	[%rd98+116], %f3836;
	ld.f32 	%f3837, [%rd90+120];
	add.f32 	%f3838, %f3837, %f3774;
	st.f32 	[%rd98+120], %f3838;
	ld.f32 	%f3839, [%rd90+124];
	add.f32 	%f3840, %f3839, %f3776;
	st.f32 	[%rd98+124], %f3840;
	ld.shared.u64 	%rd91, [_ZZN3cub18CUB_300001_SM_10006detail6reduce28DeviceReduceSingleTileKernelINS2_10policy_hubIPfj9sum_deltaE10Policy1000EPS5_S9_iS6_S5_S5_N4cuda3std3__410__identityEEEvT0_T1_T2_T3_T4_T6_E12temp_storage+40];
	ld.f32 	%f3841, [%rd91];
	add.f32 	%f3842, %f3841, %f3778;
	st.f32 	[%rd98], %f3842;
	ld.f32 	%f3843, [%rd91+4];
	add.f32 	%f3844, %f3843, %f3780;
	st.f32 	[%rd98+4], %f3844;
	ld.f32 	%f3845, [%rd91+8];
	add.f32 	%f3846, %f3845, %f3782;
	st.f32 	[%rd98+8], %f3846;
	ld.f32 	%f3847, [%rd91+12];
	add.f32 	%f3848, %f3847, %f3784;
	st.f32 	[%rd98+12], %f3848;
	ld.f32 	%f3849, [%rd91+16];
	add.f32 	%f3850, %f3849, %f3786;
	st.f32 	[%rd98+16], %f3850;
	ld.f32 	%f3851, [%rd91+20];
	add.f32 	%f3852, %f3851, %f3788;
	st.f32 	[%rd98+20], %f3852;
	ld.f32 	%f3853, [%rd91+24];
	add.f32 	%f3854, %f3853, %f3790;
	st.f32 	[%rd98+24], %f3854;
	ld.f32 	%f3855, [%rd91+28];
	add.f32 	%f3856, %f3855, %f3792;
	st.f32 	[%rd98+28], %f3856;
	ld.f32 	%f3857, [%rd91+32];
	add.f32 	%f3858, %f3857, %f3794;
	st.f32 	[%rd98+32], %f3858;
	ld.f32 	%f3859, [%rd91+36];
	add.f32 	%f3860, %f3859, %f3796;
	st.f32 	[%rd98+36], %f3860;
	ld.f32 	%f3861, [%rd91+40];
	add.f32 	%f3862, %f3861, %f3798;
	st.f32 	[%rd98+40], %f3862;
	ld.f32 	%f3863, [%rd91+44];
	add.f32 	%f3864, %f3863, %f3800;
	st.f32 	[%rd98+44], %f3864;
	ld.f32 	%f3865, [%rd91+48];
	add.f32 	%f3866, %f3865, %f3802;
	st.f32 	[%rd98+48], %f3866;
	ld.f32 	%f3867, [%rd91+52];
	add.f32 	%f3868, %f3867, %f3804;
	st.f32 	[%rd98+52], %f3868;
	ld.f32 	%f3869, [%rd91+56];
	add.f32 	%f3870, %f3869, %f3806;
	st.f32 	[%rd98+56], %f3870;
	ld.f32 	%f3871, [%rd91+60];
	add.f32 	%f3872, %f3871, %f3808;
	st.f32 	[%rd98+60], %f3872;
	ld.f32 	%f3873, [%rd91+64];
	add.f32 	%f3874, %f3873, %f3810;
	st.f32 	[%rd98+64], %f3874;
	ld.f32 	%f3875, [%rd91+68];
	add.f32 	%f3876, %f3875, %f3812;
	st.f32 	[%rd98+68], %f3876;
	ld.f32 	%f3877, [%rd91+72];
	add.f32 	%f3878, %f3877, %f3814;
	st.f32 	[%rd98+72], %f3878;
	ld.f32 	%f3879, [%rd91+76];
	add.f32 	%f3880, %f3879, %f3816;
	st.f32 	[%rd98+76], %f3880;
	ld.f32 	%f3881, [%rd91+80];
	add.f32 	%f3882, %f3881, %f3818;
	st.f32 	[%rd98+80], %f3882;
	ld.f32 	%f3883, [%rd91+84];
	add.f32 	%f3884, %f3883, %f3820;
	st.f32 	[%rd98+84], %f3884;
	ld.f32 	%f3885, [%rd91+88];
	add.f32 	%f3886, %f3885, %f3822;
	st.f32 	[%rd98+88], %f3886;
	ld.f32 	%f3887, [%rd91+92];
	add.f32 	%f3888, %f3887, %f3824;
	st.f32 	[%rd98+92], %f3888;
	ld.f32 	%f3889, [%rd91+96];
	add.f32 	%f3890, %f3889, %f3826;
	st.f32 	[%rd98+96], %f3890;
	ld.f32 	%f3891, [%rd91+100];
	add.f32 	%f3892, %f3891, %f3828;
	st.f32 	[%rd98+100], %f3892;
	ld.f32 	%f3893, [%rd91+104];
	add.f32 	%f3894, %f3893, %f3830;
	st.f32 	[%rd98+104], %f3894;
	ld.f32 	%f3895, [%rd91+108];
	add.f32 	%f3896, %f3895, %f3832;
	st.f32 	[%rd98+108], %f3896;
	ld.f32 	%f3897, [%rd91+112];
	add.f32 	%f3898, %f3897, %f3834;
	st.f32 	[%rd98+112], %f3898;
	ld.f32 	%f3899, [%rd91+116];
	add.f32 	%f3900, %f3899, %f3836;
	st.f32 	[%rd98+116], %f3900;
	ld.f32 	%f3901, [%rd91+120];
	add.f32 	%f3902, %f3901, %f3838;
	st.f32 	[%rd98+120], %f3902;
	ld.f32 	%f3903, [%rd91+124];
	add.f32 	%f3904, %f3903, %f3840;
	st.f32 	[%rd98+124], %f3904;
	ld.shared.u64 	%rd92, [_ZZN3cub18CUB_300001_SM_10006detail6reduce28DeviceReduceSingleTileKernelINS2_10policy_hubIPfj9sum_deltaE10Policy1000EPS5_S9_iS6_S5_S5_N4cuda3std3__410__identityEEEvT0_T1_T2_T3_T4_T6_E12temp_storage+48];
	ld.f32 	%f3905, [%rd92];
	add.f32 	%f3906, %f3905, %f3842;
	st.f32 	[%rd98], %f3906;
	ld.f32 	%f3907, [%rd92+4];
	add.f32 	%f3908, %f3907, %f3844;
	st.f32 	[%rd98+4], %f3908;
	ld.f32 	%f3909, [%rd92+8];
	add.f32 	%f3910, %f3909, %f3846;
	st.f32 	[%rd98+8], %f3910;
	ld.f32 	%f3911, [%rd92+12];
	add.f32 	%f3912, %f3911, %f3848;
	st.f32 	[%rd98+12], %f3912;
	ld.f32 	%f3913, [%rd92+16];
	add.f32 	%f3914, %f3913, %f3850;
	st.f32 	[%rd98+16], %f3914;
	ld.f32 	%f3915, [%rd92+20];
	add.f32 	%f3916, %f3915, %f3852;
	st.f32 	[%rd98+20], %f3916;
	ld.f32 	%f3917, [%rd92+24];
	add.f32 	%f3918, %f3917, %f3854;
	st.f32 	[%rd98+24], %f3918;
	ld.f32 	%f3919, [%rd92+28];
	add.f32 	%f3920, %f3919, %f3856;
	st.f32 	[%rd98+28], %f3920;
	ld.f32 	%f3921, [%rd92+32];
	add.f32 	%f3922, %f3921, %f3858;
	st.f32 	[%rd98+32], %f3922;
	ld.f32 	%f3923, [%rd92+36];
	add.f32 	%f3924, %f3923, %f3860;
	st.f32 	[%rd98+36], %f3924;
	ld.f32 	%f3925, [%rd92+40];
	add.f32 	%f3926, %f3925, %f3862;
	st.f32 	[%rd98+40], %f3926;
	ld.f32 	%f3927, [%rd92+44];
	add.f32 	%f3928, %f3927, %f3864;
	st.f32 	[%rd98+44], %f3928;
	ld.f32 	%f3929, [%rd92+48];
	add.f32 	%f3930, %f3929, %f3866;
	st.f32 	[%rd98+48], %f3930;
	ld.f32 	%f3931, [%rd92+52];
	add.f32 	%f3932, %f3931, %f3868;
	st.f32 	[%rd98+52], %f3932;
	ld.f32 	%f3933, [%rd92+56];
	add.f32 	%f3934, %f3933, %f3870;
	st.f32 	[%rd98+56], %f3934;
	ld.f32 	%f3935, [%rd92+60];
	add.f32 	%f3936, %f3935, %f3872;
	st.f32 	[%rd98+60], %f3936;
	ld.f32 	%f3937, [%rd92+64];
	add.f32 	%f3938, %f3937, %f3874;
	st.f32 	[%rd98+64], %f3938;
	ld.f32 	%f3939, [%rd92+68];
	add.f32 	%f3940, %f3939, %f3876;
	st.f32 	[%rd98+68], %f3940;
	ld.f32 	%f3941, [%rd92+72];
	add.f32 	%f3942, %f3941, %f3878;
	st.f32 	[%rd98+72], %f3942;
	ld.f32 	%f3943, [%rd92+76];
	add.f32 	%f3944, %f3943, %f3880;
	st.f32 	[%rd98+76], %f3944;
	ld.f32 	%f3945, [%rd92+80];
	add.f32 	%f3946, %f3945, %f3882;
	st.f32 	[%rd98+80], %f3946;
	ld.f32 	%f3947, [%rd92+84];
	add.f32 	%f3948, %f3947, %f3884;
	st.f32 	[%rd98+84], %f3948;
	ld.f32 	%f3949, [%rd92+88];
	add.f32 	%f3950, %f3949, %f3886;
	st.f32 	[%rd98+88], %f3950;
	ld.f32 	%f3951, [%rd92+92];
	add.f32 	%f3952, %f3951, %f3888;
	st.f32 	[%rd98+92], %f3952;
	ld.f32 	%f3953, [%rd92+96];
	add.f32 	%f3954, %f3953, %f3890;
	st.f32 	[%rd98+96], %f3954;
	ld.f32 	%f3955, [%rd92+100];
	add.f32 	%f3956, %f3955, %f3892;
	st.f32 	[%rd98+100], %f3956;
	ld.f32 	%f3957, [%rd92+104];
	add.f32 	%f3958, %f3957, %f3894;
	st.f32 	[%rd98+104], %f3958;
	ld.f32 	%f3959, [%rd92+108];
	add.f32 	%f3960, %f3959, %f3896;
	st.f32 	[%rd98+108], %f3960;
	ld.f32 	%f3961, [%rd92+112];
	add.f32 	%f3962, %f3961, %f3898;
	st.f32 	[%rd98+112], %f3962;
	ld.f32 	%f3963, [%rd92+116];
	add.f32 	%f3964, %f3963, %f3900;
	st.f32 	[%rd98+116], %f3964;
	ld.f32 	%f3965, [%rd92+120];
	add.f32 	%f3966, %f3965, %f3902;
	st.f32 	[%rd98+120], %f3966;
	ld.f32 	%f3967, [%rd92+124];
	add.f32 	%f3968, %f3967, %f3904;
	st.f32 	[%rd98+124], %f3968;
	ld.shared.u64 	%rd93, [_ZZN3cub18CUB_300001_SM_10006detail6reduce28DeviceReduceSingleTileKernelINS2_10policy_hubIPfj9sum_deltaE10Policy1000EPS5_S9_iS6_S5_S5_N4cuda3std3__410__identityEEEvT0_T1_T2_T3_T4_T6_E12temp_storage+56];
	ld.f32 	%f3969, [%rd93];
	add.f32 	%f3970, %f3969, %f3906;
	st.f32 	[%rd98], %f3970;
	ld.f32 	%f3971, [%rd93+4];
	add.f32 	%f3972, %f3971, %f3908;
	st.f32 	[%rd98+4], %f3972;
	ld.f32 	%f3973, [%rd93+8];
	add.f32 	%f3974, %f3973, %f3910;
	st.f32 	[%rd98+8], %f3974;
	ld.f32 	%f3975, [%rd93+12];
	add.f32 	%f3976, %f3975, %f3912;
	st.f32 	[%rd98+12], %f3976;
	ld.f32 	%f3977, [%rd93+16];
	add.f32 	%f3978, %f3977, %f3914;
	st.f32 	[%rd98+16], %f3978;
	ld.f32 	%f3979, [%rd93+20];
	add.f32 	%f3980, %f3979, %f3916;
	st.f32 	[%rd98+20], %f3980;
	ld.f32 	%f3981, [%rd93+24];
	add.f32 	%f3982, %f3981, %f3918;
	st.f32 	[%rd98+24], %f3982;
	ld.f32 	%f3983, [%rd93+28];
	add.f32 	%f3984, %f3983, %f3920;
	st.f32 	[%rd98+28], %f3984;
	ld.f32 	%f3985, [%rd93+32];
	add.f32 	%f3986, %f3985, %f3922;
	st.f32 	[%rd98+32], %f3986;
	ld.f32 	%f3987, [%rd93+36];
	add.f32 	%f3988, %f3987, %f3924;
	st.f32 	[%rd98+36], %f3988;
	ld.f32 	%f3989, [%rd93+40];
	add.f32 	%f3990, %f3989, %f3926;
	st.f32 	[%rd98+40], %f3990;
	ld.f32 	%f3991, [%rd93+44];
	add.f32 	%f3992, %f3991, %f3928;
	st.f32 	[%rd98+44], %f3992;
	ld.f32 	%f3993, [%rd93+48];
	add.f32 	%f3994, %f3993, %f3930;
	st.f32 	[%rd98+48], %f3994;
	ld.f32 	%f3995, [%rd93+52];
	add.f32 	%f3996, %f3995, %f3932;
	st.f32 	[%rd98+52], %f3996;
	ld.f32 	%f3997, [%rd93+56];
	add.f32 	%f3998, %f3997, %f3934;
	st.f32 	[%rd98+56], %f3998;
	ld.f32 	%f3999, [%rd93+60];
	add.f32 	%f4000, %f3999, %f3936;
	st.f32 	[%rd98+60], %f4000;
	ld.f32 	%f4001, [%rd93+64];
	add.f32 	%f4002, %f4001, %f3938;
	st.f32 	[%rd98+64], %f4002;
	ld.f32 	%f4003, [%rd93+68];
	add.f32 	%f4004, %f4003, %f3940;
	st.f32 	[%rd98+68], %f4004;
	ld.f32 	%f4005, [%rd93+72];
	add.f32 	%f4006, %f4005, %f3942;
	st.f32 	[%rd98+72], %f4006;
	ld.f32 	%f4007, [%rd93+76];
	add.f32 	%f4008, %f4007, %f3944;
	st.f32 	[%rd98+76], %f4008;
	ld.f32 	%f4009, [%rd93+80];
	add.f32 	%f4010, %f4009, %f3946;
	st.f32 	[%rd98+80], %f4010;
	ld.f32 	%f4011, [%rd93+84];
	add.f32 	%f4012, %f4011, %f3948;
	st.f32 	[%rd98+84], %f4012;
	ld.f32 	%f4013, [%rd93+88];
	add.f32 	%f4014, %f4013, %f3950;
	st.f32 	[%rd98+88], %f4014;
	ld.f32 	%f4015, [%rd93+92];
	add.f32 	%f4016, %f4015, %f3952;
	st.f32 	[%rd98+92], %f4016;
	ld.f32 	%f4017, [%rd93+96];
	add.f32 	%f4018, %f4017, %f3954;
	st.f32 	[%rd98+96], %f4018;
	ld.f32 	%f4019, [%rd93+100];
	add.f32 	%f4020, %f4019, %f3956;
	st.f32 	[%rd98+100], %f4020;
	ld.f32 	%f4021, [%rd93+104];
	add.f32 	%f4022, %f4021, %f3958;
	st.f32 	[%rd98+104], %f4022;
	ld.f32 	%f4023, [%rd93+108];
	add.f32 	%f4024, %f4023, %f3960;
	st.f32 	[%rd98+108], %f4024;
	ld.f32 	%f4025, [%rd93+112];
	add.f32 	%f4026, %f4025, %f3962;
	st.f32 	[%rd98+112], %f4026;
	ld.f32 	%f4027, [%rd93+116];
	add.f32 	%f4028, %f4027, %f3964;
	st.f32 	[%rd98+116], %f4028;
	ld.f32 	%f4029, [%rd93+120];
	add.f32 	%f4030, %f4029, %f3966;
	st.f32 	[%rd98+120], %f4030;
	ld.f32 	%f4031, [%rd93+124];
	add.f32 	%f4032, %f4031, %f3968;
	st.f32 	[%rd98+124], %f4032;
	ld.shared.u64 	%rd94, [_ZZN3cub18CUB_300001_SM_10006detail6reduce28DeviceReduceSingleTileKernelINS2_10policy_hubIPfj9sum_deltaE10Policy1000EPS5_S9_iS6_S5_S5_N4cuda3std3__410__identityEEEvT0_T1_T2_T3_T4_T6_E12temp_storage+64];
	ld.f32 	%f4033, [%rd94];
	add.f32 	%f4034, %f4033, %f3970;
	st.f32 	[%rd98], %f4034;
	ld.f32 	%f4035, [%rd94+4];
	add.f32 	%f4036, %f4035, %f3972;
	st.f32 	[%rd98+4], %f4036;
	ld.f32 	%f4037, [%rd94+8];
	add.f32 	%f4038, %f4037, %f3974;
	st.f32 	[%rd98+8], %f4038;
	ld.f32 	%f4039, [%rd94+12];
	add.f32 	%f4040, %f4039, %f3976;
	st.f32 	[%rd98+12], %f4040;
	ld.f32 	%f4041, [%rd94+16];
	add.f32 	%f4042, %f4041, %f3978;
	st.f32 	[%rd98+16], %f4042;
	ld.f32 	%f4043, [%rd94+20];
	add.f32 	%f4044, %f4043, %f3980;
	st.f32 	[%rd98+20], %f4044;
	ld.f32 	%f4045, [%rd94+24];
	add.f32 	%f4046, %f4045, %f3982;
	st.f32 	[%rd98+24], %f4046;
	ld.f32 	%f4047, [%rd94+28];
	add.f32 	%f4048, %f4047, %f3984;
	st.f32 	[%rd98+28], %f4048;
	ld.f32 	%f4049, [%rd94+32];
	add.f32 	%f4050, %f4049, %f3986;
	st.f32 	[%rd98+32], %f4050;
	ld.f32 	%f4051, [%rd94+36];
	add.f32 	%f4052, %f4051, %f3988;
	st.f32 	[%rd98+36], %f4052;
	ld.f32 	%f4053, [%rd94+40];
	add.f32 	%f4054, %f4053, %f3990;
	st.f32 	[%rd98+40], %f4054;
	ld.f32 	%f4055, [%rd94+44];
	add.f32 	%f4056, %f4055, %f3992;
	st.f32 	[%rd98+44], %f4056;
	ld.f32 	%f4057, [%rd94+48];
	add.f32 	%f4058, %f4057, %f3994;
	st.f32 	[%rd98+48], %f4058;
	ld.f32 	%f4059, [%rd94+52];
	add.f32 	%f4060, %f4059, %f3996;
	st.f32 	[%rd98+52], %f4060;
	ld.f32 	%f4061, [%rd94+56];
	add.f32 	%f4062, %f4061, %f3998;
	st.f32 	[%rd98+56], %f4062;
	ld.f32 	%f4063, [%rd94+60];
	add.f32 	%f4064, %f4063, %f4000;
	st.f32 	[%rd98+60], %f4064;
	ld.f32 	%f4065, [%rd94+64];
	add.f32 	%f4066, %f4065, %f4002;
	st.f32 	[%rd98+64], %f4066;
	ld.f32 	%f4067, [%rd94+68];
	add.f32 	%f4068, %f4067, %f4004;
	st.f32 	[%rd98+68], %f4068;
	ld.f32 	%f4069, [%rd94+72];
	add.f32 	%f4070, %f4069, %f4006;
	st.f32 	[%rd98+72], %f4070;
	ld.f32 	%f4071, [%rd94+76];
	add.f32 	%f4072, %f4071, %f4008;
	st.f32 	[%rd98+76], %f4072;
	ld.f32 	%f4073, [%rd94+80];
	add.f32 	%f4074, %f4073, %f4010;
	st.f32 	[%rd98+80], %f4074;
	ld.f32 	%f4075, [%rd94+84];
	add.f32 	%f4076, %f4075, %f4012;
	st.f32 	[%rd98+84], %f4076;
	ld.f32 	%f4077, [%rd94+88];
	add.f32 	%f4078, %f4077, %f4014;
	st.f32 	[%rd98+88], %f4078;
	ld.f32 	%f4079, [%rd94+92];
	add.f32 	%f4080, %f4079, %f4016;
	st.f32 	[%rd98+92], %f4080;
	ld.f32 	%f4081, [%rd94+96];
	add.f32 	%f4082, %f4081, %f4018;
	st.f32 	[%rd98+96], %f4082;
	ld.f32 	%f4083, [%rd94+100];
	add.f32 	%f4084, %f4083, %f4020;
	st.f32 	[%rd98+100], %f4084;
	ld.f32 	%f4085, [%rd94+104];
	add.f32 	%f4086, %f4085, %f4022;
	st.f32 	[%rd98+104], %f4086;
	ld.f32 	%f4087, [%rd94+108];
	add.f32 	%f4088, %f4087, %f4024;
	st.f32 	[%rd98+108], %f4088;
	ld.f32 	%f4089, [%rd94+112];
	add.f32 	%f4090, %f4089, %f4026;
	st.f32 	[%rd98+112], %f4090;
	ld.f32 	%f4091, [%rd94+116];
	add.f32 	%f4092, %f4091, %f4028;
	st.f32 	[%rd98+116], %f4092;
	ld.f32 	%f4093, [%rd94+120];
	add.f32 	%f4094, %f4093, %f4030;
	st.f32 	[%rd98+120], %f4094;
	ld.f32 	%f4095, [%rd94+124];
	add.f32 	%f4096, %f4095, %f4032;
	st.f32 	[%rd98+124], %f4096;
	bra.uni 	$L__BB12_64;
$L__BB12_23:
	// begin inline asm
	mov.u32 %r116, %laneid;
	// end inline asm
	and.b32  	%r127, %r1, 992;
	add.s32 	%r128, %r127, 32;
	setp.gt.s32 	%p20, %r128, %r57;
	not.b32 	%r129, %r127;
	add.s32 	%r130, %r57, %r129;
	selp.b32 	%r125, %r130, 31, %p20;
	mov.b64 	{%r118, %r123}, %rd98;
	mov.b32 	%r124, 1;
	mov.b32 	%r126, -1;
	// begin inline asm
	shfl.sync.down.b32 %r117, %r118, %r124, %r125, %r126;
	// end inline asm
	// begin inline asm
	shfl.sync.down.b32 %r122, %r123, %r124, %r125, %r126;
	// end inline asm
	setp.ge.s32 	%p21, %r116, %r125;
	@%p21 bra 	$L__BB12_25;
	mov.b64 	%rd71, {%r117, %r122};
	ld.f32 	%f2369, [%rd71];
	ld.f32 	%f2370, [%rd98];
	add.f32 	%f2371, %f2369, %f2370;
	st.f32 	[%rd98], %f2371;
	ld.f32 	%f2372, [%rd71+4];
	ld.f32 	%f2373, [%rd98+4];
	add.f32 	%f2374, %f2372, %f2373;
	st.f32 	[%rd98+4], %f2374;
	ld.f32 	%f2375, [%rd71+8];
	ld.f32 	%f2376, [%rd98+8];
	add.f32 	%f2377, %f2375, %f2376;
	st.f32 	[%rd98+8], %f2377;
	ld.f32 	%f2378, [%rd71+12];
	ld.f32 	%f2379, [%rd98+12];
	add.f32 	%f2380, %f2378, %f2379;
	st.f32 	[%rd98+12], %f2380;
	ld.f32 	%f2381, [%rd71+16];
	ld.f32 	%f2382, [%rd98+16];
	add.f32 	%f2383, %f2381, %f2382;
	st.f32 	[%rd98+16], %f2383;
	ld.f32 	%f2384, [%rd71+20];
	ld.f32 	%f2385, [%rd98+20];
	add.f32 	%f2386, %f2384, %f2385;
	st.f32 	[%rd98+20], %f2386;
	ld.f32 	%f2387, [%rd71+24];
	ld.f32 	%f2388, [%rd98+24];
	add.f32 	%f2389, %f2387, %f2388;
	st.f32 	[%rd98+24], %f2389;
	ld.f32 	%f2390, [%rd71+28];
	ld.f32 	%f2391, [%rd98+28];
	add.f32 	%f2392, %f2390, %f2391;
	st.f32 	[%rd98+28], %f2392;
	ld.f32 	%f2393, [%rd71+32];
	ld.f32 	%f2394, [%rd98+32];
	add.f32 	%f2395, %f2393, %f2394;
	st.f32 	[%rd98+32], %f2395;
	ld.f32 	%f2396, [%rd71+36];
	ld.f32 	%f2397, [%rd98+36];
	add.f32 	%f2398, %f2396, %f2397;
	st.f32 	[%rd98+36], %f2398;
	ld.f32 	%f2399, [%rd71+40];
	ld.f32 	%f2400, [%rd98+40];
	add.f32 	%f2401, %f2399, %f2400;
	st.f32 	[%rd98+40], %f2401;
	ld.f32 	%f2402, [%rd71+44];
	ld.f32 	%f2403, [%rd98+44];
	add.f32 	%f2404, %f2402, %f2403;
	st.f32 	[%rd98+44], %f2404;
	ld.f32 	%f2405, [%rd71+48];
	ld.f32 	%f2406, [%rd98+48];
	add.f32 	%f2407, %f2405, %f2406;
	st.f32 	[%rd98+48], %f2407;
	ld.f32 	%f2408, [%rd71+52];
	ld.f32 	%f2409, [%rd98+52];
	add.f32 	%f2410, %f2408, %f2409;
	st.f32 	[%rd98+52], %f2410;
	ld.f32 	%f2411, [%rd71+56];
	ld.f32 	%f2412, [%rd98+56];
	add.f32 	%f2413, %f2411, %f2412;
	st.f32 	[%rd98+56], %f2413;
	ld.f32 	%f2414, [%rd71+60];
	ld.f32 	%f2415, [%rd98+60];
	add.f32 	%f2416, %f2414, %f2415;
	st.f32 	[%rd98+60], %f2416;
	ld.f32 	%f2417, [%rd71+64];
	ld.f32 	%f2418, [%rd98+64];
	add.f32 	%f2419, %f2417, %f2418;
	st.f32 	[%rd98+64], %f2419;
	ld.f32 	%f2420, [%rd71+68];
	ld.f32 	%f2421, [%rd98+68];
	add.f32 	%f2422, %f2420, %f2421;
	st.f32 	[%rd98+68], %f2422;
	ld.f32 	%f2423, [%rd71+72];
	ld.f32 	%f2424, [%rd98+72];
	add.f32 	%f2425, %f2423, %f2424;
	st.f32 	[%rd98+72], %f2425;
	ld.f32 	%f2426, [%rd71+76];
	ld.f32 	%f2427, [%rd98+76];
	add.f32 	%f2428, %f2426, %f2427;
	st.f32 	[%rd98+76], %f2428;
	ld.f32 	%f2429, [%rd71+80];
	ld.f32 	%f2430, [%rd98+80];
	add.f32 	%f2431, %f2429, %f2430;
	st.f32 	[%rd98+80], %f2431;
	ld.f32 	%f2432, [%rd71+84];
	ld.f32 	%f2433, [%rd98+84];
	add.f32 	%f2434, %f2432, %f2433;
	st.f32 	[%rd98+84], %f2434;
	ld.f32 	%f2435, [%rd71+88];
	ld.f32 	%f2436, [%rd98+88];
	add.f32 	%f2437, %f2435, %f2436;
	st.f32 	[%rd98+88], %f2437;
	ld.f32 	%f2438, [%rd71+92];
	ld.f32 	%f2439, [%rd98+92];
	add.f32 	%f2440, %f2438, %f2439;
	st.f32 	[%rd98+92], %f2440;
	ld.f32 	%f2441, [%rd71+96];
	ld.f32 	%f2442, [%rd98+96];
	add.f32 	%f2443, %f2441, %f2442;
	st.f32 	[%rd98+96], %f2443;
	ld.f32 	%f2444, [%rd71+100];
	ld.f32 	%f2445, [%rd98+100];
	add.f32 	%f2446, %f2444, %f2445;
	st.f32 	[%rd98+100], %f2446;
	ld.f32 	%f2447, [%rd71+104];
	ld.f32 	%f2448, [%rd98+104];
	add.f32 	%f2449, %f2447, %f2448;
	st.f32 	[%rd98+104], %f2449;
	ld.f32 	%f2450, [%rd71+108];
	ld.f32 	%f2451, [%rd98+108];
	add.f32 	%f2452, %f2450, %f2451;
	st.f32 	[%rd98+108], %f2452;
	ld.f32 	%f2453, [%rd71+112];
	ld.f32 	%f2454, [%rd98+112];
	add.f32 	%f2455, %f2453, %f2454;
	st.f32 	[%rd98+112], %f2455;
	ld.f32 	%f2456, [%rd71+116];
	ld.f32 	%f2457, [%rd98+116];
	add.f32 	%f2458, %f2456, %f2457;
	st.f32 	[%rd98+116], %f2458;
	ld.f32 	%f2459, [%rd71+120];
	ld.f32 	%f2460, [%rd98+120];
	add.f32 	%f2461, %f2459, %f2460;
	st.f32 	[%rd98+120], %f2461;
	ld.f32 	%f2462, [%rd71+124];
	ld.f32 	%f2463, [%rd98+124];
	add.f32 	%f2464, %f2462, %f2463;
	st.f32 	[%rd98+124], %f2464;
$L__BB12_25:
	mov.b32 	%r138, 2;
	mov.b32 	%r140, -1;
	// begin inline asm
	shfl.sync.down.b32 %r131, %r118, %r138, %r125, %r140;
	// end inline asm
	// begin inline asm
	shfl.sync.down.b32 %r136, %r123, %r138, %r125, %r140;
	// end inline asm
	add.s32 	%r141, %r116, 2;
	setp.gt.s32 	%p22, %r141, %r125;
	@%p22 bra 	$L__BB12_27;
	mov.b64 	%rd72, {%r131, %r136};
	ld.f32 	%f2465, [%rd72];
	ld.f32 	%f2466, [%rd98];
	add.f32 	%f2467, %f2465, %f2466;
	st.f32 	[%rd98], %f2467;
	ld.f32 	%f2468, [%rd72+4];
	ld.f32 	%f2469, [%rd98+4];
	add.f32 	%f2470, %f2468, %f2469;
	st.f32 	[%rd98+4], %f2470;
	ld.f32 	%f2471, [%rd72+8];
	ld.f32 	%f2472, [%rd98+8];
	add.f32 	%f2473, %f2471, %f2472;
	st.f32 	[%rd98+8], %f2473;
	ld.f32 	%f2474, [%rd72+12];
	ld.f32 	%f2475, [%rd98+12];
	add.f32 	%f2476, %f2474, %f2475;
	st.f32 	[%rd98+12], %f2476;
	ld.f32 	%f2477, [%rd72+16];
	ld.f32 	%f2478, [%rd98+16];
	add.f32 	%f2479, %f2477, %f2478;
	st.f32 	[%rd98+16], %f2479;
	ld.f32 	%f2480, [%rd72+20];
	ld.f32 	%f2481, [%rd98+20];
	add.f32 	%f2482, %f2480, %f2481;
	st.f32 	[%rd98+20], %f2482;
	ld.f32 	%f2483, [%rd72+24];
	ld.f32 	%f2484, [%rd98+24];
	add.f32 	%f2485, %f2483, %f2484;
	st.f32 	[%rd98+24], %f2485;
	ld.f32 	%f2486, [%rd72+28];
	ld.f32 	%f2487, [%rd98+28];
	add.f32 	%f2488, %f2486, %f2487;
	st.f32 	[%rd98+28], %f2488;
	ld.f32 	%f2489, [%rd72+32];
	ld.f32 	%f2490, [%rd98+32];
	add.f32 	%f2491, %f2489, %f2490;
	st.f32 	[%rd98+32], %f2491;
	ld.f32 	%f2492, [%rd72+36];
	ld.f32 	%f2493, [%rd98+36];
	add.f32 	%f2494, %f2492, %f2493;
	st.f32 	[%rd98+36], %f2494;
	ld.f32 	%f2495, [%rd72+40];
	ld.f32 	%f2496, [%rd98+40];
	add.f32 	%f2497, %f2495, %f2496;
	st.f32 	[%rd98+40], %f2497;
	ld.f32 	%f2498, [%rd72+44];
	ld.f32 	%f2499, [%rd98+44];
	add.f32 	%f2500, %f2498, %f2499;
	st.f32 	[%rd98+44], %f2500;
	ld.f32 	%f2501, [%rd72+48];
	ld.f32 	%f2502, [%rd98+48];
	add.f32 	%f2503, %f2501, %f2502;
	st.f32 	[%rd98+48], %f2503;
	ld.f32 	%f2504, [%rd72+52];
	ld.f32 	%f2505, [%rd98+52];
	add.f32 	%f2506, %f2504, %f2505;
	st.f32 	[%rd98+52], %f2506;
	ld.f32 	%f2507, [%rd72+56];
	ld.f32 	%f2508, [%rd98+56];
	add.f32 	%f2509, %f2507, %f2508;
	st.f32 	[%rd98+56], %f2509;
	ld.f32 	%f2510, [%rd72+60];
	ld.f32 	%f2511, [%rd98+60];
	add.f32 	%f2512, %f2510, %f2511;
	st.f32 	[%rd98+60], %f2512;
	ld.f32 	%f2513, [%rd72+64];
	ld.f32 	%f2514, [%rd98+64];
	add.f32 	%f2515, %f2513, %f2514;
	st.f32 	[%rd98+64], %f2515;
	ld.f32 	%f2516, [%rd72+68];
	ld.f32 	%f2517, [%rd98+68];
	add.f32 	%f2518, %f2516, %f2517;
	st.f32 	[%rd98+68], %f2518;
	ld.f32 	%f2519, [%rd72+72];
	ld.f32 	%f2520, [%rd98+72];
	add.f32 	%f2521, %f2519, %f2520;
	st.f32 	[%rd98+72], %f2521;
	ld.f32 	%f2522, [%rd72+76];
	ld.f32 	%f2523, [%rd98+76];
	add.f32 	%f2524, %f2522, %f2523;
	st.f32 	[%rd98+76], %f2524;
	ld.f32 	%f2525, [%rd72+80];
	ld.f32 	%f2526, [%rd98+80];
	add.f32 	%f2527, %f2525, %f2526;
	st.f32 	[%rd98+80], %f2527;
	ld.f32 	%f2528, [%rd72+84];
	ld.f32 	%f2529, [%rd98+84];
	add.f32 	%f2530, %f2528, %f2529;
	st.f32 	[%rd98+84], %f2530;
	ld.f32 	%f2531, [%rd72+88];
	ld.f32 	%f2532, [%rd98+88];
	add.f32 	%f2533, %f2531, %f2532;
	st.f32 	[%rd98+88], %f2533;
	ld.f32 	%f2534, [%rd72+92];
	ld.f32 	%f2535, [%rd98+92];
	add.f32 	%f2536, %f2534, %f2535;
	st.f32 	[%rd98+92], %f2536;
	ld.f32 	%f2537, [%rd72+96];
	ld.f32 	%f2538, [%rd98+96];
	add.f32 	%f2539, %f2537, %f2538;
	st.f32 	[%rd98+96], %f2539;
	ld.f32 	%f2540, [%rd72+100];
	ld.f32 	%f2541, [%rd98+100];
	add.f32 	%f2542, %f2540, %f2541;
	st.f32 	[%rd98+100], %f2542;
	ld.f32 	%f2543, [%rd72+104];
	ld.f32 	%f2544, [%rd98+104];
	add.f32 	%f2545, %f2543, %f2544;
	st.f32 	[%rd98+104], %f2545;
	ld.f32 	%f2546, [%rd72+108];
	ld.f32 	%f2547, [%rd98+108];
	add.f32 	%f2548, %f2546, %f2547;
	st.f32 	[%rd98+108], %f2548;
	ld.f32 	%f2549, [%rd72+112];
	ld.f32 	%f2550, [%rd98+112];
	add.f32 	%f2551, %f2549, %f2550;
	st.f32 	[%rd98+112], %f2551;
	ld.f32 	%f2552, [%rd72+116];
	ld.f32 	%f2553, [%rd98+116];
	add.f32 	%f2554, %f2552, %f2553;
	st.f32 	[%rd98+116], %f2554;
	ld.f32 	%f2555, [%rd72+120];
	ld.f32 	%f2556, [%rd98+120];
	add.f32 	%f2557, %f2555, %f2556;
	st.f32 	[%rd98+120], %f2557;
	ld.f32 	%f2558, [%rd72+124];
	ld.f32 	%f2559, [%rd98+124];
	add.f32 	%f2560, %f2558, %f2559;
	st.f32 	[%rd98+124], %f2560;
$L__BB12_27:
	mov.b32 	%r149, 4;
	mov.b32 	%r151, -1;
	// begin inline asm
	shfl.sync.down.b32 %r142, %r118, %r149, %r125, %r151;
	// end inline asm
	// begin inline asm
	shfl.sync.down.b32 %r147, %r123, %r149, %r125, %r151;
	// end inline asm
	add.s32 	%r152, %r116, 4;
	setp.gt.s32 	%p23, %r152, %r125;
	@%p23 bra 	$L__BB12_29;
	mov.b64 	%rd73, {%r142, %r147};
	ld.f32 	%f2561, [%rd73];
	ld.f32 	%f2562, [%rd98];
	add.f32 	%f2563, %f2561, %f2562;
	st.f32 	[%rd98], %f2563;
	ld.f32 	%f2564, [%rd73+4];
	ld.f32 	%f2565, [%rd98+4];
	add.f32 	%f2566, %f2564, %f2565;
	st.f32 	[%rd98+4], %f2566;
	ld.f32 	%f2567, [%rd73+8];
	ld.f32 	%f2568, [%rd98+8];
	add.f32 	%f2569, %f2567, %f2568;
	st.f32 	[%rd98+8], %f2569;
	ld.f32 	%f2570, [%rd73+12];
	ld.f32 	%f2571, [%rd98+12];
	add.f32 	%f2572, %f2570, %f2571;
	st.f32 	[%rd98+12], %f2572;
	ld.f32 	%f2573, [%rd73+16];
	ld.f32 	%f2574, [%rd98+16];
	add.f32 	%f2575, %f2573, %f2574;
	st.f32 	[%rd98+16], %f2575;
	ld.f32 	%f2576, [%rd73+20];
	ld.f32 	%f2577, [%rd98+20];
	add.f32 	%f2578, %f2576, %f2577;
	st.f32 	[%rd98+20], %f2578;
	ld.f32 	%f2579, [%rd73+24];
	ld.f32 	%f2580, [%rd98+24];
	add.f32 	%f2581, %f2579, %f2580;
	st.f32 	[%rd98+24], %f2581;
	ld.f32 	%f2582, [%rd73+28];
	ld.f32 	%f2583, [%rd98+28];
	add.f32 	%f2584, %f2582, %f2583;
	st.f32 	[%rd98+28], %f2584;
	ld.f32 	%f2585, [%rd73+32];
	ld.f32 	%f2586, [%rd98+32];
	add.f32 	%f2587, %f2585, %f2586;
	st.f32 	[%rd98+32], %f2587;
	ld.f32 	%f2588, [%rd73+36];
	ld.f32 	%f2589, [%rd98+36];
	add.f32 	%f2590, %f2588, %f2589;
	st.f32 	[%rd98+36], %f2590;
	ld.f32 	%f2591, [%rd73+40];
	ld.f32 	%f2592, [%rd98+40];
	add.f32 	%f2593, %f2591, %f2592;
	st.f32 	[%rd98+40], %f2593;
	ld.f32 	%f2594, [%rd73+44];
	ld.f32 	%f2595, [%rd98+44];
	add.f32 	%f2596, %f2594, %f2595;
	st.f32 	[%rd98+44], %f2596;
	ld.f32 	%f2597, [%rd73+48];
	ld.f32 	%f2598, [%rd98+48];
	add.f32 	%f2599, %f2597, %f2598;
	st.f32 	[%rd98+48], %f2599;
	ld.f32 	%f2600, [%rd73+52];
	ld.f32 	%f2601, [%rd98+52];
	add.f32 	%f2602, %f2600, %f2601;
	st.f32 	[%rd98+52], %f2602;
	ld.f32 	%f2603, [%rd73+56];
	ld.f32 	%f2604, [%rd98+56];
	add.f32 	%f2605, %f2603, %f2604;
	st.f32 	[%rd98+56], %f2605;
	ld.f32 	%f2606, [%rd73+60];
	ld.f32 	%f2607, [%rd98+60];
	add.f32 	%f2608, %f2606, %f2607;
	st.f32 	[%rd98+60], %f2608;
	ld.f32 	%f2609, [%rd73+64];
	ld.f32 	%f2610, [%rd98+64];
	add.f32 	%f2611, %f2609, %f2610;
	st.f32 	[%rd98+64], %f2611;
	ld.f32 	%f2612, [%rd73+68];
	ld.f32 	%f2613, [%rd98+68];
	add.f32 	%f2614, %f2612, %f2613;
	st.f32 	[%rd98+68], %f2614;
	ld.f32 	%f2615, [%rd73+72];
	ld.f32 	%f2616, [%rd98+72];
	add.f32 	%f2617, %f2615, %f2616;
	st.f32 	[%rd98+72], %f2617;
	ld.f32 	%f2618, [%rd73+76];
	ld.f32 	%f2619, [%rd98+76];
	add.f32 	%f2620, %f2618, %f2619;
	st.f32 	[%rd98+76], %f2620;
	ld.f32 	%f2621, [%rd73+80];
	ld.f32 	%f2622, [%rd98+80];
	add.f32 	%f2623, %f2621, %f2622;
	st.f32 	[%rd98+80], %f2623;
	ld.f32 	%f2624, [%rd73+84];
	ld.f32 	%f2625, [%rd98+84];
	add.f32 	%f2626, %f2624, %f2625;
	st.f32 	[%rd98+84], %f2626;
	ld.f32 	%f2627, [%rd73+88];
	ld.f32 	%f2628, [%rd98+88];
	add.f32 	%f2629, %f2627, %f2628;
	st.f32 	[%rd98+88], %f2629;
	ld.f32 	%f2630, [%rd73+92];
	ld.f32 	%f2631, [%rd98+92];
	add.f32 	%f2632, %f2630, %f2631;
	st.f32 	[%rd98+92], %f2632;
	ld.f32 	%f2633, [%rd73+96];
	ld.f32 	%f2634, [%rd98+96];
	add.f32 	%f2635, %f2633, %f2634;
	st.f32 	[%rd98+96], %f2635;
	ld.f32 	%f2636, [%rd73+100];
	ld.f32 	%f2637, [%rd98+100];
	add.f32 	%f2638, %f2636, %f2637;
	st.f32 	[%rd98+100], %f2638;
	ld.f32 	%f2639, [%rd73+104];
	ld.f32 	%f2640, [%rd98+104];
	add.f32 	%f2641, %f2639, %f2640;
	st.f32 	[%rd98+104], %f2641;
	ld.f32 	%f2642, [%rd73+108];
	ld.f32 	%f2643, [%rd98+108];
	add.f32 	%f2644, %f2642, %f2643;
	st.f32 	[%rd98+108], %f2644;
	ld.f32 	%f2645, [%rd73+112];
	ld.f32 	%f2646, [%rd98+112];
	add.f32 	%f2647, %f2645, %f2646;
	st.f32 	[%rd98+112], %f2647;
	ld.f32 	%f2648, [%rd73+116];
	ld.f32 	%f2649, [%rd98+116];
	add.f32 	%f2650, %f2648, %f2649;
	st.f32 	[%rd98+116], %f2650;
	ld.f32 	%f2651, [%rd73+120];
	ld.f32 	%f2652, [%rd98+120];
	add.f32 	%f2653, %f2651, %f2652;
	st.f32 	[%rd98+120], %f2653;
	ld.f32 	%f2654, [%rd73+124];
	ld.f32 	%f2655, [%rd98+124];
	add.f32 	%f2656, %f2654, %f2655;
	st.f32 	[%rd98+124], %f2656;
$L__BB12_29:
	mov.b32 	%r160, 8;
	mov.b32 	%r162, -1;
	// begin inline asm
	shfl.sync.down.b32 %r153, %r118, %r160, %r125, %r162;
	// end inline asm
	// begin inline asm
	shfl.sync.down.b32 %r158, %r123, %r160, %r125, %r162;
	// end inline asm
	add.s32 	%r163, %r116, 8;
	setp.gt.s32 	%p24, %r163, %r125;
	@%p24 bra 	$L__BB12_31;
	mov.b64 	%rd74, {%r153, %r158};
	ld.f32 	%f2657, [%rd74];
	ld.f32 	%f2658, [%rd98];
	add.f32 	%f2659, %f2657, %f2658;
	st.f32 	[%rd98], %f2659;
	ld.f32 	%f2660, [%rd74+4];
	ld.f32 	%f2661, [%rd98+4];
	add.f32 	%f2662, %f2660, %f2661;
	st.f32 	[%rd98+4], %f2662;
	ld.f32 	%f2663, [%rd74+8];
	ld.f32 	%f2664, [%rd98+8];
	add.f32 	%f2665, %f2663, %f2664;
	st.f32 	[%rd98+8], %f2665;
	ld.f32 	%f2666, [%rd74+12];
	ld.f32 	%f2667, [%rd98+12];
	add.f32 	%f2668, %f2666, %f2667;
	st.f32 	[%rd98+12], %f2668;
	ld.f32 	%f2669, [%rd74+16];
	ld.f32 	%f2670, [%rd98+16];
	add.f32 	%f2671, %f2669, %f2670;
	st.f32 	[%rd98+16], %f2671;
	ld.f32 	%f2672, [%rd74+20];
	ld.f32 	%f2673, [%rd98+20];
	add.f32 	%f2674, %f2672, %f2673;
	st.f32 	[%rd98+20], %f2674;
	ld.f32 	%f2675, [%rd74+24];
	ld.f32 	%f2676, [%rd98+24];
	add.f32 	%f2677, %f2675, %f2676;
	st.f32 	[%rd98+24], %f2677;
	ld.f32 	%f2678, [%rd74+28];
	ld.f32 	%f2679, [%rd98+28];
	add.f32 	%f2680, %f2678, %f2679;
	st.f32 	[%rd98+28], %f2680;
	ld.f32 	%f2681, [%rd74+32];
	ld.f32 	%f2682, [%rd98+32];
	add.f32 	%f2683, %f2681, %f2682;
	st.f32 	[%rd98+32], %f2683;
	ld.f32 	%f2684, [%rd74+36];
	ld.f32 	%f2685, [%rd98+36];
	add.f32 	%f2686, %f2684, %f2685;
	st.f32 	[%rd98+36], %f2686;
	ld.f32 	%f2687, [%rd74+40];
	ld.f32 	%f2688, [%rd98+40];
	add.f32 	%f2689, %f2687, %f2688;
	st.f32 	[%rd98+40], %f2689;
	ld.f32 	%f2690, [%rd74+44];
	ld.f32 	%f2691, [%rd98+44];
	add.f32 	%f2692, %f2690, %f2691;
	st.f32 	[%rd98+44], %f2692;
	ld.f32 	%f2693, [%rd74+48];
	ld.f32 	%f2694, [%rd98+48];
	add.f32 	%f2695, %f2693, %f2694;
	st.f32 	[%rd98+48], %f2695;
	ld.f32 	%f2696, [%rd74+52];
	ld.f32 	%f2697, [%rd98+52];
	add.f32 	%f2698, %f2696, %f2697;
	st.f32 	[%rd98+52], %f2698;
	ld.f32 	%f2699, [%rd74+56];
	ld.f32 	%f2700, [%rd98+56];
	add.f32 	%f2701, %f2699, %f2700;
	st.f32 	[%rd98+56], %f2701;
	ld.f32 	%f2702, [%rd74+60];
	ld.f32 	%f2703, [%rd98+60];
	add.f32 	%f2704, %f2702, %f2703;
	st.f32 	[%rd98+60], %f2704;
	ld.f32 	%f2705, [%rd74+64];
	ld.f32 	%f2706, [%rd98+64];
	add.f32 	%f2707, %f2705, %f2706;
	st.f32 	[%rd98+64], %f2707;
	ld.f32 	%f2708, [%rd74+68];
	ld.f32 	%f2709, [%rd98+68];
	add.f32 	%f2710, %f2708, %f2709;
	st.f32 	[%rd98+68], %f2710;
	ld.f32 	%f2711, [%rd74+72];
	ld.f32 	%f2712, [%rd98+72];
	add.f32 	%f2713, %f2711, %f2712;
	st.f32 	[%rd98+72], %f2713;
	ld.f32 	%f2714, [%rd74+76];
	ld.f32 	%f2715, [%rd98+76];
	add.f32 	%f2716, %f2714, %f2715;
	st.f32 	[%rd98+76], %f2716;
	ld.f32 	%f2717, [%rd74+80];
	ld.f32 	%f2718, [%rd98+80];
	add.f32 	%f2719, %f2717, %f2718;
	st.f32 	[%rd98+80], %f2719;
	ld.f32 	%f2720, [%rd74+84];
	ld.f32 	%f2721, [%rd98+84];
	add.f32 	%f2722, %f2720, %f2721;
	st.f32 	[%rd98+84], %f2722;
	ld.f32 	%f2723, [%rd74+88];
	ld.f32 	%f2724, [%rd98+88];
	add.f32 	%f2725, %f2723, %f2724;
	st.f32 	[%rd98+88], %f2725;
	ld.f32 	%f2726, [%rd74+92];
	ld.f32 	%f2727, [%rd98+92];
	add.f32 	%f2728, %f2726, %f2727;
	st.f32 	[%rd98+92], %f2728;
	ld.f32 	%f2729, [%rd74+96];
	ld.f32 	%f2730, [%rd98+96];
	add.f32 	%f2731, %f2729, %f2730;
	st.f32 	[%rd98+96], %f2731;
	ld.f32 	%f2732, [%rd74+100];
	ld.f32 	%f2733, [%rd98+100];
	add.f32 	%f2734, %f2732, %f2733;
	st.f32 	[%rd98+100], %f2734;
	ld.f32 	%f2735, [%rd74+104];
	ld.f32 	%f2736, [%rd98+104];
	add.f32 	%f2737, %f2735, %f2736;
	st.f32 	[%rd98+104], %f2737;
	ld.f32 	%f2738, [%rd74+108];
	ld.f32 	%f2739, [%rd98+108];
	add.f32 	%f2740, %f2738, %f2739;
	st.f32 	[%rd98+108], %f2740;
	ld.f32 	%f2741, [%rd74+112];
	ld.f32 	%f2742, [%rd98+112];
	add.f32 	%f2743, %f2741, %f2742;
	st.f32 	[%rd98+112], %f2743;
	ld.f32 	%f2744, [%rd74+116];
	ld.f32 	%f2745, [%rd98+116];
	add.f32 	%f2746, %f2744, %f2745;
	st.f32 	[%rd98+116], %f2746;
	ld.f32 	%f2747, [%rd74+120];
	ld.f32 	%f2748, [%rd98+120];
	add.f32 	%f2749, %f2747, %f2748;
	st.f32 	[%rd98+120], %f2749;
	ld.f32 	%f2750, [%rd74+124];
	ld.f32 	%f2751, [%rd98+124];
	add.f32 	%f2752, %f2750, %f2751;
	st.f32 	[%rd98+124], %f2752;
$L__BB12_31:
	mov.b32 	%r171, 16;
	mov.b32 	%r173, -1;
	// begin inline asm
	shfl.sync.down.b32 %r164, %r118, %r171, %r125, %r173;
	// end inline asm
	// begin inline asm
	shfl.sync.down.b32 %r169, %r123, %r171, %r125, %r173;
	// end inline asm
	add.s32 	%r174, %r116, 16;
	setp.gt.s32 	%p25, %r174, %r125;
	@%p25 bra 	$L__BB12_33;
	mov.b64 	%rd75, {%r164, %r169};
	ld.f32 	%f2753, [%rd75];
	ld.f32 	%f2754, [%rd98];
	add.f32 	%f2755, %f2753, %f2754;
	st.f32 	[%rd98], %f2755;
	ld.f32 	%f2756, [%rd75+4];
	ld.f32 	%f2757, [%rd98+4];
	add.f32 	%f2758, %f2756, %f2757;
	st.f32 	[%rd98+4], %f2758;
	ld.f32 	%f2759, [%rd75+8];
	ld.f32 	%f2760, [%rd98+8];
	add.f32 	%f2761, %f2759, %f2760;
	st.f32 	[%rd98+8], %f2761;
	ld.f32 	%f2762, [%rd75+12];
	ld.f32 	%f2763, [%rd98+12];
	add.f32 	%f2764, %f2762, %f2763;
	st.f32 	[%rd98+12], %f2764;
	ld.f32 	%f2765, [%rd75+16];
	ld.f32 	%f2766, [%rd98+16];
	add.f32 	%f2767, %f2765, %f2766;
	st.f32 	[%rd98+16], %f2767;
	ld.f32 	%f2768, [%rd75+20];
	ld.f32 	%f2769, [%rd98+20];
	add.f32 	%f2770, %f2768, %f2769;
	st.f32 	[%rd98+20], %f2770;
	ld.f32 	%f2771, [%rd75+24];
	ld.f32 	%f2772, [%rd98+24];
	add.f32 	%f2773, %f2771, %f2772;
	st.f32 	[%rd98+24], %f2773;
	ld.f32 	%f2774, [%rd75+28];
	ld.f32 	%f2775, [%rd98+28];
	add.f32 	%f2776, %f2774, %f2775;
	st.f32 	[%rd98+28], %f2776;
	ld.f32 	%f2777, [%rd75+32];
	ld.f32 	%f2778, [%rd98+32];
	add.f32 	%f2779, %f2777, %f2778;
	st.f32 	[%rd98+32], %f2779;
	ld.f32 	%f2780, [%rd75+36];
	ld.f32 	%f2781, [%rd98+36];
	add.f32 	%f2782, %f2780, %f2781;
	st.f32 	[%rd98+36], %f2782;
	ld.f32 	%f2783, [%rd75+40];
	ld.f32 	%f2784, [%rd98+40];
	add.f32 	%f2785, %f2783, %f2784;
	st.f32 	[%rd98+40], %f2785;
	ld.f32 	%f2786, [%rd75+44];
	ld.f32 	%f2787, [%rd98+44];
	add.f32 	%f2788, %f2786, %f2787;
	st.f32 	[%rd98+44], %f2788;
	ld.f32 	%f2789, [%rd75+48];
	ld.f32 	%f2790, [%rd98+48];
	add.f32 	%f2791, %f2789, %f2790;
	st.f32 	[%rd98+48], %f2791;
	ld.f32 	%f2792, [%rd75+52];
	ld.f32 	%f2793, [%rd98+52];
	add.f32 	%f2794, %f2792, %f2793;
	st.f32 	[%rd98+52], %f2794;
	ld.f32 	%f2795, [%rd75+56];
	ld.f32 	%f2796, [%rd98+56];
	add.f32 	%f2797, %f2795, %f2796;
	st.f32 	[%rd98+56], %f2797;
	ld.f32 	%f2798, [%rd75+60];
	ld.f32 	%f2799, [%rd98+60];
	add.f32 	%f2800, %f2798, %f2799;
	st.f32 	[%rd98+60], %f2800;
	ld.f32 	%f2801, [%rd75+64];
	ld.f32 	%f2802, [%rd98+64];
	add.f32 	%f2803, %f2801, %f2802;
	st.f32 	[%rd98+64], %f2803;
	ld.f32 	%f2804, [%rd75+68];
	ld.f32 	%f2805, [%rd98+68];
	add.f32 	%f2806, %f2804, %f2805;
	st.f32 	[%rd98+68], %f2806;
	ld.f32 	%f2807, [%rd75+72];
	ld.f32 	%f2808, [%rd98+72];
	add.f32 	%f2809, %f2807, %f2808;
	st.f32 	[%rd98+72], %f2809;
	ld.f32 	%f2810, [%rd75+76];
	ld.f32 	%f2811, [%rd98+76];
	add.f32 	%f2812, %f2810, %f2811;
	st.f32 	[%rd98+76], %f2812;
	ld.f32 	%f2813, [%rd75+80];
	ld.f32 	%f2814, [%rd98+80];
	add.f32 	%f2815, %f2813, %f2814;
	st.f32 	[%rd98+80], %f2815;
	ld.f32 	%f2816, [%rd75+84];
	ld.f32 	%f2817, [%rd98+84];
	add.f32 	%f2818, %f2816, %f2817;
	st.f32 	[%rd98+84], %f2818;
	ld.f32 	%f2819, [%rd75+88];
	ld.f32 	%f2820, [%rd98+88];
	add.f32 	%f2821, %f2819, %f2820;
	st.f32 	[%rd98+88], %f2821;
	ld.f32 	%f2822, [%rd75+92];
	ld.f32 	%f2823, [%rd98+92];
	add.f32 	%f2824, %f2822, %f2823;
	st.f32 	[%rd98+92], %f2824;
	ld.f32 	%f2825, [%rd75+96];
	ld.f32 	%f2826, [%rd98+96];
	add.f32 	%f2827, %f2825, %f2826;
	st.f32 	[%rd98+96], %f2827;
	ld.f32 	%f2828, [%rd75+100];
	ld.f32 	%f2829, [%rd98+100];
	add.f32 	%f2830, %f2828, %f2829;
	st.f32 	[%rd98+100], %f2830;
	ld.f32 	%f2831, [%rd75+104];
	ld.f32 	%f2832, [%rd98+104];
	add.f32 	%f2833, %f2831, %f2832;
	st.f32 	[%rd98+104], %f2833;
	ld.f32 	%f2834, [%rd75+108];
	ld.f32 	%f2835, [%rd98+108];
	add.f32 	%f2836, %f2834, %f2835;
	st.f32 	[%rd98+108], %f2836;
	ld.f32 	%f2837, [%rd75+112];
	ld.f32 	%f2838, [%rd98+112];
	add.f32 	%f2839, %f2837, %f2838;
	st.f32 	[%rd98+112], %f2839;
	ld.f32 	%f2840, [%rd75+116];
	ld.f32 	%f2841, [%rd98+116];
	add.f32 	%f2842, %f2840, %f2841;
	st.f32 	[%rd98+116], %f2842;
	ld.f32 	%f2843, [%rd75+120];
	ld.f32 	%f2844, [%rd98+120];
	add.f32 	%f2845, %f2843, %f2844;
	st.f32 	[%rd98+120], %f2845;
	ld.f32 	%f2846, [%rd75+124];
	ld.f32 	%f2847, [%rd98+124];
	add.f32 	%f2848, %f2846, %f2847;
	st.f32 	[%rd98+124], %f2848;
$L__BB12_33:
	setp.ne.s32 	%p26, %r116, 0;
	@%p26 bra 	$L__BB12_35;
	shr.u32 	%r175, %r1, 2;
	and.b32  	%r176, %r175, 248;
	mov.u32 	%r177, _ZZN3cub18CUB_300001_SM_10006detail6reduce28DeviceReduceSingleTileKernelINS2_10policy_hubIPfj9sum_deltaE10Policy1000EPS5_S9_iS6_S5_S5_N4cuda3std3__410__identityEEEvT0_T1_T2_T3_T4_T6_E12temp_storage;
	add.s32 	%r178, %r177, %r176;
	st.shared.u64 	[%r178+8], %rd98;
$L__BB12_35:
	bar.sync 	0;
	setp.ne.s32 	%p27, %r1, 0;
	setp.lt.s32 	%p28, %r57, 33;
	or.pred  	%p29, %p27, %p28;
	@%p29 bra 	$L__BB12_64;
	ld.shared.u64 	%rd76, [_ZZN3cub18CUB_300001_SM_10006detail6reduce28DeviceReduceSingleTileKernelINS2_10policy_hubIPfj9sum_deltaE10Policy1000EPS5_S9_iS6_S5_S5_N4cuda3std3__410__identityEEEvT0_T1_T2_T3_T4_T6_E12temp_storage+16];
	ld.f32 	%f2849, [%rd76];
	ld.f32 	%f2850, [%rd98];
	add.f32 	%f1, %f2849, %f2850;
	st.f32 	[%rd98], %f1;
	ld.f32 	%f2851, [%rd76+4];
	ld.f32 	%f2852, [%rd98+4];
	add.f32 	%f2, %f2851, %f2852;
	st.f32 	[%rd98+4], %f2;
	ld.f32 	%f2853, [%rd76+8];
	ld.f32 	%f2854, [%rd98+8];
	add.f32 	%f3, %f2853, %f2854;
	st.f32 	[%rd98+8], %f3;
	ld.f32 	%f2855, [%rd76+12];
	ld.f32 	%f2856, [%rd98+12];
	add.f32 	%f4, %f2855, %f2856;
	st.f32 	[%rd98+12], %f4;
	ld.f32 	%f2857, [%rd76+16];
	ld.f32 	%f2858, [%rd98+16];
	add.f32 	%f5, %f2857, %f2858;
	st.f32 	[%rd98+16], %f5;
	ld.f32 	%f2859, [%rd76+20];
	ld.f32 	%f2860, [%rd98+20];
	add.f32 	%f6, %f2859, %f2860;
	st.f32 	[%rd98+20], %f6;
	ld.f32 	%f2861, [%rd76+24];
	ld.f32 	%f2862, [%rd98+24];
	add.f32 	%f7, %f2861, %f2862;
	st.f32 	[%rd98+24], %f7;
	ld.f32 	%f2863, [%rd76+28];
	ld.f32 	%f2864, [%rd98+28];
	add.f32 	%f8, %f2863, %f2864;
	st.f32 	[%rd98+28], %f8;
	ld.f32 	%f2865, [%rd76+32];
	ld.f32 	%f2866, [%rd98+32];
	add.f32 	%f9, %f2865, %f2866;
	st.f32 	[%rd98+32], %f9;
	ld.f32 	%f2867, [%rd76+36];
	ld.f32 	%f2868, [%rd98+36];
	add.f32 	%f10, %f2867, %f2868;
	st.f32 	[%rd98+36], %f10;
	ld.f32 	%f2869, [%rd76+40];
	ld.f32 	%f2870, [%rd98+40];
	add.f32 	%f11, %f2869, %f2870;
	st.f32 	[%rd98+40], %f11;
	ld.f32 	%f2871, [%rd76+44];
	ld.f32 	%f2872, [%rd98+44];
	add.f32 	%f12, %f2871, %f2872;
	st.f32 	[%rd98+44], %f12;
	ld.f32 	%f2873, [%rd76+48];
	ld.f32 	%f2874, [%rd98+48];
	add.f32 	%f13, %f2873, %f2874;
	st.f32 	[%rd98+48], %f13;
	ld.f32 	%f2875, [%rd76+52];
	ld.f32 	%f2876, [%rd98+52];
	add.f32 	%f14, %f2875, %f2876;
	st.f32 	[%rd98+52], %f14;
	ld.f32 	%f2877, [%rd76+56];
	ld.f32 	%f2878, [%rd98+56];
	add.f32 	%f15, %f2877, %f2878;
	st.f32 	[%rd98+56], %f15;
	ld.f32 	%f2879, [%rd76+60];
	ld.f32 	%f2880, [%rd98+60];
	add.f32 	%f16, %f2879, %f2880;
	st.f32 	[%rd98+60], %f16;
	ld.f32 	%f2881, [%rd76+64];
	ld.f32 	%f2882, [%rd98+64];
	add.f32 	%f17, %f2881, %f2882;
	st.f32 	[%rd98+64], %f17;
	ld.f32 	%f2883, [%rd76+68];
	ld.f32 	%f2884, [%rd98+68];
	add.f32 	%f18, %f2883, %f2884;
	st.f32 	[%rd98+68], %f18;
	ld.f32 	%f2885, [%rd76+72];
	ld.f32 	%f2886, [%rd98+72];
	add.f32 	%f19, %f2885, %f2886;
	st.f32 	[%rd98+72], %f19;
	ld.f32 	%f2887, [%rd76+76];
	ld.f32 	%f2888, [%rd98+76];
	add.f32 	%f20, %f2887, %f2888;
	st.f32 	[%rd98+76], %f20;
	ld.f32 	%f2889, [%rd76+80];
	ld.f32 	%f2890, [%rd98+80];
	add.f32 	%f21, %f2889, %f2890;
	st.f32 	[%rd98+80], %f21;
	ld.f32 	%f2891, [%rd76+84];
	ld.f32 	%f2892, [%rd98+84];
	add.f32 	%f22, %f2891, %f2892;
	st.f32 	[%rd98+84], %f22;
	ld.f32 	%f2893, [%rd76+88];
	ld.f32 	%f2894, [%rd98+88];
	add.f32 	%f23, %f2893, %f2894;
	st.f32 	[%rd98+88], %f23;
	ld.f32 	%f2895, [%rd76+92];
	ld.f32 	%f2896, [%rd98+92];
	add.f32 	%f24, %f2895, %f2896;
	st.f32 	[%rd98+92], %f24;
	ld.f32 	%f2897, [%rd76+96];
	ld.f32 	%f2898, [%rd98+96];
	add.f32 	%f25, %f2897, %f2898;
	st.f32 	[%rd98+96], %f25;
	ld.f32 	%f2899, [%rd76+100];
	ld.f32 	%f2900, [%rd98+100];
	add.f32 	%f26, %f2899, %f2900;
	st.f32 	[%rd98+100], %f26;
	ld.f32 	%f2901, [%rd76+104];
	ld.f32 	%f2902, [%rd98+104];
	add.f32 	%f27, %f2901, %f2902;
	st.f32 	[%rd98+104], %f27;
	ld.f32 	%f2903, [%rd76+108];
	ld.f32 	%f2904, [%rd98+108];
	add.f32 	%f28, %f2903, %f2904;
	st.f32 	[%rd98+108], %f28;
	ld.f32 	%f2905, [%rd76+112];
	ld.f32 	%f2906, [%rd98+112];
	add.f32 	%f29, %f2905, %f2906;
	st.f32 	[%rd98+112], %f29;
	ld.f32 	%f2907, [%rd76+116];
	ld.f32 	%f2908, [%rd98+116];
	add.f32 	%f30, %f2907, %f2908;
	st.f32 	[%rd98+116], %f30;
	ld.f32 	%f2909, [%rd76+120];
	ld.f32 	%f2910, [%rd98+120];
	add.f32 	%f31, %f2909, %f2910;
	st.f32 	[%rd98+120], %f31;
	ld.f32 	%f2911, [%rd76+124];
	ld.f32 	%f2912, [%rd98+124];
	add.f32 	%f32, %f2911, %f2912;
	st.f32 	[%rd98+124], %f32;
	setp.lt.u32 	%p30, %r57, 65;
	@%p30 bra 	$L__BB12_64;
	ld.shared.u64 	%rd77, [_ZZN3cub18CUB_300001_SM_10006detail6reduce28DeviceReduceSingleTileKernelINS2_10policy_hubIPfj9sum_deltaE10Policy1000EPS5_S9_iS6_S5_S5_N4cuda3std3__410__identityEEEvT0_T1_T2_T3_T4_T6_E12temp_storage+24];
	ld.f32 	%f2913, [%rd77];
	add.f32 	%f33, %f2913, %f1;
	st.f32 	[%rd98], %f33;
	ld.f32 	%f2914, [%rd77+4];
	add.f32 	%f34, %f2914, %f2;
	st.f32 	[%rd98+4], %f34;
	ld.f32 	%f2915, [%rd77+8];
	add.f32 	%f35, %f2915, %f3;
	st.f32 	[%rd98+8], %f35;
	ld.f32 	%f2916, [%rd77+12];
	add.f32 	%f36, %f2916, %f4;
	st.f32 	[%rd98+12], %f36;
	ld.f32 	%f2917, [%rd77+16];
	add.f32 	%f37, %f2917, %f5;
	st.f32 	[%rd98+16], %f37;
	ld.f32 	%f2918, [%rd77+20];
	add.f32 	%f38, %f2918, %f6;
	st.f32 	[%rd98+20], %f38;
	ld.f32 	%f2919, [%rd77+24];
	add.f32 	%f39, %f2919, %f7;
	st.f32 	[%rd98+24], %f39;
	ld.f32 	%f2920, [%rd77+28];
	add.f32 	%f40, %f2920, %f8;
	st.f32 	[%rd98+28], %f40;
	ld.f32 	%f2921, [%rd77+32];
	add.f32 	%f41, %f2921, %f9;
	st.f32 	[%rd98+32], %f41;
	ld.f32 	%f2922, [%rd77+36];
	add.f32 	%f42, %f2922, %f10;
	st.f32 	[%rd98+36], %f42;
	ld.f32 	%f2923, [%rd77+40];
	add.f32 	%f43, %f2923, %f11;
	st.f32 	[%rd98+40], %f43;
	ld.f32 	%f2924, [%rd77+44];
	add.f32 	%f44, %f2924, %f12;
	st.f32 	[%rd98+44], %f44;
	ld.f32 	%f2925, [%rd77+48];
	add.f32 	%f45, %f2925, %f13;
	st.f32 	[%rd98+48], %f45;
	ld.f32 	%f2926, [%rd77+52];
	add.f32 	%f46, %f2926, %f14;
	st.f32 	[%rd98+52], %f46;
	ld.f32 	%f2927, [%rd77+56];
	add.f32 	%f47, %f2927, %f15;
	st.f32 	[%rd98+56], %f47;
	ld.f32 	%f2928, [%rd77+60];
	add.f32 	%f48, %f2928, %f16;
	st.f32 	[%rd98+60], %f48;
	ld.f32 	%f2929, [%rd77+64];
	add.f32 	%f49, %f2929, %f17;
	st.f32 	[%rd98+64], %f49;
	ld.f32 	%f2930, [%rd77+68];
	add.f32 	%f50, %f2930, %f18;
	st.f32 	[%rd98+68], %f50;
	ld.f32 	%f2931, [%rd77+72];
	add.f32 	%f51, %f2931, %f19;
	st.f32 	[%rd98+72], %f51;
	ld.f32 	%f2932, [%rd77+76];
	add.f32 	%f52, %f2932, %f20;
	st.f32 	[%rd98+76], %f52;
	ld.f32 	%f2933, [%rd77+80];
	add.f32 	%f53, %f2933, %f21;
	st.f32 	[%rd98+80], %f53;
	ld.f32 	%f2934, [%rd77+84];
	add.f32 	%f54, %f2934, %f22;
	st.f32 	[%rd98+84], %f54;
	ld.f32 	%f2935, [%rd77+88];
	add.f32 	%f55, %f2935, %f23;
	st.f32 	[%rd98+88], %f55;
	ld.f32 	%f2936, [%rd77+92];
	add.f32 	%f56, %f2936, %f24;
	st.f32 	[%rd98+92], %f56;
	ld.f32 	%f2937, [%rd77+96];
	add.f32 	%f57, %f2937, %f25;
	st.f32 	[%rd98+96], %f57;
	ld.f32 	%f2938, [%rd77+100];
	add.f32 	%f58, %f2938, %f26;
	st.f32 	[%rd98+100], %f58;
	ld.f32 	%f2939, [%rd77+104];
	add.f32 	%f59, %f2939, %f27;
	st.f32 	[%rd98+104], %f59;
	ld.f32 	%f2940, [%rd77+108];
	add.f32 	%f60, %f2940, %f28;
	st.f32 	[%rd98+108], %f60;
	ld.f32 	%f2941, [%rd77+112];
	add.f32 	%f61, %f2941, %f29;
	st.f32 	[%rd98+112], %f61;
	ld.f32 	%f2942, [%rd77+116];
	add.f32 	%f62, %f2942, %f30;
	st.f32 	[%rd98+116], %f62;
	ld.f32 	%f2943, [%rd77+120];
	add.f32 	%f63, %f2943, %f31;
	st.f32 	[%rd98+120], %f63;
	ld.f32 	%f2944, [%rd77+124];
	add.f32 	%f64, %f2944, %f32;
	st.f32 	[%rd98+124], %f64;
	setp.lt.u32 	%p31, %r57, 97;
	@%p31 bra 	$L__BB12_64;
	ld.shared.u64 	%rd78, [_ZZN3cub18CUB_300001_SM_10006detail6reduce28DeviceReduceSingleTileKernelINS2_10policy_hubIPfj9sum_deltaE10Policy1000EPS5_S9_iS6_S5_S5_N4cuda3std3__410__identityEEEvT0_T1_T2_T3_T4_T6_E12temp_storage+32];
	ld.f32 	%f2945, [%rd78];
	add.f32 	%f65, %f2945, %f33;
	st.f32 	[%rd98], %f65;
	ld.f32 	%f2946, [%rd78+4];
	add.f32 	%f66, %f2946, %f34;
	st.f32 	[%rd98+4], %f66;
	ld.f32 	%f2947, [%rd78+8];
	add.f32 	%f67, %f2947, %f35;
	st.f32 	[%rd98+8], %f67;
	ld.f32 	%f2948, [%rd78+12];
	add.f32 	%f68, %f2948, %f36;
	st.f32 	[%rd98+12], %f68;
	ld.f32 	%f2949, [%rd78+16];
	add.f32 	%f69, %f2949, %f37;
	st.f32 	[%rd98+16], %f69;
	ld.f32 	%f2950, [%rd78+20];
	add.f32 	%f70, %f2950, %f38;
	st.f32 	[%rd98+20], %f70;
	ld.f32 	%f2951, [%rd78+24];
	add.f32 	%f71, %f2951, %f39;
	st.f32 	[%rd98+24], %f71;
	ld.f32 	%f2952, [%rd78+28];
	add.f32 	%f72, %f2952, %f40;
	st.f32 	[%rd98+28], %f72;
	ld.f32 	%f2953, [%rd78+32];
	add.f32 	%f73, %f2953, %f41;
	st.f32 	[%rd98+32], %f73;
	ld.f32 	%f2954, [%rd78+36];
	add.f32 	%f74, %f2954, %f42;
	st.f32 	[%rd98+36], %f74;
	ld.f32 	%f2955, [%rd78+40];
	add.f32 	%f75, %f2955, %f43;
	st.f32 	[%rd98+40], %f75;
	ld.f32 	%f2956, [%rd78+44];
	add.f32 	%f76, %f2956, %f44;
	st.f32 	[%rd98+44], %f76;
	ld.f32 	%f2957, [%rd78+48];
	add.f32 	%f77, %f2957, %f45;
	st.f32 	[%rd98+48], %f77;
	ld.f32 	%f2958, [%rd78+52];
	add.f32 	%f78, %f2958, %f46;
	st.f32 	[%rd98+52], %f78;
	ld.f32 	%f2959, [%rd78+56];
	add.f32 	%f79, %f2959, %f47;
	st.f32 	[%rd98+56], %f79;
	ld.f32 	%f2960, [%rd78+60];
	add.f32 	%f80, %f2960, %f48;
	st.f32 	[%rd98+60], %f80;
	ld.f32 	%f2961, [%rd78+64];
	add.f32 	%f81, %f2961, %f49;
	st.f32 	[%rd98+64], %f81;
	ld.f32 	%f2962, [%rd78+68];
	add.f32 	%f82, %f2962, %f50;
	st.f32 	[%rd98+68], %f82;
	ld.f32 	%f2963, [%rd78+72];
	add.f32 	%f83, %f2963, %f51;
	st.f32 	[%rd98+72], %f83;
	ld.f32 	%f2964, [%rd78+76];
	add.f32 	%f84, %f2964, %f52;
	st.f32 	[%rd98+76], %f84;
	ld.f32 	%f2965, [%rd78+80];
	add.f32 	%f85, %f2965, %f53;
	st.f32 	[%rd98+80], %f85;
	ld.f32 	%f2966, [%rd78+84];
	add.f32 	%f86, %f2966, %f54;
	st.f32 	[%rd98+84], %f86;
	ld.f32 	%f2967, [%rd78+88];
	add.f32 	%f87, %f2967, %f55;
	st.f32 	[%rd98+88], %f87;
	ld.f32 	%f2968, [%rd78+92];
	add.f32 	%f88, %f2968, %f56;
	st.f32 	[%rd98+92], %f88;
	ld.f32 	%f2969, [%rd78+96];
	add.f32 	%f89, %f2969, %f57;
	st.f32 	[%rd98+96], %f89;
	ld.f32 	%f2970, [%rd78+100];
	add.f32 	%f90, %f2970, %f58;
	st.f32 	[%rd98+100], %f90;
	ld.f32 	%f2971, [%rd78+104];
	add.f32 	%f91, %f2971, %f59;
	st.f32 	[%rd98+104], %f91;
	ld.f32 	%f2972, [%rd78+108];
	add.f32 	%f92, %f2972, %f60;
	st.f32 	[%rd98+108], %f92;
	ld.f32 	%f2973, [%rd78+112];
	add.f32 	%f93, %f2973, %f61;
	st.f32 	[%rd98+112], %f93;
	ld.f32 	%f2974, [%rd78+116];
	add.f32 	%f94, %f2974, %f62;
	st.f32 	[%rd98+116], %f94;
	ld.f32 	%f2975, [%rd78+120];
	add.f32 	%f95, %f2975, %f63;
	st.f32 	[%rd98+120], %f95;
	ld.f32 	%f2976, [%rd78+124];
	add.f32 	%f96, %f2976, %f64;
	st.f32 	[%rd98+124], %f96;
	setp.lt.u32 	%p32, %r57, 129;
	@%p32 bra 	$L__BB12_64;
	ld.shared.u64 	%rd79, [_ZZN3cub18CUB_300001_SM_10006detail6reduce28DeviceReduceSingleTileKernelINS2_10policy_hubIPfj9sum_deltaE10Policy1000EPS5_S9_iS6_S5_S5_N4cuda3std3__410__identityEEEvT0_T1_T2_T3_T4_T6_E12temp_storage+40];
	ld.f32 	%f2977, [%rd79];
	add.f32 	%f97, %f2977, %f65;
	st.f32 	[%rd98], %f97;
	ld.f32 	%f2978, [%rd79+4];
	add.f32 	%f98, %f2978, %f66;
	st.f32 	[%rd98+4], %f98;
	ld.f32 	%f2979, [%rd79+8];
	add.f32 	%f99, %f2979, %f67;
	st.f32 	[%rd98+8], %f99;
	ld.f32 	%f2980, [%rd79+12];
	add.f32 	%f100, %f2980, %f68;
	st.f32 	[%rd98+12], %f100;
	ld.f32 	%f2981, [%rd79+16];
	add.f32 	%f101, %f2981, %f69;
	st.f32 	[%rd98+16], %f101;
	ld.f32 	%f2982, [%rd79+20];
	add.f32 	%f102, %f2982, %f70;
	st.f32 	[%rd98+20], %f102;
	ld.f32 	%f2983, [%rd79+24];
	add.f32 	%f103, %f2983, %f71;
	st.f32 	[%rd98+24], %f103;
	ld.f32 	%f2984, [%rd79+28];
	add.f32 	%f104, %f2984, %f72;
	st.f32 	[%rd98+28], %f104;
	ld.f32 	%f2985, [%rd79+32];
	add.f32 	%f105, %f2985, %f73;
	st.f32 	[%rd98+32], %f105;
	ld.f32 	%f2986, [%rd79+36];
	add.f32 	%f106, %f2986, %f74;
	st.f32 	[%rd98+36], %f106;
	ld.f32 	%f2987, [%rd79+40];
	add.f32 	%f107, %f2987, %f75;
	st.f32 	[%rd98+40], %f107;
	ld.f32 	%f2988, [%rd79+44];
	add.f32 	%f108, %f2988, %f76;
	st.f32 	[%rd98+44], %f108;
	ld.f32 	%f2989, [%rd79+48];
	add.f32 	%f109, %f2989, %f77;
	st.f32 	[%rd98+48], %f109;
	ld.f32 	%f2990, [%rd79+52];
	add.f32 	%f110, %f2990, %f78;
	st.f32 	[%rd98+52], %f110;
	ld.f32 	%f2991, [%rd79+56];
	add.f32 	%f111, %f2991, %f79;
	st.f32 	[%rd98+56], %f111;
	ld.f32 	%f2992, [%rd79+60];
	add.f32 	%f112, %f2992, %f80;
	st.f32 	[%rd98+60], %f112;
	ld.f32 	%f2993, [%rd79+64];
	add.f32 	%f113, %f2993, %f81;
	st.f32 	[%rd98+64], %f113;
	ld.f32 	%f2994, [%rd79+68];
	add.f32 	%f114, %f2994, %f82;
	st.f32 	[%rd98+68], %f114;
	ld.f32 	%f2995, [%rd79+72];
	add.f32 	%f115, %f2995, %f83;
	st.f32 	[%rd98+72], %f115;
	ld.f32 	%f2996, [%rd79+76];
	add.f32 	%f116, %f2996, %f84;
	st.f32 	[%rd98+76], %f116;
	ld.f32 	%f2997, [%rd79+80];
	add.f32 	%f117, %f2997, %f85;
	st.f32 	[%rd98+80], %f117;
	ld.f32 	%f2998, [%rd79+84];
	add.f32 	%f118, %f2998, %f86;
	st.f32 	[%rd98+84], %f118;
	ld.f32 	%f2999, [%rd79+88];
	add.f32 	%f119, %f2999, %f87;
	st.f32 	[%rd98+88], %f119;
	ld.f32 	%f3000, [%rd79+92];
	add.f32 	%f120, %f3000, %f88;
	st.f32 	[%rd98+92], %f120;
	ld.f32 	%f3001, [%rd79+96];
	add.f32 	%f121, %f3001, %f89;
	st.f32 	[%rd98+96], %f121;
	ld.f32 	%f3002, [%rd79+100];
	add.f32 	%f122, %f3002, %f90;
	st.f32 	[%rd98+100], %f122;
	ld.f32 	%f3003, [%rd79+104];
	add.f32 	%f123, %f3003, %f91;
	st.f32 	[%rd98+104], %f123;
	ld.f32 	%f3004, [%rd79+108];
	add.f32 	%f124, %f3004, %f92;
	st.f32 	[%rd98+108], %f124;
	ld.f32 	%f3005, [%rd79+112];
	add.f32 	%f125, %f3005, %f93;
	st.f32 	[%rd98+112], %f125;
	ld.f32 	%f3006, [%rd79+116];
	add.f32 	%f126, %f3006, %f94;
	st.f32 	[%rd98+116], %f126;
	ld.f32 	%f3007, [%rd79+120];
	add.f32 	%f127, %f3007, %f95;
	st.f32 	[%rd98+120], %f127;
	ld.f32 	%f3008, [%rd79+124];
	add.f32 	%f128, %f3008, %f96;
	st.f32 	[%rd98+124], %f128;
	setp.lt.u32 	%p33, %r57, 161;
	@%p33 bra 	$L__BB12_64;
	ld.shared.u64 	%rd80, [_ZZN3cub18CUB_300001_SM_10006detail6reduce28DeviceReduceSingleTileKernelINS2_10policy_hubIPfj9sum_deltaE10Policy1000EPS5_S9_iS6_S5_S5_N4cuda3std3__410__identityEEEvT0_T1_T2_T3_T4_T6_E12temp_storage+48];
	ld.f32 	%f3009, [%rd80];
	add.f32 	%f129, %f3009, %f97;
	st.f32 	[%rd98], %f129;
	ld.f32 	%f3010, [%rd80+4];
	add.f32 	%f130, %f3010, %f98;
	st.f32 	[%rd98+4], %f130;
	ld.f32 	%f3011, [%rd80+8];
	add.f32 	%f131, %f3011, %f99;
	st.f32 	[%rd98+8], %f131;
	ld.f32 	%f3012, [%rd80+12];
	add.f32 	%f132, %f3012, %f100;
	st.f32 	[%rd98+12], %f132;
	ld.f32 	%f3013, [%rd80+16];
	add.f32 	%f133, %f3013, %f101;
	st.f32 	[%rd98+16], %f133;
	ld.f32 	%f3014, [%rd80+20];
	add.f32 	%f134, %f3014, %f102;
	st.f32 	[%rd98+20], %f134;
	ld.f32 	%f3015, [%rd80+24];
	add.f32 	%f135, %f3015, %f103;
	st.f32 	[%rd98+24], %f135;
	ld.f32 	%f3016, [%rd80+28];
	add.f32 	%f136, %f3016, %f104;
	st.f32 	[%rd98+28], %f136;
	ld.f32 	%f3017, [%rd80+32];
	add.f32 	%f137, %f3017, %f105;
	st.f32 	[%rd98+32], %f137;
	ld.f32 	%f3018, [%rd80+36];
	add.f32 	%f138, %f3018, %f106;
	st.f32 	[%rd98+36], %f138;
	ld.f32 	%f3019, [%rd80+40];
	add.f32 	%f139, %f3019, %f107;
	st.f32 	[%rd98+40], %f139;
	ld.f32 	%f3020, [%rd80+44];
	add.f32 	%f140, %f3020, %f108;
	st.f32 	[%rd98+44], %f140;
	ld.f32 	%f3021, [%rd80+48];
	add.f32 	%f141, %f3021, %f109;
	st.f32 	[%rd98+48], %f141;
	ld.f32 	%f3022, [%rd80+52];
	add.f32 	%f142, %f3022, %f110;
	st.f32 	[%rd98+52], %f142;
	ld.f32 	%f3023, [%rd80+56];
	add.f32 	%f143, %f3023, %f111;
	st.f32 	[%rd98+56], %f143;
	ld.f32 	%f3024, [%rd80+60];
	add.f32 	%f144, %f3024, %f112;
	st.f32 	[%rd98+60], %f144;
	ld.f32 	%f3025, [%rd80+64];
	add.f32 	%f145, %f3025, %f113;
	st.f32 	[%rd98+64], %f145;
	ld.f32 	%f3026, [%rd80+68];
	add.f32 	%f146, %f3026, %f114;
	st.f32 	[%rd98+68], %f146;
	ld.f32 	%f3027, [%rd80+72];
	add.f32 	%f147, %f3027, %f115;
	st.f32 	[%rd98+72], %f147;
	ld.f32 	%f3028, [%rd80+76];
	add.f32 	%f148, %f3028, %f116;
	st.f32 	[%rd98+76], %f148;
	ld.f32 	%f3029, [%rd80+80];
	add.f32 	%f149, %f3029, %f117;
	st.f32 	[%rd98+80], %f149;
	ld.f32 	%f3030, [%rd80+84];
	add.f32 	%f150, %f3030, %f118;
	st.f32 	[%rd98+84], %f150;
	ld.f32 	%f3031, [%rd80+88];
	add.f32 	%f151, %f3031, %f119;
	st.f32 	[%rd98+88], %f151;
	ld.f32 	%f3032, [%rd80+92];
	add.f32 	%f152, %f3032, %f120;
	st.f32 	[%rd98+92], %f152;
	ld.f32 	%f3033, [%rd80+96];
	add.f32 	%f153, %f3033, %f121;
	st.f32 	[%rd98+96], %f153;
	ld.f32 	%f3034, [%rd80+100];
	add.f32 	%f154, %f3034, %f122;
	st.f32 	[%rd98+100], %f154;
	ld.f32 	%f3035, [%rd80+104];
	add.f32 	%f155, %f3035, %f123;
	st.f32 	[%rd98+104], %f155;
	ld.f32 	%f3036, [%rd80+108];
	add.f32 	%f156, %f3036, %f124;
	st.f32 	[%rd98+108], %f156;
	ld.f32 	%f3037, [%rd80+112];
	add.f32 	%f157, %f3037, %f125;
	st.f32 	[%rd98+112], %f157;
	ld.f32 	%f3038, [%rd80+116];
	add.f32 	%f158, %f3038, %f126;
	st.f32 	[%rd98+116], %f158;
	ld.f32 	%f3039, [%rd80+120];
	add.f32 	%f159, %f3039, %f127;
	st.f32 	[%rd98+120], %f159;
	ld.f32 	%f3040, [%rd80+124];
	add.f32 	%f160, %f3040, %f128;
	st.f32 	[%rd98+124], %f160;
	setp.lt.u32 	%p34, %r57, 193;
	@%p34 bra 	$L__BB12_64;
	ld.shared.u64 	%rd81, [_ZZN3cub18CUB_300001_SM_10006detail6reduce28DeviceReduceSingleTileKernelINS2_10policy_hubIPfj9sum_deltaE10Policy1000EPS5_S9_iS6_S5_S5_N4cuda3std3__410__identityEEEvT0_T1_T2_T3_T4_T6_E12temp_storage+56];
	ld.f32 	%f3041, [%rd81];
	add.f32 	%f161, %f3041, %f129;
	st.f32 	[%rd98], %f161;
	ld.f32 	%f3042, [%rd81+4];
	add.f32 	%f162, %f3042, %f130;
	st.f32 	[%rd98+4], %f162;
	ld.f32 	%f3043, [%rd81+8];
	add.f32 	%f163, %f3043, %f131;
	st.f32 	[%rd98+8], %f163;
	ld.f32 	%f3044, [%rd81+12];
	add.f32 	%f164, %f3044, %f132;
	st.f32 	[%rd98+12], %f164;
	ld.f32 	%f3045, [%rd81+16];
	add.f32 	%f165, %f3045, %f133;
	st.f32 	[%rd98+16], %f165;
	ld.f32 	%f3046, [%rd81+20];
	add.f32 	%f166, %f3046, %f134;
	st.f32 	[%rd98+20], %f166;
	ld.f32 	%f3047, [%rd81+24];
	add.f32 	%f167, %f3047, %f135;
	st.f32 	[%rd98+24], %f167;
	ld.f32 	%f3048, [%rd81+28];
	add.f32 	%f168, %f3048, %f136;
	st.f32 	[%rd98+28], %f168;
	ld.f32 	%f3049, [%rd81+32];
	add.f32 	%f169, %f3049, %f137;
	st.f32 	[%rd98+32], %f169;
	ld.f32 	%f3050, [%rd81+36];
	add.f32 	%f170, %f3050, %f138;
	st.f32 	[%rd98+36], %f170;
	ld.f32 	%f3051, [%rd81+40];
	add.f32 	%f171, %f3051, %f139;
	st.f32 	[%rd98+40], %f171;
	ld.f32 	%f3052, [%rd81+44];
	add.f32 	%f172, %f3052, %f140;
	st.f32 	[%rd98+44], %f172;
	ld.f32 	%f3053, [%rd81+48];
	add.f32 	%f173, %f3053, %f141;
	st.f32 	[%rd98+48], %f173;
	ld.f32 	%f3054, [%rd81+52];
	add.f32 	%f174, %f3054, %f142;
	st.f32 	[%rd98+52], %f174;
	ld.f32 	%f3055, [%rd81+56];
	add.f32 	%f175, %f3055, %f143;
	st.f32 	[%rd98+56], %f175;
	ld.f32 	%f3056, [%rd81+60];
	add.f32 	%f176, %f3056, %f144;
	st.f32 	[%rd98+60], %f176;
	ld.f32 	%f3057, [%rd81+64];
	add.f32 	%f177, %f3057, %f145;
	st.f32 	[%rd98+64], %f177;
	ld.f32 	%f3058, [%rd81+68];
	add.f32 	%f178, %f3058, %f146;
	st.f32 	[%rd98+68], %f178;
	ld.f32 	%f3059, [%rd81+72];
	add.f32 	%f179, %f3059, %f147;
	st.f32 	[%rd98+72], %f179;
	ld.f32 	%f3060, [%rd81+76];
	add.f32 	%f180, %f3060, %f148;
	st.f32 	[%rd98+76], %f180;
	ld.f32 	%f3061, [%rd81+80];
	add.f32 	%f181, %f3061, %f149;
	st.f32 	[%rd98+80], %f181;
	ld.f32 	%f3062, [%rd81+84];
	add.f32 	%f182, %f3062, %f150;
	st.f32 	[%rd98+84], %f182;
	ld.f32 	%f3063, [%rd81+88];
	add.f32 	%f183, %f3063, %f151;
	st.f32 	[%rd98+88], %f183;
	ld.f32 	%f3064, [%rd81+92];
	add.f32 	%f184, %f3064, %f152;
	st.f32 	[%rd98+92], %f184;
	ld.f32 	%f3065, [%rd81+96];
	add.f32 	%f185, %f3065, %f153;
	st.f32 	[%rd98+96], %f185;
	ld.f32 	%f3066, [%rd81+100];
	add.f32 	%f186, %f3066, %f154;
	st.f32 	[%rd98+100], %f186;
	ld.f32 	%f3067, [%rd81+104];
	add.f32 	%f187, %f3067, %f155;
	st.f32 	[%rd98+104], %f187;
	ld.f32 	%f3068, [%rd81+108];
	add.f32 	%f188, %f3068, %f156;
	st.f32 	[%rd98+108], %f188;
	ld.f32 	%f3069, [%rd81+112];
	add.f32 	%f189, %f3069, %f157;
	st.f32 	[%rd98+112], %f189;
	ld.f32 	%f3070, [%rd81+116];
	add.f32 	%f190, %f3070, %f158;
	st.f32 	[%rd98+116], %f190;
	ld.f32 	%f3071, [%rd81+120];
	add.f32 	%f191, %f3071, %f159;
	st.f32 	[%rd98+120], %f191;
	ld.f32 	%f3072, [%rd81+124];
	add.f32 	%f192, %f3072, %f160;
	st.f32 	[%rd98+124], %f192;
	setp.lt.u32 	%p35, %r57, 225;
	@%p35 bra 	$L__BB12_64;
	ld.shared.u64 	%rd82, [_ZZN3cub18CUB_300001_SM_10006detail6reduce28DeviceReduceSingleTileKernelINS2_10policy_hubIPfj9sum_deltaE10Policy1000EPS5_S9_iS6_S5_S5_N4cuda3std3__410__identityEEEvT0_T1_T2_T3_T4_T6_E12temp_storage+64];
	ld.f32 	%f3073, [%rd82];
	add.f32 	%f3074, %f3073, %f161;
	st.f32 	[%rd98], %f3074;
	ld.f32 	%f3075, [%rd82+4];
	add.f32 	%f3076, %f3075, %f162;
	st.f32 	[%rd98+4], %f3076;
	ld.f32 	%f3077, [%rd82+8];
	add.f32 	%f3078, %f3077, %f163;
	st.f32 	[%rd98+8], %f3078;
	ld.f32 	%f3079, [%rd82+12];
	add.f32 	%f3080, %f3079, %f164;
	st.f32 	[%rd98+12], %f3080;
	ld.f32 	%f3081, [%rd82+16];
	add.f32 	%f3082, %f3081, %f165;
	st.f32 	[%rd98+16], %f3082;
	ld.f32 	%f3083, [%rd82+20];
	add.f32 	%f3084, %f3083, %f166;
	st.f32 	[%rd98+20], %f3084;
	ld.f32 	%f3085, [%rd82+24];
	add.f32 	%f3086, %f3085, %f167;
	st.f32 	[%rd98+24], %f3086;
	ld.f32 	%f3087, [%rd82+28];
	add.f32 	%f3088, %f3087, %f168;
	st.f32 	[%rd98+28], %f3088;
	ld.f32 	%f3089, [%rd82+32];
	add.f32 	%f3090, %f3089, %f169;
	st.f32 	[%rd98+32], %f3090;
	ld.f32 	%f3091, [%rd82+36];
	add.f32 	%f3092, %f3091, %f170;
	st.f32 	[%rd98+36], %f3092;
	ld.f32 	%f3093, [%rd82+40];
	add.f32 	%f3094, %f3093, %f171;
	st.f32 	[%rd98+40], %f3094;
	ld.f32 	%f3095, [%rd82+44];
	add.f32 	%f3096, %f3095, %f172;
	st.f32 	[%rd98+44], %f3096;
	ld.f32 	%f3097, [%rd82+48];
	add.f32 	%f3098, %f3097, %f173;
	st.f32 	[%rd98+48], %f3098;
	ld.f32 	%f3099, [%rd82+52];
	add.f32 	%f3100, %f3099, %f174;
	st.f32 	[%rd98+52], %f3100;
	ld.f32 	%f3101, [%rd82+56];
	add.f32 	%f3102, %f3101, %f175;
	st.f32 	[%rd98+56], %f3102;
	ld.f32 	%f3103, [%rd82+60];
	add.f32 	%f3104, %f3103, %f176;
	st.f32 	[%rd98+60], %f3104;
	ld.f32 	%f3105, [%rd82+64];
	add.f32 	%f3106, %f3105, %f177;
	st.f32 	[%rd98+64], %f3106;
	ld.f32 	%f3107, [%rd82+68];
	add.f32 	%f3108, %f3107, %f178;
	st.f32 	[%rd98+68], %f3108;
	ld.f32 	%f3109, [%rd82+72];
	add.f32 	%f3110, %f3109, %f179;
	st.f32 	[%rd98+72], %f3110;
	ld.f32 	%f3111, [%rd82+76];
	add.f32 	%f3112, %f3111, %f180;
	st.f32 	[%rd98+76], %f3112;
	ld.f32 	%f3113, [%rd82+80];
	add.f32 	%f3114, %f3113, %f181;
	st.f32 	[%rd98+80], %f3114;
	ld.f32 	%f3115, [%rd82+84];
	add.f32 	%f3116, %f3115, %f182;
	st.f32 	[%rd98+84], %f3116;
	ld.f32 	%f3117, [%rd82+88];
	add.f32 	%f3118, %f3117, %f183;
	st.f32 	[%rd98+88], %f3118;
	ld.f32 	%f3119, [%rd82+92];
	add.f32 	%f3120, %f3119, %f184;
	st.f32 	[%rd98+92], %f3120;
	ld.f32 	%f3121, [%rd82+96];
	add.f32 	%f3122, %f3121, %f185;
	st.f32 	[%rd98+96], %f3122;
	ld.f32 	%f3123, [%rd82+100];
	add.f32 	%f3124, %f3123, %f186;
	st.f32 	[%rd98+100], %f3124;
	ld.f32 	%f3125, [%rd82+104];
	add.f32 	%f3126, %f3125, %f187;
	st.f32 	[%rd98+104], %f3126;
	ld.f32 	%f3127, [%rd82+108];
	add.f32 	%f3128, %f3127, %f188;
	st.f32 	[%rd98+108], %f3128;
	ld.f32 	%f3129, [%rd82+112];
	add.f32 	%f3130, %f3129, %f189;
	st.f32 	[%rd98+112], %f3130;
	ld.f32 	%f3131, [%rd82+116];
	add.f32 	%f3132, %f3131, %f190;
	st.f32 	[%rd98+116], %f3132;
	ld.f32 	%f3133, [%rd82+120];
	add.f32 	%f3134, %f3133, %f191;
	st.f32 	[%rd98+120], %f3134;
	ld.f32 	%f3135, [%rd82+124];
	add.f32 	%f3136, %f3135, %f192;
	st.f32 	[%rd98+124], %f3136;
	bra.uni 	$L__BB12_64;
$L__BB12_43:
	mov.u32 	%r33, %tid.x;
	mul.wide.u32 	%rd31, %r33, 8;
	add.s64 	%rd16, %rd12, %rd31;
	// begin inline asm
	ld.global.nc.u64 %rd98, [%rd16];
	// end inline asm
	add.s64 	%rd18, %rd16, 2048;
	// begin inline asm
	ld.global.nc.u64 %rd17, [%rd18];
	// end inline asm
	add.s64 	%rd20, %rd16, 4096;
	// begin inline asm
	ld.global.nc.u64 %rd19, [%rd20];
	// end inline asm
	add.s64 	%rd22, %rd16, 6144;
	// begin inline asm
	ld.global.nc.u64 %rd21, [%rd22];
	// end inline asm
	add.s64 	%rd24, %rd16, 8192;
	// begin inline asm
	ld.global.nc.u64 %rd23, [%rd24];
	// end inline asm
	add.s64 	%rd26, %rd16, 10240;
	// begin inline asm
	ld.global.nc.u64 %rd25, [%rd26];
	// end inline asm
	add.s64 	%rd28, %rd16, 12288;
	// begin inline asm
	ld.global.nc.u64 %rd27, [%rd28];
	// end inline asm
	add.s64 	%rd30, %rd16, 14336;
	// begin inline asm
	ld.global.nc.u64 %rd29, [%rd30];
	// end inline asm
	ld.f32 	%f193, [%rd17];
	ld.f32 	%f194, [%rd98];
	add.f32 	%f195, %f193, %f194;
	st.f32 	[%rd98], %f195;
	ld.f32 	%f196, [%rd17+4];
	ld.f32 	%f197, [%rd98+4];
	add.f32 	%f198, %f196, %f197;
	st.f32 	[%rd98+4], %f198;
	ld.f32 	%f199, [%rd17+8];
	ld.f32 	%f200, [%rd98+8];
	add.f32 	%f201, %f199, %f200;
	st.f32 	[%rd98+8], %f201;
	ld.f32 	%f202, [%rd17+12];
	ld.f32 	%f203, [%rd98+12];
	add.f32 	%f204, %f202, %f203;
	st.f32 	[%rd98+12], %f204;
	ld.f32 	%f205, [%rd17+16];
	ld.f32 	%f206, [%rd98+16];
	add.f32 	%f207, %f205, %f206;
	st.f32 	[%rd98+16], %f207;
	ld.f32 	%f208, [%rd17+20];
	ld.f32 	%f209, [%rd98+20];
	add.f32 	%f210, %f208, %f209;
	st.f32 	[%rd98+20], %f210;
	ld.f32 	%f211, [%rd17+24];
	ld.f32 	%f212, [%rd98+24];
	add.f32 	%f213, %f211, %f212;
	st.f32 	[%rd98+24], %f213;
	ld.f32 	%f214, [%rd17+28];
	ld.f32 	%f215, [%rd98+28];
	add.f32 	%f216, %f214, %f215;
	st.f32 	[%rd98+28], %f216;
	ld.f32 	%f217, [%rd17+32];
	ld.f32 	%f218, [%rd98+32];
	add.f32 	%f219, %f217, %f218;
	st.f32 	[%rd98+32], %f219;
	ld.f32 	%f220, [%rd17+36];
	ld.f32 	%f221, [%rd98+36];
	add.f32 	%f222, %f220, %f221;
	st.f32 	[%rd98+36], %f222;
	ld.f32 	%f223, [%rd17+40];
	ld.f32 	%f224, [%rd98+40];
	add.f32 	%f225, %f223, %f224;
	st.f32 	[%rd98+40], %f225;
	ld.f32 	%f226, [%rd17+44];
	ld.f32 	%f227, [%rd98+44];
	add.f32 	%f228, %f226, %f227;
	st.f32 	[%rd98+44], %f228;
	ld.f32 	%f229, [%rd17+48];
	ld.f32 	%f230, [%rd98+48];
	add.f32 	%f231, %f229, %f230;
	st.f32 	[%rd98+48], %f231;
	ld.f32 	%f232, [%rd17+52];
	ld.f32 	%f233, [%rd98+52];
	add.f32 	%f234, %f232, %f233;
	st.f32 	[%rd98+52], %f234;
	ld.f32 	%f235, [%rd17+56];
	ld.f32 	%f236, [%rd98+56];
	add.f32 	%f237, %f235, %f236;
	st.f32 	[%rd98+56], %f237;
	ld.f32 	%f238, [%rd17+60];
	ld.f32 	%f239, [%rd98+60];
	add.f32 	%f240, %f238, %f239;
	st.f32 	[%rd98+60], %f240;
	ld.f32 	%f241, [%rd17+64];
	ld.f32 	%f242, [%rd98+64];
	add.f32 	%f243, %f241, %f242;
	st.f32 	[%rd98+64], %f243;
	ld.f32 	%f244, [%rd17+68];
	ld.f32 	%f245, [%rd98+68];
	add.f32 	%f246, %f244, %f245;
	st.f32 	[%rd98+68], %f246;
	ld.f32 	%f247, [%rd17+72];
	ld.f32 	%f248, [%rd98+72];
	add.f32 	%f249, %f247, %f248;
	st.f32 	[%rd98+72], %f249;
	ld.f32 	%f250, [%rd17+76];
	ld.f32 	%f251, [%rd98+76];
	add.f32 	%f252, %f250, %f251;
	st.f32 	[%rd98+76], %f252;
	ld.f32 	%f253, [%rd17+80];
	ld.f32 	%f254, [%rd98+80];
	add.f32 	%f255, %f253, %f254;
	st.f32 	[%rd98+80], %f255;
	ld.f32 	%f256, [%rd17+84];
	ld.f32 	%f257, [%rd98+84];
	add.f32 	%f258, %f256, %f257;
	st.f32 	[%rd98+84], %f258;
	ld.f32 	%f259, [%rd17+88];
	ld.f32 	%f260, [%rd98+88];
	add.f32 	%f261, %f259, %f260;
	st.f32 	[%rd98+88], %f261;
	ld.f32 	%f262, [%rd17+92];
	ld.f32 	%f263, [%rd98+92];
	add.f32 	%f264, %f262, %f263;
	st.f32 	[%rd98+92], %f264;
	ld.f32 	%f265, [%rd17+96];
	ld.f32 	%f266, [%rd98+96];
	add.f32 	%f267, %f265, %f266;
	st.f32 	[%rd98+96], %f267;
	ld.f32 	%f268, [%rd17+100];
	ld.f32 	%f269, [%rd98+100];
	add.f32 	%f270, %f268, %f269;
	st.f32 	[%rd98+100], %f270;
	ld.f32 	%f271, [%rd17+104];
	ld.f32 	%f272, [%rd98+104];
	add.f32 	%f273, %f271, %f272;
	st.f32 	[%rd98+104], %f273;
	ld.f32 	%f274, [%rd17+108];
	ld.f32 	%f275, [%rd98+108];
	add.f32 	%f276, %f274, %f275;
	st.f32 	[%rd98+108], %f276;
	ld.f32 	%f277, [%rd17+112];
	ld.f32 	%f278, [%rd98+112];
	add.f32 	%f279, %f277, %f278;
	st.f32 	[%rd98+112], %f279;
	ld.f32 	%f280, [%rd17+116];
	ld.f32 	%f281, [%rd98+116];
	add.f32 	%f282, %f280, %f281;
	st.f32 	[%rd98+116], %f282;
	ld.f32 	%f283, [%rd17+120];
	ld.f32 	%f284, [%rd98+120];
	add.f32 	%f285, %f283, %f284;
	st.f32 	[%rd98+120], %f285;
	ld.f32 	%f286, [%rd17+124];
	ld.f32 	%f287, [%rd98+124];
	add.f32 	%f288, %f286, %f287;
	st.f32 	[%rd98+124], %f288;
	ld.f32 	%f289, [%rd19];
	add.f32 	%f290, %f289, %f195;
	st.f32 	[%rd98], %f290;
	ld.f32 	%f291, [%rd19+4];
	add.f32 	%f292, %f291, %f198;
	st.f32 	[%rd98+4], %f292;
	ld.f32 	%f293, [%rd19+8];
	add.f32 	%f294, %f293, %f201;
	st.f32 	[%rd98+8], %f294;
	ld.f32 	%f295, [%rd19+12];
	add.f32 	%f296, %f295, %f204;
	st.f32 	[%rd98+12], %f296;
	ld.f32 	%f297, [%rd19+16];
	add.f32 	%f298, %f297, %f207;
	st.f32 	[%rd98+16], %f298;
	ld.f32 	%f299, [%rd19+20];
	add.f32 	%f300, %f299, %f210;
	st.f32 	[%rd98+20], %f300;
	ld.f32 	%f301, [%rd19+24];
	add.f32 	%f302, %f301, %f213;
	st.f32 	[%rd98+24], %f302;
	ld.f32 	%f303, [%rd19+28];
	add.f32 	%f304, %f303, %f216;
	st.f32 	[%rd98+28], %f304;
	ld.f32 	%f305, [%rd19+32];
	add.f32 	%f306, %f305, %f219;
	st.f32 	[%rd98+32], %f306;
	ld.f32 	%f307, [%rd19+36];
	add.f32 	%f308, %f307, %f222;
	st.f32 	[%rd98+36], %f308;
	ld.f32 	%f309, [%rd19+40];
	add.f32 	%f310, %f309, %f225;
	st.f32 	[%rd98+40], %f310;
	ld.f32 	%f311, [%rd19+44];
	add.f32 	%f312, %f311, %f228;
	st.f32 	[%rd98+44], %f312;
	ld.f32 	%f313, [%rd19+48];
	add.f32 	%f314, %f313, %f231;
	st.f32 	[%rd98+48], %f314;
	ld.f32 	%f315, [%rd19+52];
	add.f32 	%f316, %f315, %f234;
	st.f32 	[%rd98+52], %f316;
	ld.f32 	%f317, [%rd19+56];
	add.f32 	%f318, %f317, %f237;
	st.f32 	[%rd98+56], %f318;
	ld.f32 	%f319, [%rd19+60];
	add.f32 	%f320, %f319, %f240;
	st.f32 	[%rd98+60], %f320;
	ld.f32 	%f321, [%rd19+64];
	add.f32 	%f322, %f321, %f243;
	st.f32 	[%rd98+64], %f322;
	ld.f32 	%f323, [%rd19+68];
	add.f32 	%f324, %f323, %f246;
	st.f32 	[%rd98+68], %f324;
	ld.f32 	%f325, [%rd19+72];
	add.f32 	%f326, %f325, %f249;
	st.f32 	[%rd98+72], %f326;
	ld.f32 	%f327, [%rd19+76];
	add.f32 	%f328, %f327, %f252;
	st.f32 	[%rd98+76], %f328;
	ld.f32 	%f329, [%rd19+80];
	add.f32 	%f330, %f329, %f255;
	st.f32 	[%rd98+80], %f330;
	ld.f32 	%f331, [%rd19+84];
	add.f32 	%f332, %f331, %f258;
	st.f32 	[%rd98+84], %f332;
	ld.f32 	%f333, [%rd19+88];
	add.f32 	%f334, %f333, %f261;
	st.f32 	[%rd98+88], %f334;
	ld.f32 	%f335, [%rd19+92];
	add.f32 	%f336, %f335, %f264;
	st.f32 	[%rd98+92], %f336;
	ld.f32 	%f337, [%rd19+96];
	add.f32 	%f338, %f337, %f267;
	st.f32 	[%rd98+96], %f338;
	ld.f32 	%f339, [%rd19+100];
	add.f32 	%f340, %f339, %f270;
	st.f32 	[%rd98+100], %f340;
	ld.f32 	%f341, [%rd19+104];
	add.f32 	%f342, %f341, %f273;
	st.f32 	[%rd98+104], %f342;
	ld.f32 	%f343, [%rd19+108];
	add.f32 	%f344, %f343, %f276;
	st.f32 	[%rd98+108], %f344;
	ld.f32 	%f345, [%rd19+112];
	add.f32 	%f346, %f345, %f279;
	st.f32 	[%rd98+112], %f346;
	ld.f32 	%f347, [%rd19+116];
	add.f32 	%f348, %f347, %f282;
	st.f32 	[%rd98+116], %f348;
	ld.f32 	%f349, [%rd19+120];
	add.f32 	%f350, %f349, %f285;
	st.f32 	[%rd98+120], %f350;
	ld.f32 	%f351, [%rd19+124];
	add.f32 	%f352, %f351, %f288;
	st.f32 	[%rd98+124], %f352;
	ld.f32 	%f353, [%rd21];
	add.f32 	%f354, %f353, %f290;
	st.f32 	[%rd98], %f354;
	ld.f32 	%f355, [%rd21+4];
	add.f32 	%f356, %f355, %f292;
	st.f32 	[%rd98+4], %f356;
	ld.f32 	%f357, [%rd21+8];
	add.f32 	%f358, %f357, %f294;
	st.f32 	[%rd98+8], %f358;
	ld.f32 	%f359, [%rd21+12];
	add.f32 	%f360, %f359, %f296;
	st.f32 	[%rd98+12], %f360;
	ld.f32 	%f361, [%rd21+16];
	add.f32 	%f362, %f361, %f298;
	st.f32 	[%rd98+16], %f362;
	ld.f32 	%f363, [%rd21+20];
	add.f32 	%f364, %f363, %f300;
	st.f32 	[%rd98+20], %f364;
	ld.f32 	%f365, [%rd21+24];
	add.f32 	%f366, %f365, %f302;
	st.f32 	[%rd98+24], %f366;
	ld.f32 	%f367, [%rd21+28];
	add.f32 	%f368, %f367, %f304;
	st.f32 	[%rd98+28], %f368;
	ld.f32 	%f369, [%rd21+32];
	add.f32 	%f370, %f369, %f306;
	st.f32 	[%rd98+32], %f370;
	ld.f32 	%f371, [%rd21+36];
	add.f32 	%f372, %f371, %f308;
	st.f32 	[%rd98+36], %f372;
	ld.f32 	%f373, [%rd21+40];
	add.f32 	%f374, %f373, %f310;
	st.f32 	[%rd98+40], %f374;
	ld.f32 	%f375, [%rd21+44];
	add.f32 	%f376, %f375, %f312;
	st.f32 	[%rd98+44], %f376;
	ld.f32 	%f377, [%rd21+48];
	add.f32 	%f378, %f377, %f314;
	st.f32 	[%rd98+48], %f378;
	ld.f32 	%f379, [%rd21+52];
	add.f32 	%f380, %f379, %f316;
	st.f32 	[%rd98+52], %f380;
	ld.f32 	%f381, [%rd21+56];
	add.f32 	%f382, %f381, %f318;
	st.f32 	[%rd98+56], %f382;
	ld.f32 	%f383, [%rd21+60];
	add.f32 	%f384, %f383, %f320;
	st.f32 	[%rd98+60], %f384;
	ld.f32 	%f385, [%rd21+64];
	add.f32 	%f386, %f385, %f322;
	st.f32 	[%rd98+64], %f386;
	ld.f32 	%f387, [%rd21+68];
	add.f32 	%f388, %f387, %f324;
	st.f32 	[%rd98+68], %f388;
	ld.f32 	%f389, [%rd21+72];
	add.f32 	%f390, %f389, %f326;
	st.f32 	[%rd98+72], %f390;
	ld.f32 	%f391, [%rd21+76];
	add.f32 	%f392, %f391, %f328;
	st.f32 	[%rd98+76], %f392;
	ld.f32 	%f393, [%rd21+80];
	add.f32 	%f394, %f393, %f330;
	st.f32 	[%rd98+80], %f394;
	ld.f32 	%f395, [%rd21+84];
	add.f32 	%f396, %f395, %f332;
	st.f32 	[%rd98+84], %f396;
	ld.f32 	%f397, [%rd21+88];
	add.f32 	%f398, %f397, %f334;
	st.f32 	[%rd98+88], %f398;
	ld.f32 	%f399, [%rd21+92];
	add.f32 	%f400, %f399, %f336;
	st.f32 	[%rd98+92], %f400;
	ld.f32 	%f401, [%rd21+96];
	add.f32 	%f402, %f401, %f338;
	st.f32 	[%rd98+96], %f402;
	ld.f32 	%f403, [%rd21+100];
	add.f32 	%f404, %f403, %f340;
	st.f32 	[%rd98+100], %f404;
	ld.f32 	%f405, [%rd21+104];
	add.f32 	%f406, %f405, %f342;
	st.f32 	[%rd98+104], %f406;
	ld.f32 	%f407, [%rd21+108];
	add.f32 	%f408, %f407, %f344;
	st.f32 	[%rd98+108], %f408;
	ld.f32 	%f409, [%rd21+112];
	add.f32 	%f410, %f409, %f346;
	st.f32 	[%rd98+112], %f410;
	ld.f32 	%f411, [%rd21+116];
	add.f32 	%f412, %f411, %f348;
	st.f32 	[%rd98+116], %f412;
	ld.f32 	%f413, [%rd21+120];
	add.f32 	%f414, %f413, %f350;
	st.f32 	[%rd98+120], %f414;
	ld.f32 	%f415, [%rd21+124];
	add.f32 	%f416, %f415, %f352;
	st.f32 	[%rd98+124], %f416;
	ld.f32 	%f417, [%rd23];
	add.f32 	%f418, %f417, %f354;
	st.f32 	[%rd98], %f418;
	ld.f32 	%f419, [%rd23+4];
	add.f32 	%f420, %f419, %f356;
	st.f32 	[%rd98+4], %f420;
	ld.f32 	%f421, [%rd23+8];
	add.f32 	%f422, %f421, %f358;
	st.f32 	[%rd98+8], %f422;
	ld.f32 	%f423, [%rd23+12];
	add.f32 	%f424, %f423, %f360;
	st.f32 	[%rd98+12], %f424;
	ld.f32 	%f425, [%rd23+16];
	add.f32 	%f426, %f425, %f362;
	st.f32 	[%rd98+16], %f426;
	ld.f32 	%f427, [%rd23+20];
	add.f32 	%f428, %f427, %f364;
	st.f32 	[%rd98+20], %f428;
	ld.f32 	%f429, [%rd23+24];
	add.f32 	%f430, %f429, %f366;
	st.f32 	[%rd98+24], %f430;
	ld.f32 	%f431, [%rd23+28];
	add.f32 	%f432, %f431, %f368;
	st.f32 	[%rd98+28], %f432;
	ld.f32 	%f433, [%rd23+32];
	add.f32 	%f434, %f433, %f370;
	st.f32 	[%rd98+32], %f434;
	ld.f32 	%f435, [%rd23+36];
	add.f32 	%f436, %f435, %f372;
	st.f32 	[%rd98+36], %f436;
	ld.f32 	%f437, [%rd23+40];
	add.f32 	%f438, %f437, %f374;
	st.f32 	[%rd98+40], %f438;
	ld.f32 	%f439, [%rd23+44];
	add.f32 	%f440, %f439, %f376;
	st.f32 	[%rd98+44], %f440;
	ld.f32 	%f441, [%rd23+48];
	add.f32 	%f442, %f441, %f378;
	st.f32 	[%rd98+48], %f442;
	ld.f32 	%f443, [%rd23+52];
	add.f32 	%f444, %f443, %f380;
	st.f32 	[%rd98+52], %f444;
	ld.f32 	%f445, [%rd23+56];
	add.f32 	%f446, %f445, %f382;
	st.f32 	[%rd98+56], %f446;
	ld.f32 	%f447, [%rd23+60];
	add.f32 	%f448, %f447, %f384;
	st.f32 	[%rd98+60], %f448;
	ld.f32 	%f449, [%rd23+64];
	add.f32 	%f450, %f449, %f386;
	st.f32 	[%rd98+64], %f450;
	ld.f32 	%f451, [%rd23+68];
	add.f32 	%f452, %f451, %f388;
	st.f32 	[%rd98+68], %f452;
	ld.f32 	%f453, [%rd23+72];
	add.f32 	%f454, %f453, %f390;
	st.f32 	[%rd98+72], %f454;
	ld.f32 	%f455, [%rd23+76];
	add.f32 	%f456, %f455, %f392;
	st.f32 	[%rd98+76], %f456;
	ld.f32 	%f457, [%rd23+80];
	add.f32 	%f458, %f457, %f394;
	st.f32 	[%rd98+80], %f458;
	ld.f32 	%f459, [%rd23+84];
	add.f32 	%f460, %f459, %f396;
	st.f32 	[%rd98+84], %f460;
	ld.f32 	%f461, [%rd23+88];
	add.f32 	%f462, %f461, %f398;
	st.f32 	[%rd98+88], %f462;
	ld.f32 	%f463, [%rd23+92];
	add.f32 	%f464, %f463, %f400;
	st.f32 	[%rd98+92], %f464;
	ld.f32 	%f465, [%rd23+96];
	add.f32 	%f466, %f465, %f402;
	st.f32 	[%rd98+96], %f466;
	ld.f32 	%f467, [%rd23+100];
	add.f32 	%f468, %f467, %f404;
	st.f32 	[%rd98+100], %f468;
	ld.f32 	%f469, [%rd23+104];
	add.f32 	%f470, %f469, %f406;
	st.f32 	[%rd98+104], %f470;
	ld.f32 	%f471, [%rd23+108];
	add.f32 	%f472, %f471, %f408;
	st.f32 	[%rd98+108], %f472;
	ld.f32 	%f473, [%rd23+112];
	add.f32 	%f474, %f473, %f410;
	st.f32 	[%rd98+112], %f474;
	ld.f32 	%f475, [%rd23+116];
	add.f32 	%f476, %f475, %f412;
	st.f32 	[%rd98+116], %f476;
	ld.f32 	%f477, [%rd23+120];
	add.f32 	%f478, %f477, %f414;
	st.f32 	[%rd98+120], %f478;
	ld.f32 	%f479, [%rd23+124];
	add.f32 	%f480, %f479, %f416;
	st.f32 	[%rd98+124], %f480;
	ld.f32 	%f481, [%rd25];
	add.f32 	%f482, %f481, %f418;
	st.f32 	[%rd98], %f482;
	ld.f32 	%f483, [%rd25+4];
	add.f32 	%f484, %f483, %f420;
	st.f32 	[%rd98+4], %f484;
	ld.f32 	%f485, [%rd25+8];
	add.f32 	%f486, %f485, %f422;
	st.f32 	[%rd98+8], %f486;
	ld.f32 	%f487, [%rd25+12];
	add.f32 	%f488, %f487, %f424;
	st.f32 	[%rd98+12], %f488;
	ld.f32 	%f489, [%rd25+16];
	add.f32 	%f490, %f489, %f426;
	st.f32 	[%rd98+16], %f490;
	ld.f32 	%f491, [%rd25+20];
	add.f32 	%f492, %f491, %f428;
	st.f32 	[%rd98+20], %f492;
	ld.f32 	%f493, [%rd25+24];
	add.f32 	%f494, %f493, %f430;
	st.f32 	[%rd98+24], %f494;
	ld.f32 	%f495, [%rd25+28];
	add.f32 	%f496, %f495, %f432;
	st.f32 	[%rd98+28], %f496;
	ld.f32 	%f497, [%rd25+32];
	add.f32 	%f498, %f497, %f434;
	st.f32 	[%rd98+32], %f498;
	ld.f32 	%f499, [%rd25+36];
	add.f32 	%f500, %f499, %f436;
	st.f32 	[%rd98+36], %f500;
	ld.f32 	%f501, [%rd25+40];
	add.f32 	%f502, %f501, %f438;
	st.f32 	[%rd98+40], %f502;
	ld.f32 	%f503, [%rd25+44];
	add.f32 	%f504, %f503, %f440;
	st.f32 	[%rd98+44], %f504;
	ld.f32 	%f505, [%rd25+48];
	add.f32 	%f506, %f505, %f442;
	st.f32 	[%rd98+48], %f506;
	ld.f32 	%f507, [%rd25+52];
	add.f32 	%f508, %f507, %f444;
	st.f32 	[%rd98+52], %f508;
	ld.f32 	%f509, [%rd25+56];
	add.f32 	%f510, %f509, %f446;
	st.f32 	[%rd98+56], %f510;
	ld.f32 	%f511, [%rd25+60];
	add.f32 	%f512, %f511, %f448;
	st.f32 	[%rd98+60], %f512;
	ld.f32 	%f513, [%rd25+64];
	add.f32 	%f514, %f513, %f450;
	st.f32 	[%rd98+64], %f514;
	ld.f32 	%f515, [%rd25+68];
	add.f32 	%f516, %f515, %f452;
	st.f32 	[%rd98+68], %f516;
	ld.f32 	%f517, [%rd25+72];
	add.f32 	%f518, %f517, %f454;
	st.f32 	[%rd98+72], %f518;
	ld.f32 	%f519, [%rd25+76];
	add.f32 	%f520, %f519, %f456;
	st.f32 	[%rd98+76], %f520;
	ld.f32 	%f521, [%rd25+80];
	add.f32 	%f522, %f521, %f458;
	st.f32 	[%rd98+80], %f522;
	ld.f32 	%f523, [%rd25+84];
	add.f32 	%f524, %f523, %f460;
	st.f32 	[%rd98+84], %f524;
	ld.f32 	%f525, [%rd25+88];
	add.f32 	%f526, %f525, %f462;
	st.f32 	[%rd98+88], %f526;
	ld.f32 	%f527, [%rd25+92];
	add.f32 	%f528, %f527, %f464;
	st.f32 	[%rd98+92], %f528;
	ld.f32 	%f529, [%rd25+96];
	add.f32 	%f530, %f529, %f466;
	st.f32 	[%rd98+96], %f530;
	ld.f32 	%f531, [%rd25+100];
	add.f32 	%f532, %f531, %f468;
	st.f32 	[%rd98+100], %f532;
	ld.f32 	%f533, [%rd25+104];
	add.f32 	%f534, %f533, %f470;
	st.f32 	[%rd98+104], %f534;
	ld.f32 	%f535, [%rd25+108];
	add.f32 	%f536, %f535, %f472;
	st.f32 	[%rd98+108], %f536;
	ld.f32 	%f537, [%rd25+112];
	add.f32 	%f538, %f537, %f474;
	st.f32 	[%rd98+112], %f538;
	ld.f32 	%f539, [%rd25+116];
	add.f32 	%f540, %f539, %f476;
	st.f32 	[%rd98+116], %f540;
	ld.f32 	%f541, [%rd25+120];
	add.f32 	%f542, %f541, %f478;
	st.f32 	[%rd98+120], %f542;
	ld.f32 	%f543, [%rd25+124];
	add.f32 	%f544, %f543, %f480;
	st.f32 	[%rd98+124], %f544;
	ld.f32 	%f545, [%rd27];
	add.f32 	%f546, %f545, %f482;
	st.f32 	[%rd98], %f546;
	ld.f32 	%f547, [%rd27+4];
	add.f32 	%f548, %f547, %f484;
	st.f32 	[%rd98+4], %f548;
	ld.f32 	%f549, [%rd27+8];
	add.f32 	%f550, %f549, %f486;
	st.f32 	[%rd98+8], %f550;
	ld.f32 	%f551, [%rd27+12];
	add.f32 	%f552, %f551, %f488;
	st.f32 	[%rd98+12], %f552;
	ld.f32 	%f553, [%rd27+16];
	add.f32 	%f554, %f553, %f490;
	st.f32 	[%rd98+16], %f554;
	ld.f32 	%f555, [%rd27+20];
	add.f32 	%f556, %f555, %f492;
	st.f32 	[%rd98+20], %f556;
	ld.f32 	%f557, [%rd27+24];
	add.f32 	%f558, %f557, %f494;
	st.f32 	[%rd98+24], %f558;
	ld.f32 	%f559, [%rd27+28];
	add.f32 	%f560, %f559, %f496;
	st.f32 	[%rd98+28], %f560;
	ld.f32 	%f561, [%rd27+32];
	add.f32 	%f562, %f561, %f498;
	st.f32 	[%rd98+32], %f562;
	ld.f32 	%f563, [%rd27+36];
	add.f32 	%f564, %f563, %f500;
	st.f32 	[%rd98+36], %f564;
	ld.f32 	%f565, [%rd27+40];
	add.f32 	%f566, %f565, %f502;
	st.f32 	[%rd98+40], %f566;
	ld.f32 	%f567, [%rd27+44];
	add.f32 	%f568, %f567, %f504;
	st.f32 	[%rd98+44], %f568;
	ld.f32 	%f569, [%rd27+48];
	add.f32 	%f570, %f569, %f506;
	st.f32 	[%rd98+48], %f570;
	ld.f32 	%f571, [%rd27+52];
	add.f32 	%f572, %f571, %f508;
	st.f32 	[%rd98+52], %f572;
	ld.f32 	%f573, [%rd27+56];
	add.f32 	%f574, %f573, %f510;
	st.f32 	[%rd98+56], %f574;
	ld.f32 	%f575, [%rd27+60];
	add.f32 	%f576, %f575, %f512;
	st.f32 	[%rd98+60], %f576;
	ld.f32 	%f577, [%rd27+64];
	add.f32 	%f578, %f577, %f514;
	st.f32 	[%rd98+64], %f578;
	ld.f32 	%f579, [%rd27+68];
	add.f32 	%f580, %f579, %f516;
	st.f32 	[%rd98+68], %f580;
	ld.f32 	%f581, [%rd27+72];
	add.f32 	%f582, %f581, %f518;
	st.f32 	[%rd98+72], %f582;
	ld.f32 	%f583, [%rd27+76];
	add.f32 	%f584, %f583, %f520;
	st.f32 	[%rd98+76], %f584;
	ld.f32 	%f585, [%rd27+80];
	add.f32 	%f586, %f585, %f522;
	st.f32 	[%rd98+80], %f586;
	ld.f32 	%f587, [%rd27+84];
	add.f32 	%f588, %f587, %f524;
	st.f32 	[%rd98+84], %f588;
	ld.f32 	%f589, [%rd27+88];
	add.f32 	%f590, %f589, %f526;
	st.f32 	[%rd98+88], %f590;
	ld.f32 	%f591, [%rd27+92];
	add.f32 	%f592, %f591, %f528;
	st.f32 	[%rd98+92], %f592;
	ld.f32 	%f593, [%rd27+96];
	add.f32 	%f594, %f593, %f530;
	st.f32 	[%rd98+96], %f594;
	ld.f32 	%f595, [%rd27+100];
	add.f32 	%f596, %f595, %f532;
	st.f32 	[%rd98+100], %f596;
	ld.f32 	%f597, [%rd27+104];
	add.f32 	%f598, %f597, %f534;
	st.f32 	[%rd98+104], %f598;
	ld.f32 	%f599, [%rd27+108];
	add.f32 	%f600, %f599, %f536;
	st.f32 	[%rd98+108], %f600;
	ld.f32 	%f601, [%rd27+112];
	add.f32 	%f602, %f601, %f538;
	st.f32 	[%rd98+112], %f602;
	ld.f32 	%f603, [%rd27+116];
	add.f32 	%f604, %f603, %f540;
	st.f32 	[%rd98+116], %f604;
	ld.f32 	%f605, [%rd27+120];
	add.f32 	%f606, %f605, %f542;
	st.f32 	[%rd98+120], %f606;
	ld.f32 	%f607, [%rd27+124];
	add.f32 	%f608, %f607, %f544;
	st.f32 	[%rd98+124], %f608;
	ld.f32 	%f609, [%rd29];
	add.f32 	%f610, %f609, %f546;
	st.f32 	[%rd98], %f610;
	ld.f32 	%f611, [%rd29+4];
	add.f32 	%f612, %f611, %f548;
	st.f32 	[%rd98+4], %f612;
	ld.f32 	%f613, [%rd29+8];
	add.f32 	%f614, %f613, %f550;
	st.f32 	[%rd98+8], %f614;
	ld.f32 	%f615, [%rd29+12];
	add.f32 	%f616, %f615, %f552;
	st.f32 	[%rd98+12], %f616;
	ld.f32 	%f617, [%rd29+16];
	add.f32 	%f618, %f617, %f554;
	st.f32 	[%rd98+16], %f618;
	ld.f32 	%f619, [%rd29+20];
	add.f32 	%f620, %f619, %f556;
	st.f32 	[%rd98+20], %f620;
	ld.f32 	%f621, [%rd29+24];
	add.f32 	%f622, %f621, %f558;
	st.f32 	[%rd98+24], %f622;
	ld.f32 	%f623, [%rd29+28];
	add.f32 	%f624, %f623, %f560;
	st.f32 	[%rd98+28], %f624;
	ld.f32 	%f625, [%rd29+32];
	add.f32 	%f626, %f625, %f562;
	st.f32 	[%rd98+32], %f626;
	ld.f32 	%f627, [%rd29+36];
	add.f32 	%f628, %f627, %f564;
	st.f32 	[%rd98+36], %f628;
	ld.f32 	%f629, [%rd29+40];
	add.f32 	%f630, %f629, %f566;
	st.f32 	[%rd98+40], %f630;
	ld.f32 	%f631, [%rd29+44];
	add.f32 	%f632, %f631, %f568;
	st.f32 	[%rd98+44], %f632;
	ld.f32 	%f633, [%rd29+48];
	add.f32 	%f634, %f633, %f570;
	st.f32 	[%rd98+48], %f634;
	ld.f32 	%f635, [%rd29+52];
	add.f32 	%f636, %f635, %f572;
	st.f32 	[%rd98+52], %f636;
	ld.f32 	%f637, [%rd29+56];
	add.f32 	%f638, %f637, %f574;
	st.f32 	[%rd98+56], %f638;
	ld.f32 	%f639, [%rd29+60];
	add.f32 	%f640, %f639, %f576;
	st.f32 	[%rd98+60], %f640;
	ld.f32 	%f641, [%rd29+64];
	add.f32 	%f642, %f641, %f578;
	st.f32 	[%rd98+64], %f642;
	ld.f32 	%f643, [%rd29+68];
	add.f32 	%f644, %f643, %f580;
	st.f32 	[%rd98+68], %f644;
	ld.f32 	%f645, [%rd29+72];
	add.f32 	%f646, %f645, %f582;
	st.f32 	[%rd98+72], %f646;
	ld.f32 	%f647, [%rd29+76];
	add.f32 	%f648, %f647, %f584;
	st.f32 	[%rd98+76], %f648;
	ld.f32 	%f649, [%rd29+80];
	add.f32 	%f650, %f649, %f586;
	st.f32 	[%rd98+80], %f650;
	ld.f32 	%f651, [%rd29+84];
	add.f32 	%f652, %f651, %f588;
	st.f32 	[%rd98+84], %f652;
	ld.f32 	%f653, [%rd29+88];
	add.f32 	%f654, %f653, %f590;
	st.f32 	[%rd98+88], %f654;
	ld.f32 	%f655, [%rd29+92];
	add.f32 	%f656, %f655, %f592;
	st.f32 	[%rd98+92], %f656;
	ld.f32 	%f657, [%rd29+96];
	add.f32 	%f658, %f657, %f594;
	st.f32 	[%rd98+96], %f658;
	ld.f32 	%f659, [%rd29+100];
	add.f32 	%f660, %f659, %f596;
	st.f32 	[%rd98+100], %f660;
	ld.f32 	%f661, [%rd29+104];
	add.f32 	%f662, %f661, %f598;
	st.f32 	[%rd98+104], %f662;
	ld.f32 	%f663, [%rd29+108];
	add.f32 	%f664, %f663, %f600;
	st.f32 	[%rd98+108], %f664;
	ld.f32 	%f665, [%rd29+112];
	add.f32 	%f666, %f665, %f602;
	st.f32 	[%rd98+112], %f666;
	ld.f32 	%f667, [%rd29+116];
	add.f32 	%f668, %f667, %f604;
	st.f32 	[%rd98+116], %f668;
	ld.f32 	%f669, [%rd29+120];
	add.f32 	%f670, %f669, %f606;
	st.f32 	[%rd98+120], %f670;
	ld.f32 	%f671, [%rd29+124];
	add.f32 	%f672, %f671, %f608;
	st.f32 	[%rd98+124], %f672;
	setp.lt.u32 	%p3, %r57, 4096;
	mov.b32 	%r239, 2048;
	@%p3 bra 	$L__BB12_47;
	add.s32 	%r34, %r57, -2048;
	mov.b32 	%r239, 2048;
$L__BB12_45:
	mul.wide.s32 	%rd48, %r239, 8;
	add.s64 	%rd33, %rd16, %rd48;
	// begin inline asm
	ld.global.nc.u64 %rd32, [%rd33];
	// end inline asm
	add.s64 	%rd35, %rd33, 2048;
	// begin inline asm
	ld.global.nc.u64 %rd34, [%rd35];
	// end inline asm
	add.s64 	%rd37, %rd33, 4096;
	// begin inline asm
	ld.global.nc.u64 %rd36, [%rd37];
	// end inline asm
	add.s64 	%rd39, %rd33, 6144;
	// begin inline asm
	ld.global.nc.u64 %rd38, [%rd39];
	// end inline asm
	add.s64 	%rd41, %rd33, 8192;
	// begin inline asm
	ld.global.nc.u64 %rd40, [%rd41];
	// end inline asm
	add.s64 	%rd43, %rd33, 10240;
	// begin inline asm
	ld.global.nc.u64 %rd42, [%rd43];
	// end inline asm
	add.s64 	%rd45, %rd33, 12288;
	// begin inline asm
	ld.global.nc.u64 %rd44, [%rd45];
	// end inline asm
	add.s64 	%rd47, %rd33, 14336;
	// begin inline asm
	ld.global.nc.u64 %rd46, [%rd47];
	// end inline asm
	ld.f32 	%f673, [%rd32];
	ld.f32 	%f674, [%rd98];
	add.f32 	%f675, %f673, %f674;
	st.f32 	[%rd98], %f675;
	ld.f32 	%f676, [%rd32+4];
	ld.f32 	%f677, [%rd98+4];
	add.f32 	%f678, %f676, %f677;
	st.f32 	[%rd98+4], %f678;
	ld.f32 	%f679, [%rd32+8];
	ld.f32 	%f680, [%rd98+8];
	add.f32 	%f681, %f679, %f680;
	st.f32 	[%rd98+8], %f681;
	ld.f32 	%f682, [%rd32+12];
	ld.f32 	%f683, [%rd98+12];
	add.f32 	%f684, %f682, %f683;
	st.f32 	[%rd98+12], %f684;
	ld.f32 	%f685, [%rd32+16];
	ld.f32 	%f686, [%rd98+16];
	add.f32 	%f687, %f685, %f686;
	st.f32 	[%rd98+16], %f687;
	ld.f32 	%f688, [%rd32+20];
	ld.f32 	%f689, [%rd98+20];
	add.f32 	%f690, %f688, %f689;
	st.f32 	[%rd98+20], %f690;
	ld.f32 	%f691, [%rd32+24];
	ld.f32 	%f692, [%rd98+24];
	add.f32 	%f693, %f691, %f692;
	st.f32 	[%rd98+24], %f693;
	ld.f32 	%f694, [%rd32+28];
	ld.f32 	%f695, [%rd98+28];
	add.f32 	%f696, %f694, %f695;
	st.f32 	[%rd98+28], %f696;
	ld.f32 	%f697, [%rd32+32];
	ld.f32 	%f698, [%rd98+32];
	add.f32 	%f699, %f697, %f698;
	st.f32 	[%rd98+32], %f699;
	ld.f32 	%f700, [%rd32+36];
	ld.f32 	%f701, [%rd98+36];
	add.f32 	%f702, %f700, %f701;
	st.f32 	[%rd98+36], %f702;
	ld.f32 	%f703, [%rd32+40];
	ld.f32 	%f704, [%rd98+40];
	add.f32 	%f705, %f703, %f704;
	st.f32 	[%rd98+40], %f705;
	ld.f32 	%f706, [%rd32+44];
	ld.f32 	%f707, [%rd98+44];
	add.f32 	%f708, %f706, %f707;
	st.f32 	[%rd98+44], %f708;
	ld.f32 	%f709, [%rd32+48];
	ld.f32 	%f710, [%rd98+48];
	add.f32 	%f711, %f709, %f710;
	st.f32 	[%rd98+48], %f711;
	ld.f32 	%f712, [%rd32+52];
	ld.f32 	%f713, [%rd98+52];
	add.f32 	%f714, %f712, %f713;
	st.f32 	[%rd98+52], %f714;
	ld.f32 	%f715, [%rd32+56];
	ld.f32 	%f716, [%rd98+56];
	add.f32 	%f717, %f715, %f716;
	st.f32 	[%rd98+56], %f717;
	ld.f32 	%f718, [%rd32+60];
	ld.f32 	%f719, [%rd98+60];
	add.f32 	%f720, %f718, %f719;
	st.f32 	[%rd98+60], %f720;
	ld.f32 	%f721, [%rd32+64];
	ld.f32 	%f722, [%rd98+64];
	add.f32 	%f723, %f721, %f722;
	st.f32 	[%rd98+64], %f723;
	ld.f32 	%f724, [%rd32+68];
	ld.f32 	%f725, [%rd98+68];
	add.f32 	%f726, %f724, %f725;
	st.f32 	[%rd98+68], %f726;
	ld.f32 	%f727, [%rd32+72];
	ld.f32 	%f728, [%rd98+72];
	add.f32 	%f729, %f727, %f728;
	st.f32 	[%rd98+72], %f729;
	ld.f32 	%f730, [%rd32+76];
	ld.f32 	%f731, [%rd98+76];
	add.f32 	%f732, %f730, %f731;
	st.f32 	[%rd98+76], %f732;
	ld.f32 	%f733, [%rd32+80];
	ld.f32 	%f734, [%rd98+80];
	add.f32 	%f735, %f733, %f734;
	st.f32 	[%rd98+80], %f735;
	ld.f32 	%f736, [%rd32+84];
	ld.f32 	%f737, [%rd98+84];
	add.f32 	%f738, %f736, %f737;
	st.f32 	[%rd98+84], %f738;
	ld.f32 	%f739, [%rd32+88];
	ld.f32 	%f740, [%rd98+88];
	add.f32 	%f741, %f739, %f740;
	st.f32 	[%rd98+88], %f741;
	ld.f32 	%f742, [%rd32+92];
	ld.f32 	%f743, [%rd98+92];
	add.f32 	%f744, %f742, %f743;
	st.f32 	[%rd98+92], %f744;
	ld.f32 	%f745, [%rd32+96];
	ld.f32 	%f746, [%rd98+96];
	add.f32 	%f747, %f745, %f746;
	st.f32 	[%rd98+96], %f747;
	ld.f32 	%f748, [%rd32+100];
	ld.f32 	%f749, [%rd98+100];
	add.f32 	%f750, %f748, %f749;
	st.f32 	[%rd98+100], %f750;
	ld.f32 	%f751, [%rd32+104];
	ld.f32 	%f752, [%rd98+104];
	add.f32 	%f753, %f751, %f752;
	st.f32 	[%rd98+104], %f753;
	ld.f32 	%f754, [%rd32+108];
	ld.f32 	%f755, [%rd98+108];
	add.f32 	%f756, %f754, %f755;
	st.f32 	[%rd98+108], %f756;
	ld.f32 	%f757, [%rd32+112];
	ld.f32 	%f758, [%rd98+112];
	add.f32 	%f759, %f757, %f758;
	st.f32 	[%rd98+112], %f759;
	ld.f32 	%f760, [%rd32+116];
	ld.f32 	%f761, [%rd98+116];
	add.f32 	%f762, %f760, %f761;
	st.f32 	[%rd98+116], %f762;
	ld.f32 	%f763, [%rd32+120];
	ld.f32 	%f764, [%rd98+120];
	add.f32 	%f765, %f763, %f764;
	st.f32 	[%rd98+120], %f765;
	ld.f32 	%f766, [%rd32+124];
	ld.f32 	%f767, [%rd98+124];
	add.f32 	%f768, %f766, %f767;
	st.f32 	[%rd98+124], %f768;
	ld.f32 	%f769, [%rd34];
	add.f32 	%f770, %f769, %f675;
	st.f32 	[%rd98], %f770;
	ld.f32 	%f771, [%rd34+4];
	add.f32 	%f772, %f771, %f678;
	st.f32 	[%rd98+4], %f772;
	ld.f32 	%f773, [%rd34+8];
	add.f32 	%f774, %f773, %f681;
	st.f32 	[%rd98+8], %f774;
	ld.f32 	%f775, [%rd34+12];
	add.f32 	%f776, %f775, %f684;
	st.f32 	[%rd98+12], %f776;
	ld.f32 	%f777, [%rd34+16];
	add.f32 	%f778, %f777, %f687;
	st.f32 	[%rd98+16], %f778;
	ld.f32 	%f779, [%rd34+20];
	add.f32 	%f780, %f779, %f690;
	st.f32 	[%rd98+20], %f780;
	ld.f32 	%f781, [%rd34+24];
	add.f32 	%f782, %f781, %f693;
	st.f32 	[%rd98+24], %f782;
	ld.f32 	%f783, [%rd34+28];
	add.f32 	%f784, %f783, %f696;
	st.f32 	[%rd98+28], %f784;
	ld.f32 	%f785, [%rd34+32];
	add.f32 	%f786, %f785, %f699;
	st.f32 	[%rd98+32], %f786;
	ld.f32 	%f787, [%rd34+36];
	add.f32 	%f788, %f787, %f702;
	st.f32 	[%rd98+36], %f788;
	ld.f32 	%f789, [%rd34+40];
	add.f32 	%f790, %f789, %f705;
	st.f32 	[%rd98+40], %f790;
	ld.f32 	%f791, [%rd34+44];
	add.f32 	%f792, %f791, %f708;
	st.f32 	[%rd98+44], %f792;
	ld.f32 	%f793, [%rd34+48];
	add.f32 	%f794, %f793, %f711;
	st.f32 	[%rd98+48], %f794;
	ld.f32 	%f795, [%rd34+52];
	add.f32 	%f796, %f795, %f714;
	st.f32 	[%rd98+52], %f796;
	ld.f32 	%f797, [%rd34+56];
	add.f32 	%f798, %f797, %f717;
	st.f32 	[%rd98+56], %f798;
	ld.f32 	%f799, [%rd34+60];
	add.f32 	%f800, %f799, %f720;
	st.f32 	[%rd98+60], %f800;
	ld.f32 	%f801, [%rd34+64];
	add.f32 	%f802, %f801, %f723;
	st.f32 	[%rd98+64], %f802;
	ld.f32 	%f803, [%rd34+68];
	add.f32 	%f804, %f803, %f726;
	st.f32 	[%rd98+68], %f804;
	ld.f32 	%f805, [%rd34+72];
	add.f32 	%f806, %f805, %f729;
	st.f32 	[%rd98+72], %f806;
	ld.f32 	%f807, [%rd34+76];
	add.f32 	%f808, %f807, %f732;
	st.f32 	[%rd98+76], %f808;
	ld.f32 	%f809, [%rd34+80];
	add.f32 	%f810, %f809, %f735;
	st.f32 	[%rd98+80], %f810;
	ld.f32 	%f811, [%rd34+84];
	add.f32 	%f812, %f811, %f738;
	st.f32 	[%rd98+84], %f812;
	ld.f32 	%f813, [%rd34+88];
	add.f32 	%f814, %f813, %f741;
	st.f32 	[%rd98+88], %f814;
	ld.f32 	%f815, [%rd34+92];
	add.f32 	%f816, %f815, %f744;
	st.f32 	[%rd98+92], %f816;
	ld.f32 	%f817, [%rd34+96];
	add.f32 	%f818, %f817, %f747;
	st.f32 	[%rd98+96], %f818;
	ld.f32 	%f819, [%rd34+100];
	add.f32 	%f820, %f819, %f750;
	st.f32 	[%rd98+100], %f820;
	ld.f32 	%f821, [%rd34+104];
	add.f32 	%f822, %f821, %f753;
	st.f32 	[%rd98+104], %f822;
	ld.f32 	%f823, [%rd34+108];
	add.f32 	%f824, %f823, %f756;
	st.f32 	[%rd98+108], %f824;
	ld.f32 	%f825, [%rd34+112];
	add.f32 	%f826, %f825, %f759;
	st.f32 	[%rd98+112], %f826;
	ld.f32 	%f827, [%rd34+116];
	add.f32 	%f828, %f827, %f762;
	st.f32 	[%rd98+116], %f828;
	ld.f32 	%f829, [%rd34+120];
	add.f32 	%f830, %f829, %f765;
	st.f32 	[%rd98+120], %f830;
	ld.f32 	%f831, [%rd34+124];
	add.f32 	%f832, %f831, %f768;
	st.f32 	[%rd98+124], %f832;
	ld.f32 	%f833, [%rd36];
	add.f32 	%f834, %f833, %f770;
	st.f32 	[%rd98], %f834;
	ld.f32 	%f835, [%rd36+4];
	add.f32 	%f836, %f835, %f772;
	st.f32 	[%rd98+4], %f836;
	ld.f32 	%f837, [%rd36+8];
	add.f32 	%f838, %f837, %f774;
	st.f32 	[%rd98+8], %f838;
	ld.f32 	%f839, [%rd36+12];
	add.f32 	%f840, %f839, %f776;
	st.f32 	[%rd98+12], %f840;
	ld.f32 	%f841, [%rd36+16];
	add.f32 	%f842, %f841, %f778;
	st.f32 	[%rd98+16], %f842;
	ld.f32 	%f843, [%rd36+20];
	add.f32 	%f844, %f843, %f780;
	st.f32 	[%rd98+20], %f844;
	ld.f32 	%f845, [%rd36+24];
	add.f32 	%f846, %f845, %f782;
	st.f32 	[%rd98+24], %f846;
	ld.f32 	%f847, [%rd36+28];
	add.f32 	%f848, %f847, %f784;
	st.f32 	[%rd98+28], %f848;
	ld.f32 	%f849, [%rd36+32];
	add.f32 	%f850, %f849, %f786;
	st.f32 	[%rd98+32], %f850;
	ld.f32 	%f851, [%rd36+36];
	add.f32 	%f852, %f851, %f788;
	st.f32 	[%rd98+36], %f852;
	ld.f32 	%f853, [%rd36+40];
	add.f32 	%f854, %f853, %f790;
	st.f32 	[%rd98+40], %f854;
	ld.f32 	%f855, [%rd36+44];
	add.f32 	%f856, %f855, %f792;
	st.f32 	[%rd98+44], %f856;
	ld.f32 	%f857, [%rd36+48];
	add.f32 	%f858, %f857, %f794;
	st.f32 	[%rd98+48], %f858;
	ld.f32 	%f859, [%rd36+52];
	add.f32 	%f860, %f859, %f796;
	st.f32 	[%rd98+52], %f860;
	ld.f32 	%f861, [%rd36+56];
	add.f32 	%f862, %f861, %f798;
	st.f32 	[%rd98+56], %f862;
	ld.f32 	%f863, [%rd36+60];
	add.f32 	%f864, %f863, %f800;
	st.f32 	[%rd98+60], %f864;
	ld.f32 	%f865, [%rd36+64];
	add.f32 	%f866, %f865, %f802;
	st.f32 	[%rd98+64], %f866;
	ld.f32 	%f867, [%rd36+68];
	add.f32 	%f868, %f867, %f804;
	st.f32 	[%rd98+68], %f868;
	ld.f32 	%f869, [%rd36+72];
	add.f32 	%f870, %f869, %f806;
	st.f32 	[%rd98+72], %f870;
	ld.f32 	%f871, [%rd36+76];
	add.f32 	%f872, %f871, %f808;
	st.f32 	[%rd98+76], %f872;
	ld.f32 	%f873, [%rd36+80];
	add.f32 	%f874, %f873, %f810;
	st.f32 	[%rd98+80], %f874;
	ld.f32 	%f875, [%rd36+84];
	add.f32 	%f876, %f875, %f812;
	st.f32 	[%rd98+84], %f876;
	ld.f32 	%f877, [%rd36+88];
	add.f32 	%f878, %f877, %f814;
	st.f32 	[%rd98+88], %f878;
	ld.f32 	%f879, [%rd36+92];
	add.f32 	%f880, %f879, %f816;
	st.f32 	[%rd98+92], %f880;
	ld.f32 	%f881, [%rd36+96];
	add.f32 	%f882, %f881, %f818;
	st.f32 	[%rd98+96], %f882;
	ld.f32 	%f883, [%rd36+100];
	add.f32 	%f884, %f883, %f820;
	st.f32 	[%rd98+100], %f884;
	ld.f32 	%f885, [%rd36+104];
	add.f32 	%f886, %f885, %f822;
	st.f32 	[%rd98+104], %f886;
	ld.f32 	%f887, [%rd36+108];
	add.f32 	%f888, %f887, %f824;
	st.f32 	[%rd98+108], %f888;
	ld.f32 	%f889, [%rd36+112];
	add.f32 	%f890, %f889, %f826;
	st.f32 	[%rd98+112], %f890;
	ld.f32 	%f891, [%rd36+116];
	add.f32 	%f892, %f891, %f828;
	st.f32 	[%rd98+116], %f892;
	ld.f32 	%f893, [%rd36+120];
	add.f32 	%f894, %f893, %f830;
	st.f32 	[%rd98+120], %f894;
	ld.f32 	%f895, [%rd36+124];
	add.f32 	%f896, %f895, %f832;
	st.f32 	[%rd98+124], %f896;
	ld.f32 	%f897, [%rd38];
	add.f32 	%f898, %f897, %f834;
	st.f32 	[%rd98], %f898;
	ld.f32 	%f899, [%rd38+4];
	add.f32 	%f900, %f899, %f836;
	st.f32 	[%rd98+4], %f900;
	ld.f32 	%f901, [%rd38+8];
	add.f32 	%f902, %f901, %f838;
	st.f32 	[%rd98+8], %f902;
	ld.f32 	%f903, [%rd38+12];
	add.f32 	%f904, %f903, %f840;
	st.f32 	[%rd98+12], %f904;
	ld.f32 	%f905, [%rd38+16];
	add.f32 	%f906, %f905, %f842;
	st.f32 	[%rd98+16], %f906;
	ld.f32 	%f907, [%rd38+20];
	add.f32 	%f908, %f907, %f844;
	st.f32 	[%rd98+20], %f908;
	ld.f32 	%f909, [%rd38+24];
	add.f32 	%f910, %f909, %f846;
	st.f32 	[%rd98+24], %f910;
	ld.f32 	%f911, [%rd38+28];
	add.f32 	%f912, %f911, %f848;
	st.f32 	[%rd98+28], %f912;
	ld.f32 	%f913, [%rd38+32];
	add.f32 	%f914, %f913, %f850;
	st.f32 	[%rd98+32], %f914;
	ld.f32 	%f915, [%rd38+36];
	add.f32 	%f916, %f915, %f852;
	st.f32 	[%rd98+36], %f916;
	ld.f32 	%f917, [%rd38+40];
	add.f32 	%f918, %f917, %f854;
	st.f32 	[%rd98+40], %f918;
	ld.f32 	%f919, [%rd38+44];
	add.f32 	%f920, %f919, %f856;
	st.f32 	[%rd98+44], %f920;
	ld.f32 	%f921, [%rd38+48];
	add.f32 	%f922, %f921, %f858;
	st.f32 	[%rd98+48], %f922;
	ld.f32 	%f923, [%rd38+52];
	add.f32 	%f924, %f923, %f860;
	st.f32 	[%rd98+52], %f924;
	ld.f32 	%f925, [%rd38+56];
	add.f32 	%f926, %f925, %f862;
	st.f32 	[%rd98+56], %f926;
	ld.f32 	%f927, [%rd38+60];
	add.f32 	%f928, %f927, %f864;
	st.f32 	[%rd98+60], %f928;
	ld.f32 	%f929, [%rd38+64];
	add.f32 	%f930, %f929, %f866;
	st.f32 	[%rd98+64], %f930;
	ld.f32 	%f931, [%rd38+68];
	add.f32 	%f932, %f931, %f868;
	st.f32 	[%rd98+68], %f932;
	ld.f32 	%f933, [%rd38+72];
	add.f32 	%f934, %f933, %f870;
	st.f32 	[%rd98+72], %f934;
	ld.f32 	%f935, [%rd38+76];
	add.f32 	%f936, %f935, %f872;
	st.f32 	[%rd98+76], %f936;
	ld.f32 	%f937, [%rd38+80];
	add.f32 	%f938, %f937, %f874;
	st.f32 	[%rd98+80], %f938;
	ld.f32 	%f939, [%rd38+84];
	add.f32 	%f940, %f939, %f876;
	st.f32 	[%rd98+84], %f940;
	ld.f32 	%f941, [%rd38+88];
	add.f32 	%f942, %f941, %f878;
	st.f32 	[%rd98+88], %f942;
	ld.f32 	%f943, [%rd38+92];
	add.f32 	%f944, %f943, %f880;
	st.f32 	[%rd98+92], %f944;
	ld.f32 	%f945, [%rd38+96];
	add.f32 	%f946, %f945, %f882;
	st.f32 	[%rd98+96], %f946;
	ld.f32 	%f947, [%rd38+100];
	add.f32 	%f948, %f947, %f884;
	st.f32 	[%rd98+100], %f948;
	ld.f32 	%f949, [%rd38+104];
	add.f32 	%f950, %f949, %f886;
	st.f32 	[%rd98+104], %f950;
	ld.f32 	%f951, [%rd38+108];
	add.f32 	%f952, %f951, %f888;
	st.f32 	[%rd98+108], %f952;
	ld.f32 	%f953, [%rd38+112];
	add.f32 	%f954, %f953, %f890;
	st.f32 	[%rd98+112], %f954;
	ld.f32 	%f955, [%rd38+116];
	add.f32 	%f956, %f955, %f892;
	st.f32 	[%rd98+116], %f956;
	ld.f32 	%f957, [%rd38+120];
	add.f32 	%f958, %f957, %f894;
	st.f32 	[%rd98+120], %f958;
	ld.f32 	%f959, [%rd38+124];
	add.f32 	%f960, %f959, %f896;
	st.f32 	[%rd98+124], %f960;
	ld.f32 	%f961, [%rd40];
	add.f32 	%f962, %f961, %f898;
	st.f32 	[%rd98], %f962;
	ld.f32 	%f963, [%rd40+4];
	add.f32 	%f964, %f963, %f900;
	st.f32 	[%rd98+4], %f964;
	ld.f32 	%f965, [%rd40+8];
	add.f32 	%f966, %f965, %f902;
	st.f32 	[%rd98+8], %f966;
	ld.f32 	%f967, [%rd40+12];
	add.f32 	%f968, %f967, %f904;
	st.f32 	[%rd98+12], %f968;
	ld.f32 	%f969, [%rd40+16];
	add.f32 	%f970, %f969, %f906;
	st.f32 	[%rd98+16], %f970;
	ld.f32 	%f971, [%rd40+20];
	add.f32 	%f972, %f971, %f908;
	st.f32 	[%rd98+20], %f972;
	ld.f32 	%f973, [%rd40+24];
	add.f32 	%f974, %f973, %f910;
	st.f32 	[%rd98+24], %f974;
	ld.f32 	%f975, [%rd40+28];
	add.f32 	%f976, %f975, %f912;
	st.f32 	[%rd98+28], %f976;
	ld.f32 	%f977, [%rd40+32];
	add.f32 	%f978, %f977, %f914;
	st.f32 	[%rd98+32], %f978;
	ld.f32 	%f979, [%rd40+36];
	add.f32 	%f980, %f979, %f916;
	st.f32 	[%rd98+36], %f980;
	ld.f32 	%f981, [%rd40+40];
	add.f32 	%f982, %f981, %f918;
	st.f32 	[%rd98+40], %f982;
	ld.f32 	%f983, [%rd40+44];
	add.f32 	%f984, %f983, %f920;
	st.f32 	[%rd98+44], %f984;
	ld.f32 	%f985, [%rd40+48];
	add.f32 	%f986, %f985, %f922;
	st.f32 	[%rd98+48], %f986;
	ld.f32 	%f987, [%rd40+52];
	add.f32 	%f988, %f987, %f924;
	st.f32 	[%rd98+52], %f988;
	ld.f32 	%f989, [%rd40+56];
	add.f32 	%f990, %f989, %f926;
	st.f32 	[%rd98+56], %f990;
	ld.f32 	%f991, [%rd40+60];
	add.f32 	%f992, %f991, %f928;
	st.f32 	[%rd98+60], %f992;
	ld.f32 	%f993, [%rd40+64];
	add.f32 	%f994, %f993, %f930;
	st.f32 	[%rd98+64], %f994;
	ld.f32 	%f995, [%rd40+68];
	add.f32 	%f996, %f995, %f932;
	st.f32 	[%rd98+68], %f996;
	ld.f32 	%f997, [%rd40+72];
	add.f32 	%f998, %f997, %f934;
	st.f32 	[%rd98+72], %f998;
	ld.f32 	%f999, [%rd40+76];
	add.f32 	%f1000, %f999, %f936;
	st.f32 	[%rd98+76], %f1000;
	ld.f32 	%f1001, [%rd40+80];
	add.f32 	%f1002, %f1001, %f938;
	st.f32 	[%rd98+80], %f1002;
	ld.f32 	%f1003, [%rd40+84];
	add.f32 	%f1004, %f1003, %f940;
	st.f32 	[%rd98+84], %f1004;
	ld.f32 	%f1005, [%rd40+88];
	add.f32 	%f1006, %f1005, %f942;
	st.f32 	[%rd98+88], %f1006;
	ld.f32 	%f1007, [%rd40+92];
	add.f32 	%f1008, %f1007, %f944;
	st.f32 	[%rd98+92], %f1008;
	ld.f32 	%f1009, [%rd40+96];
	add.f32 	%f1010, %f1009, %f946;
	st.f32 	[%rd98+96], %f1010;
	ld.f32 	%f1011, [%rd40+100];
	add.f32 	%f1012, %f1011, %f948;
	st.f32 	[%rd98+100], %f1012;
	ld.f32 	%f1013, [%rd40+104];
	add.f32 	%f1014, %f1013, %f950;
	st.f32 	[%rd98+104], %f1014;
	ld.f32 	%f1015, [%rd40+108];
	add.f32 	%f1016, %f1015, %f952;
	st.f32 	[%rd98+108], %f1016;
	ld.f32 	%f1017, [%rd40+112];
	add.f32 	%f1018, %f1017, %f954;
	st.f32 	[%rd98+112], %f1018;
	ld.f32 	%f1019, [%rd40+116];
	add.f32 	%f1020, %f1019, %f956;
	st.f32 	[%rd98+116], %f1020;
	ld.f32 	%f1021, [%rd40+120];
	add.f32 	%f1022, %f1021, %f958;
	st.f32 	[%rd98+120], %f1022;
	ld.f32 	%f1023, [%rd40+124];
	add.f32 	%f1024, %f1023, %f960;
	st.f32 	[%rd98+124], %f1024;
	ld.f32 	%f1025, [%rd42];
	add.f32 	%f1026, %f1025, %f962;
	st.f32 	[%rd98], %f1026;
	ld.f32 	%f1027, [%rd42+4];
	add.f32 	%f1028, %f1027, %f964;
	st.f32 	[%rd98+4], %f1028;
	ld.f32 	%f1029, [%rd42+8];
	add.f32 	%f1030, %f1029, %f966;
	st.f32 	[%rd98+8], %f1030;
	ld.f32 	%f1031, [%rd42+12];
	add.f32 	%f1032, %f1031, %f968;
	st.f32 	[%rd98+12], %f1032;
	ld.f32 	%f1033, [%rd42+16];
	add.f32 	%f1034, %f1033, %f970;
	st.f32 	[%rd98+16], %f1034;
	ld.f32 	%f1035, [%rd42+20];
	add.f32 	%f1036, %f1035, %f972;
	st.f32 	[%rd98+20], %f1036;
	ld.f32 	%f1037, [%rd42+24];
	add.f32 	%f1038, %f1037, %f974;
	st.f32 	[%rd98+24], %f1038;
	ld.f32 	%f1039, [%rd42+28];
	add.f32 	%f1040, %f1039, %f976;
	st.f32 	[%rd98+28], %f1040;
	ld.f32 	%f1041, [%rd42+32];
	add.f32 	%f1042, %f1041, %f978;
	st.f32 	[%rd98+32], %f1042;
	ld.f32 	%f1043, [%rd42+36];
	add.f32 	%f1044, %f1043, %f980;
	st.f32 	[%rd98+36], %f1044;
	ld.f32 	%f1045, [%rd42+40];
	add.f32 	%f1046, %f1045, %f982;
	st.f32 	[%rd98+40], %f1046;
	ld.f32 	%f1047, [%rd42+44];
	add.f32 	%f1048, %f1047, %f984;
	st.f32 	[%rd98+44], %f1048;
	ld.f32 	%f1049, [%rd42+48];
	add.f32 	%f1050, %f1049, %f986;
	st.f32 	[%rd98+48], %f1050;
	ld.f32 	%f1051, [%rd42+52];
	add.f32 	%f1052, %f1051, %f988;
	st.f32 	[%rd98+52], %f1052;
	ld.f32 	%f1053, [%rd42+56];
	add.f32 	%f1054, %f1053, %f990;
	st.f32 	[%rd98+56], %f1054;
	ld.f32 	%f1055, [%rd42+60];
	add.f32 	%f1056, %f1055, %f992;
	st.f32 	[%rd98+60], %f1056;
	ld.f32 	%f1057, [%rd42+64];
	add.f32 	%f1058, %f1057, %f994;
	st.f32 	[%rd98+64], %f1058;
	ld.f32 	%f1059, [%rd42+68];
	add.f32 	%f1060, %f1059, %f996;
	st.f32 	[%rd98+68], %f1060;
	ld.f32 	%f1061, [%rd42+72];
	add.f32 	%f1062, %f1061, %f998;
	st.f32 	[%rd98+72], %f1062;
	ld.f32 	%f1063, [%rd42+76];
	add.f32 	%f1064, %f1063, %f1000;
	st.f32 	[%rd98+76], %f1064;
	ld.f32 	%f1065, [%rd42+80];
	add.f32 	%f1066, %f1065, %f1002;
	st.f32 	[%rd98+80], %f1066;
	ld.f32 	%f1067, [%rd42+84];
	add.f32 	%f1068, %f1067, %f1004;
	st.f32 	[%rd98+84], %f1068;
	ld.f32 	%f1069, [%rd42+88];
	add.f32 	%f1070, %f1069, %f1006;
	st.f32 	[%rd98+88], %f1070;
	ld.f32 	%f1071, [%rd42+92];
	add.f32 	%f1072, %f1071, %f1008;
	st.f32 	[%rd98+92], %f1072;
	ld.f32 	%f1073, [%rd42+96];
	add.f32 	%f1074, %f1073, %f1010;
	st.f32 	[%rd98+96], %f1074;
	ld.f32 	%f1075, [%rd42+100];
	add.f32 	%f1076, %f1075, %f1012;
	st.f32 	[%rd98+100], %f1076;
	ld.f32 	%f1077, [%rd42+104];
	add.f32 	%f1078, %f1077, %f1014;
	st.f32 	[%rd98+104], %f1078;
	ld.f32 	%f1079, [%rd42+108];
	add.f32 	%f1080, %f1079, %f1016;
	st.f32 	[%rd98+108], %f1080;
	ld.f32 	%f1081, [%rd42+112];
	add.f32 	%f1082, %f1081, %f1018;
	st.f32 	[%rd98+112], %f1082;
	ld.f32 	%f1083, [%rd42+116];
	add.f32 	%f1084, %f1083, %f1020;
	st.f32 	[%rd98+116], %f1084;
	ld.f32 	%f1085, [%rd42+120];
	add.f32 	%f1086, %f1085, %f1022;
	st.f32 	[%rd98+120], %f1086;
	ld.f32 	%f1087, [%rd42+124];
	add.f32 	%f1088, %f1087, %f1024;
	st.f32 	[%rd98+124], %f1088;
	ld.f32 	%f1089, [%rd44];
	add.f32 	%f1090, %f1089, %f1026;
	st.f32 	[%rd98], %f1090;
	ld.f32 	%f1091, [%rd44+4];
	add.f32 	%f1092, %f1091, %f1028;
	st.f32 	[%rd98+4], %f1092;
	ld.f32 	%f1093, [%rd44+8];
	add.f32 	%f1094, %f1093, %f1030;
	st.f32 	[%rd98+8], %f1094;
	ld.f32 	%f1095, [%rd44+12];
	add.f32 	%f1096, %f1095, %f1032;
	st.f32 	[%rd98+12], %f1096;
	ld.f32 	%f1097, [%rd44+16];
	add.f32 	%f1098, %f1097, %f1034;
	st.f32 	[%rd98+16], %f1098;
	ld.f32 	%f1099, [%rd44+20];
	add.f32 	%f1100, %f1099, %f1036;
	st.f32 	[%rd98+20], %f1100;
	ld.f32 	%f1101, [%rd44+24];
	add.f32 	%f1102, %f1101, %f1038;
	st.f32 	[%rd98+24], %f1102;
	ld.f32 	%f1103, [%rd44+28];
	add.f32 	%f1104, %f1103, %f1040;
	st.f32 	[%rd98+28], %f1104;
	ld.f32 	%f1105, [%rd44+32];
	add.f32 	%f1106, %f1105, %f1042;
	st.f32 	[%rd98+32], %f1106;
	ld.f32 	%f1107, [%rd44+36];
	add.f32 	%f1108, %f1107, %f1044;
	st.f32 	[%rd98+36], %f1108;
	ld.f32 	%f1109, [%rd44+40];
	add.f32 	%f1110, %f1109, %f1046;
	st.f32 	[%rd98+40], %f1110;
	ld.f32 	%f1111, [%rd44+44];
	add.f32 	%f1112, %f1111, %f1048;
	st.f32 	[%rd98+44], %f1112;
	ld.f32 	%f1113, [%rd44+48];
	add.f32 	%f1114, %f1113, %f1050;
	st.f32 	[%rd98+48], %f1114;
	ld.f32 	%f1115, [%rd44+52];
	add.f32 	%f1116, %f1115, %f1052;
	st.f32 	[%rd98+52], %f1116;
	ld.f32 	%f1117, [%rd44+56];
	add.f32 	%f1118, %f1117, %f1054;
	st.f32 	[%rd98+56], %f1118;
	ld.f32 	%f1119, [%rd44+60];
	add.f32 	%f1120, %f1119, %f1056;
	st.f32 	[%rd98+60], %f1120;
	ld.f32 	%f1121, [%rd44+64];
	add.f32 	%f1122, %f1121, %f1058;
	st.f32 	[%rd98+64], %f1122;
	ld.f32 	%f1123, [%rd44+68];
	add.f32 	%f1124, %f1123, %f1060;
	st.f32 	[%rd98+68], %f1124;
	ld.f32 	%f1125, [%rd44+72];
	add.f32 	%f1126, %f1125, %f1062;
	st.f32 	[%rd98+72], %f1126;
	ld.f32 	%f1127, [%rd44+76];
	add.f32 	%f1128, %f1127, %f1064;
	st.f32 	[%rd98+76], %f1128;
	ld.f32 	%f1129, [%rd44+80];
	add.f32 	%f1130, %f1129, %f1066;
	st.f32 	[%rd98+80], %f1130;
	ld.f32 	%f1131, [%rd44+84];
	add.f32 	%f1132, %f1131, %f1068;
	st.f32 	[%rd98+84], %f1132;
	ld.f32 	%f1133, [%rd44+88];
	add.f32 	%f1134, %f1133, %f1070;
	st.f32 	[%rd98+88], %f1134;
	ld.f32 	%f1135, [%rd44+92];
	add.f32 	%f1136, %f1135, %f1072;
	st.f32 	[%rd98+92], %f1136;
	ld.f32 	%f1137, [%rd44+96];
	add.f32 	%f1138, %f1137, %f1074;
	st.f32 	[%rd98+96], %f1138;
	ld.f32 	%f1139, [%rd44+100];
	add.f32 	%f1140, %f1139, %f1076;
	st.f32 	[%rd98+100], %f1140;
	ld.f32 	%f1141, [%rd44+104];
	add.f32 	%f1142, %f1141, %f1078;
	st.f32 	[%rd98+104], %f1142;
	ld.f32 	%f1143, [%rd44+108];
	add.f32 	%f1144, %f1143, %f1080;
	st.f32 	[%rd98+108], %f1144;
	ld.f32 	%f1145, [%rd44+112];
	add.f32 	%f1146, %f1145, %f1082;
	st.f32 	[%rd98+112], %f1146;
	ld.f32 	%f1147, [%rd44+116];
	add.f32 	%f1148, %f1147, %f1084;
	st.f32 	[%rd98+116], %f1148;
	ld.f32 	%f1149, [%rd44+120];
	add.f32 	%f1150, %f1149, %f1086;
	st.f32 	[%rd98+120], %f1150;
	ld.f32 	%f1151, [%rd44+124];
	add.f32 	%f1152, %f1151, %f1088;
	st.f32 	[%rd98+124], %f1152;
	ld.f32 	%f1153, [%rd46];
	add.f32 	%f1154, %f1153, %f1090;
	st.f32 	[%rd98], %f1154;
	ld.f32 	%f1155, [%rd46+4];
	add.f32 	%f1156, %f1155, %f1092;
	st.f32 	[%rd98+4], %f1156;
	ld.f32 	%f1157, [%rd46+8];
	add.f32 	%f1158, %f1157, %f1094;
	st.f32 	[%rd98+8], %f1158;
	ld.f32 	%f1159, [%rd46+12];
	add.f32 	%f1160, %f1159, %f1096;
	st.f32 	[%rd98+12], %f1160;
	ld.f32 	%f1161, [%rd46+16];
	add.f32 	%f1162, %f1161, %f1098;
	st.f32 	[%rd98+16], %f1162;
	ld.f32 	%f1163, [%rd46+20];
	add.f32 	%f1164, %f1163, %f1100;
	st.f32 	[%rd98+20], %f1164;
	ld.f32 	%f1165, [%rd46+24];
	add.f32 	%f1166, %f1165, %f1102;
	st.f32 	[%rd98+24], %f1166;
	ld.f32 	%f1167, [%rd46+28];
	add.f32 	%f1168, %f1167, %f1104;
	st.f32 	[%rd98+28], %f1168;
	ld.f32 	%f1169, [%rd46+32];
	add.f32 	%f1170, %f1169, %f1106;
	st.f32 	[%rd98+32], %f1170;
	ld.f32 	%f1171, [%rd46+36];
	add.f32 	%f1172, %f1171, %f1108;
	st.f32 	[%rd98+36], %f1172;
	ld.f32 	%f1173, [%rd46+40];
	add.f32 	%f1174, %f1173, %f1110;
	st.f32 	[%rd98+40], %f1174;
	ld.f32 	%f1175, [%rd46+44];
	add.f32 	%f1176, %f1175, %f1112;
	st.f32 	[%rd98+44], %f1176;
	ld.f32 	%f1177, [%rd46+48];
	add.f32 	%f1178, %f1177, %f1114;
	st.f32 	[%rd98+48], %f1178;
	ld.f32 	%f1179, [%rd46+52];
	add.f32 	%f1180, %f1179, %f1116;
	st.f32 	[%rd98+52], %f1180;
	ld.f32 	%f1181, [%rd46+56];
	add.f32 	%f1182, %f1181, %f1118;
	st.f32 	[%rd98+56], %f1182;
	ld.f32 	%f1183, [%rd46+60];
	add.f32 	%f1184, %f1183, %f1120;
	st.f32 	[%rd98+60], %f1184;
	ld.f32 	%f1185, [%rd46+64];
	add.f32 	%f1186, %f1185, %f1122;
	st.f32 	[%rd98+64], %f1186;
	ld.f32 	%f1187, [%rd46+68];
	add.f32 	%f1188, %f1187, %f1124;
	st.f32 	[%rd98+68], %f1188;
	ld.f32 	%f1189, [%rd46+72];
	add.f32 	%f1190, %f1189, %f1126;
	st.f32 	[%rd98+72], %f1190;
	ld.f32 	%f1191, [%rd46+76];
	add.f32 	%f1192, %f1191, %f1128;
	st.f32 	[%rd98+76], %f1192;
	ld.f32 	%f1193, [%rd46+80];
	add.f32 	%f1194, %f1193, %f1130;
	st.f32 	[%rd98+80], %f1194;
	ld.f32 	%f1195, [%rd46+84];
	add.f32 	%f1196, %f1195, %f1132;
	st.f32 	[%rd98+84], %f1196;
	ld.f32 	%f1197, [%rd46+88];
	add.f32 	%f1198, %f1197, %f1134;
	st.f32 	[%rd98+88], %f1198;
	ld.f32 	%f1199, [%rd46+92];
	add.f32 	%f1200, %f1199, %f1136;
	st.f32 	[%rd98+92], %f1200;
	ld.f32 	%f1201, [%rd46+96];
	add.f32 	%f1202, %f1201, %f1138;
	st.f32 	[%rd98+96], %f1202;
	ld.f32 	%f1203, [%rd46+100];
	add.f32 	%f1204, %f1203, %f1140;
	st.f32 	[%rd98+100], %f1204;
	ld.f32 	%f1205, [%rd46+104];
	add.f32 	%f1206, %f1205, %f1142;
	st.f32 	[%rd98+104], %f1206;
	ld.f32 	%f1207, [%rd46+108];
	add.f32 	%f1208, %f1207, %f1144;
	st.f32 	[%rd98+108], %f1208;
	ld.f32 	%f1209, [%rd46+112];
	add.f32 	%f1210, %f1209, %f1146;
	st.f32 	[%rd98+112], %f1210;
	ld.f32 	%f1211, [%rd46+116];
	add.f32 	%f1212, %f1211, %f1148;
	st.f32 	[%rd98+116], %f1212;
	ld.f32 	%f1213, [%rd46+120];
	add.f32 	%f1214, %f1213, %f1150;
	st.f32 	[%rd98+120], %f1214;
	ld.f32 	%f1215, [%rd46+124];
	add.f32 	%f1216, %f1215, %f1152;
	st.f32 	[%rd98+124], %f1216;
	sub.s32 	%r60, %r57, %r239;
	setp.lt.s32 	%p4, %r60, 2048;
	@%p4 bra 	$L__BB12_51;
	add.s32 	%r239, %r239, 2048;
	setp.le.s32 	%p5, %r239, %r34;
	@%p5 bra 	$L__BB12_45;
$L__BB12_47:
	setp.le.s32 	%p6, %r57, %r239;
	@%p6 bra 	$L__BB12_51;
	sub.s32 	%r38, %r57, %r239;
	setp.ge.s32 	%p7, %r33, %r38;
	@%p7 bra 	$L__BB12_51;
	add.s32 	%r240, %r33, %r239;
	mov.u32 	%r241, %r33;
$L__BB12_50:
	mul.wide.u32 	%rd51, %r240, 8;
	add.s64 	%rd50, %rd12, %rd51;
	// begin inline asm
	ld.global.nc.u64 %rd49, [%rd50];
	// end inline asm
	ld.f32 	%f1217, [%rd49];
	ld.f32 	%f1218, [%rd98];
	add.f32 	%f1219, %f1217, %f1218;
	st.f32 	[%rd98], %f1219;
	ld.f32 	%f1220, [%rd49+4];
	ld.f32 	%f1221, [%rd98+4];
	add.f32 	%f1222, %f1220, %f1221;
	st.f32 	[%rd98+4], %f1222;
	ld.f32 	%f1223, [%rd49+8];
	ld.f32 	%f1224, [%rd98+8];
	add.f32 	%f1225, %f1223, %f1224;
	st.f32 	[%rd98+8], %f1225;
	ld.f32 	%f1226, [%rd49+12];
	ld.f32 	%f1227, [%rd98+12];
	add.f32 	%f1228, %f1226, %f1227;
	st.f32 	[%rd98+12], %f1228;
	ld.f32 	%f1229, [%rd49+16];
	ld.f32 	%f1230, [%rd98+16];
	add.f32 	%f1231, %f1229, %f1230;
	st.f32 	[%rd98+16], %f1231;
	ld.f32 	%f1232, [%rd49+20];
	ld.f32 	%f1233, [%rd98+20];
	add.f32 	%f1234, %f1232, %f1233;
	st.f32 	[%rd98+20], %f1234;
	ld.f32 	%f1235, [%rd49+24];
	ld.f32 	%f1236, [%rd98+24];
	add.f32 	%f1237, %f1235, %f1236;
	st.f32 	[%rd98+24], %f1237;
	ld.f32 	%f1238, [%rd49+28];
	ld.f32 	%f1239, [%rd98+28];
	add.f32 	%f1240, %f1238, %f1239;
	st.f32 	[%rd98+28], %f1240;
	ld.f32 	%f1241, [%rd49+32];
	ld.f32 	%f1242, [%rd98+32];
	add.f32 	%f1243, %f1241, %f1242;
	st.f32 	[%rd98+32], %f1243;
	ld.f32 	%f1244, [%rd49+36];
	ld.f32 	%f1245, [%rd98+36];
	add.f32 	%f1246, %f1244, %f1245;
	st.f32 	[%rd98+36], %f1246;
	ld.f32 	%f1247, [%rd49+40];
	ld.f32 	%f1248, [%rd98+40];
	add.f32 	%f1249, %f1247, %f1248;
	st.f32 	[%rd98+40], %f1249;
	ld.f32 	%f1250, [%rd49+44];
	ld.f32 	%f1251, [%rd98+44];
	add.f32 	%f1252, %f1250, %f1251;
	st.f32 	[%rd98+44], %f1252;
	ld.f32 	%f1253, [%rd49+48];
	ld.f32 	%f1254, [%rd98+48];
	add.f32 	%f1255, %f1253, %f1254;
	st.f32 	[%rd98+48], %f1255;
	ld.f32 	%f1256, [%rd49+52];
	ld.f32 	%f1257, [%rd98+52];
	add.f32 	%f1258, %f1256, %f1257;
	st.f32 	[%rd98+52], %f1258;
	ld.f32 	%f1259, [%rd49+56];
	ld.f32 	%f1260, [%rd98+56];
	add.f32 	%f1261, %f1259, %f1260;
	st.f32 	[%rd98+56], %f1261;
	ld.f32 	%f1262, [%rd49+60];
	ld.f32 	%f1263, [%rd98+60];
	add.f32 	%f1264, %f1262, %f1263;
	st.f32 	[%rd98+60], %f1264;
	ld.f32 	%f1265, [%rd49+64];
	ld.f32 	%f1266, [%rd98+64];
	add.f32 	%f1267, %f1265, %f1266;
	st.f32 	[%rd98+64], %f1267;
	ld.f32 	%f1268, [%rd49+68];
	ld.f32 	%f1269, [%rd98+68];
	add.f32 	%f1270, %f1268, %f1269;
	st.f32 	[%rd98+68], %f1270;
	ld.f32 	%f1271, [%rd49+72];
	ld.f32 	%f1272, [%rd98+72];
	add.f32 	%f1273, %f1271, %f1272;
	st.f32 	[%rd98+72], %f1273;
	ld.f32 	%f1274, [%rd49+76];
	ld.f32 	%f1275, [%rd98+76];
	add.f32 	%f1276, %f1274, %f1275;
	st.f32 	[%rd98+76], %f1276;
	ld.f32 	%f1277, [%rd49+80];
	ld.f32 	%f1278, [%rd98+80];
	add.f32 	%f1279, %f1277, %f1278;
	st.f32 	[%rd98+80], %f1279;
	ld.f32 	%f1280, [%rd49+84];
	ld.f32 	%f1281, [%rd98+84];
	add.f32 	%f1282, %f1280, %f1281;
	st.f32 	[%rd98+84], %f1282;
	ld.f32 	%f1283, [%rd49+88];
	ld.f32 	%f1284, [%rd98+88];
	add.f32 	%f1285, %f1283, %f1284;
	st.f32 	[%rd98+88], %f1285;
	ld.f32 	%f1286, [%rd49+92];
	ld.f32 	%f1287, [%rd98+92];
	add.f32 	%f1288, %f1286, %f1287;
	st.f32 	[%rd98+92], %f1288;
	ld.f32 	%f1289, [%rd49+96];
	ld.f32 	%f1290, [%rd98+96];
	add.f32 	%f1291, %f1289, %f1290;
	st.f32 	[%rd98+96], %f1291;
	ld.f32 	%f1292, [%rd49+100];
	ld.f32 	%f1293, [%rd98+100];
	add.f32 	%f1294, %f1292, %f1293;
	st.f32 	[%rd98+100], %f1294;
	ld.f32 	%f1295, [%rd49+104];
	ld.f32 	%f1296, [%rd98+104];
	add.f32 	%f1297, %f1295, %f1296;
	st.f32 	[%rd98+104], %f1297;
	ld.f32 	%f1298, [%rd49+108];
	ld.f32 	%f1299, [%rd98+108];
	add.f32 	%f1300, %f1298, %f1299;
	st.f32 	[%rd98+108], %f1300;
	ld.f32 	%f1301, [%rd49+112];
	ld.f32 	%f1302, [%rd98+112];
	add.f32 	%f1303, %f1301, %f1302;
	st.f32 	[%rd98+112], %f1303;
	ld.f32 	%f1304, [%rd49+116];
	ld.f32 	%f1305, [%rd98+116];
	add.f32 	%f1306, %f1304, %f1305;
	st.f32 	[%rd98+116], %f1306;
	ld.f32 	%f1307, [%rd49+120];
	ld.f32 	%f1308, [%rd98+120];
	add.f32 	%f1309, %f1307, %f1308;
	st.f32 	[%rd98+120], %f1309;
	ld.f32 	%f1310, [%rd49+124];
	ld.f32 	%f1311, [%rd98+124];
	add.f32 	%f1312, %f1310, %f1311;
	st.f32 	[%rd98+124], %f1312;
	add.s32 	%r241, %r241, 256;
	add.s32 	%r240, %r240, 256;
	setp.lt.s32 	%p8, %r241, %r38;
	@%p8 bra 	$L__BB12_50;
$L__BB12_51:
	// begin inline asm
	mov.u32 %r61, %laneid;
	// end inline asm
	mov.b64 	{%r63, %r68}, %rd98;
	mov.b32 	%r69, 1;
	mov.b32 	%r70, 31;
	mov.b32 	%r71, -1;
	// begin inline asm
	shfl.sync.down.b32 %r62, %r63, %r69, %r70, %r71;
	// end inline asm
	// begin inline asm
	shfl.sync.down.b32 %r67, %r68, %r69, %r70, %r71;
	// end inline asm
	setp.gt.s32 	%p9, %r61, 30;
	@%p9 bra 	$L__BB12_53;
	mov.b64 	%rd52, {%r62, %r67};
	ld.f32 	%f1313, [%rd52];
	ld.f32 	%f1314, [%rd98];
	add.f32 	%f1315, %f1313, %f1314;
	st.f32 	[%rd98], %f1315;
	ld.f32 	%f1316, [%rd52+4];
	ld.f32 	%f1317, [%rd98+4];
	add.f32 	%f1318, %f1316, %f1317;
	st.f32 	[%rd98+4], %f1318;
	ld.f32 	%f1319, [%rd52+8];
	ld.f32 	%f1320, [%rd98+8];
	add.f32 	%f1321, %f1319, %f1320;
	st.f32 	[%rd98+8], %f1321;
	ld.f32 	%f1322, [%rd52+12];
	ld.f32 	%f1323, [%rd98+12];
	add.f32 	%f1324, %f1322, %f1323;
	st.f32 	[%rd98+12], %f1324;
	ld.f32 	%f1325, [%rd52+16];
	ld.f32 	%f1326, [%rd98+16];
	add.f32 	%f1327, %f1325, %f1326;
	st.f32 	[%rd98+16], %f1327;
	ld.f32 	%f1328, [%rd52+20];
	ld.f32 	%f1329, [%rd98+20];
	add.f32 	%f1330, %f1328, %f1329;
	st.f32 	[%rd98+20], %f1330;
	ld.f32 	%f1331, [%rd52+24];
	ld.f32 	%f1332, [%rd98+24];
	add.f32 	%f1333, %f1331, %f1332;
	st.f32 	[%rd98+24], %f1333;
	ld.f32 	%f1334, [%rd52+28];
	ld.f32 	%f1335, [%rd98+28];
	add.f32 	%f1336, %f1334, %f1335;
	st.f32 	[%rd98+28], %f1336;
	ld.f32 	%f1337, [%rd52+32];
	ld.f32 	%f1338, [%rd98+32];
	add.f32 	%f1339, %f1337, %f1338;
	st.f32 	[%rd98+32], %f1339;
	ld.f32 	%f1340, [%rd52+36];
	ld.f32 	%f1341, [%rd98+36];
	add.f32 	%f1342, %f1340, %f1341;
	st.f32 	[%rd98+36], %f1342;
	ld.f32 	%f1343, [%rd52+40];
	ld.f32 	%f1344, [%rd98+40];
	add.f32 	%f1345, %f1343, %f1344;
	st.f32 	[%rd98+40], %f1345;
	ld.f32 	%f1346, [%rd52+44];
	ld.f32 	%f1347, [%rd98+44];
	add.f32 	%f1348, %f1346, %f1347;
	st.f32 	[%rd98+44], %f1348;
	ld.f32 	%f1349, [%rd52+48];
	ld.f32 	%f1350, [%rd98+48];
	add.f32 	%f1351, %f1349, %f1350;
	st.f32 	[%rd98+48], %f1351;
	ld.f32 	%f1352, [%rd52+52];
	ld.f32 	%f1353, [%rd98+52];
	add.f32 	%f1354, %f1352, %f1353;
	st.f32 	[%rd98+52], %f1354;
	ld.f32 	%f1355, [%rd52+56];
	ld.f32 	%f1356, [%rd98+56];
	add.f32 	%f1357, %f1355, %f1356;
	st.f32 	[%rd98+56], %f1357;
	ld.f32 	%f1358, [%rd52+60];
	ld.f32 	%f1359, [%rd98+60];
	add.f32 	%f1360, %f1358, %f1359;
	st.f32 	[%rd98+60], %f1360;
	ld.f32 	%f1361, [%rd52+64];
	ld.f32 	%f1362, [%rd98+64];
	add.f32 	%f1363, %f1361, %f1362;
	st.f32 	[%rd98+64], %f1363;
	ld.f32 	%f1364, [%rd52+68];
	ld.f32 	%f1365, [%rd98+68];
	add.f32 	%f1366, %f1364, %f1365;
	st.f32 	[%rd98+68], %f1366;
	ld.f32 	%f1367, [%rd52+72];
	ld.f32 	%f1368, [%rd98+72];
	add.f32 	%f1369, %f1367, %f1368;
	st.f32 	[%rd98+72], %f1369;
	ld.f32 	%f1370, [%rd52+76];
	ld.f32 	%f1371, [%rd98+76];
	add.f32 	%f1372, %f1370, %f1371;
	st.f32 	[%rd98+76], %f1372;
	ld.f32 	%f1373, [%rd52+80];
	ld.f32 	%f1374, [%rd98+80];
	add.f32 	%f1375, %f1373, %f1374;
	st.f32 	[%rd98+80], %f1375;
	ld.f32 	%f1376, [%rd52+84];
	ld.f32 	%f1377, [%rd98+84];
	add.f32 	%f1378, %f1376, %f1377;
	st.f32 	[%rd98+84], %f1378;
	ld.f32 	%f1379, [%rd52+88];
	ld.f32 	%f1380, [%rd98+88];
	add.f32 	%f1381, %f1379, %f1380;
	st.f32 	[%rd98+88], %f1381;
	ld.f32 	%f1382, [%rd52+92];
	ld.f32 	%f1383, [%rd98+92];
	add.f32 	%f1384, %f1382, %f1383;
	st.f32 	[%rd98+92], %f1384;
	ld.f32 	%f1385, [%rd52+96];
	ld.f32 	%f1386, [%rd98+96];
	add.f32 	%f1387, %f1385, %f1386;
	st.f32 	[%rd98+96], %f1387;
	ld.f32 	%f1388, [%rd52+100];
	ld.f32 	%f1389, [%rd98+100];
	add.f32 	%f1390, %f1388, %f1389;
	st.f32 	[%rd98+100], %f1390;
	ld.f32 	%f1391, [%rd52+104];
	ld.f32 	%f1392, [%rd98+104];
	add.f32 	%f1393, %f1391, %f1392;
	st.f32 	[%rd98+104], %f1393;
	ld.f32 	%f1394, [%rd52+108];
	ld.f32 	%f1395, [%rd98+108];
	add.f32 	%f1396, %f1394, %f1395;
	st.f32 	[%rd98+108], %f1396;
	ld.f32 	%f1397, [%rd52+112];
	ld.f32 	%f1398, [%rd98+112];
	add.f32 	%f1399, %f1397, %f1398;
	st.f32 	[%rd98+112], %f1399;
	ld.f32 	%f1400, [%rd52+116];
	ld.f32 	%f1401, [%rd98+116];
	add.f32 	%f1402, %f1400, %f1401;
	st.f32 	[%rd98+116], %f1402;
	ld.f32 	%f1403, [%rd52+120];
	ld.f32 	%f1404, [%rd98+120];
	add.f32 	%f1405, %f1403, %f1404;
	st.f32 	[%rd98+120], %f1405;
	ld.f32 	%f1406, [%rd52+124];
	ld.f32 	%f1407, [%rd98+124];
	add.f32 	%f1408, %f1406, %f1407;
	st.f32 	[%rd98+124], %f1408;
$L__BB12_53:
	mov.b32 	%r79, 2;
	mov.b32 	%r80, 31;
	mov.b32 	%r81, -1;
	// begin inline asm
	shfl.sync.down.b32 %r72, %r63, %r79, %r80, %r81;
	// end inline asm
	// begin inline asm
	shfl.sync.down.b32 %r77, %r68, %r79, %r80, %r81;
	// end inline asm
	setp.gt.s32 	%p10, %r61, 29;
	@%p10 bra 	$L__BB12_55;
	mov.b64 	%rd53, {%r72, %r77};
	ld.f32 	%f1409, [%rd53];
	ld.f32 	%f1410, [%rd98];
	add.f32 	%f1411, %f1409, %f1410;
	st.f32 	[%rd98], %f1411;
	ld.f32 	%f1412, [%rd53+4];
	ld.f32 	%f1413, [%rd98+4];
	add.f32 	%f1414, %f1412, %f1413;
	st.f32 	[%rd98+4], %f1414;
	ld.f32 	%f1415, [%rd53+8];
	ld.f32 	%f1416, [%rd98+8];
	add.f32 	%f1417, %f1415, %f1416;
	st.f32 	[%rd98+8], %f1417;
	ld.f32 	%f1418, [%rd53+12];
	ld.f32 	%f1419, [%rd98+12];
	add.f32 	%f1420, %f1418, %f1419;
	st.f32 	[%rd98+12], %f1420;
	ld.f32 	%f1421, [%rd53+16];
	ld.f32 	%f1422, [%rd98+16];
	add.f32 	%f1423, %f1421, %f1422;
	st.f32 	[%rd98+16], %f1423;
	ld.f32 	%f1424, [%rd53+20];
	ld.f32 	%f1425, [%rd98+20];
	add.f32 	%f1426, %f1424, %f1425;
	st.f32 	[%rd98+20], %f1426;
	ld.f32 	%f1427, [%rd53+24];
	ld.f32 	%f1428, [%rd98+24];
	add.f32 	%f1429, %f1427, %f1428;
	st.f32 	[%rd98+24], %f1429;
	ld.f32 	%f1430, [%rd53+28];
	ld.f32 	%f1431, [%rd98+28];
	add.f32 	%f1432, %f1430, %f1431;
	st.f32 	[%rd98+28], %f1432;
	ld.f32 	%f1433, [%rd53+32];
	ld.f32 	%f1434, [%rd98+32];
	add.f32 	%f1435, %f1433, %f1434;
	st.f32 	[%rd98+32], %f1435;
	ld.f32 	%f1436, [%rd53+36];
	ld.f32 	%f1437, [%rd98+36];
	add.f32 	%f1438, %f1436, %f1437;
	st.f32 	[%rd98+36], %f1438;
	ld.f32 	%f1439, [%rd53+40];
	ld.f32 	%f1440, [%rd98+40];
	add.f32 	%f1441, %f1439, %f1440;
	st.f32 	[%rd98+40], %f1441;
	ld.f32 	%f1442, [%rd53+44];
	ld.f32 	%f1443, [%rd98+44];
	add.f32 	%f1444, %f1442, %f1443;
	st.f32 	[%rd98+44], %f1444;
	ld.f32 	%f1445, [%rd53+48];
	ld.f32 	%f1446, [%rd98+48];
	add.f32 	%f1447, %f1445, %f1446;
	st.f32 	[%rd98+48], %f1447;
	ld.f32 	%f1448, [%rd53+52];
	ld.f32 	%f1449, [%rd98+52];
	add.f32 	%f1450, %f1448, %f1449;
	st.f32 	[%rd98+52], %f1450;
	ld.f32 	%f1451, [%rd53+56];
	ld.f32 	%f1452, [%rd98+56];
	add.f32 	%f1453, %f1451, %f1452;
	st.f32 	[%rd98+56], %f1453;
	ld.f32 	%f1454, [%rd53+60];
	ld.f32 	%f1455, [%rd98+60];
	add.f32 	%f1456, %f1454, %f1455;
	st.f32 	[%rd98+60], %f1456;
	ld.f32 	%f1457, [%rd53+64];
	ld.f32 	%f1458, [%rd98+64];
	add.f32 	%f1459, %f1457, %f1458;
	st.f32 	[%rd98+64], %f1459;
	ld.f32 	%f1460, [%rd53+68];
	ld.f32 	%f1461, [%rd98+68];
	add.f32 	%f1462, %f1460, %f1461;
	st.f32 	[%rd98+68], %f1462;
	ld.f32 	%f1463, [%rd53+72];
	ld.f32 	%f1464, [%rd98+72];
	add.f32 	%f1465, %f1463, %f1464;
	st.f32 	[%rd98+72], %f1465;
	ld.f32 	%f1466, [%rd53+76];
	ld.f32 	%f1467, [%rd98+76];
	add.f32 	%f1468, %f1466, %f1467;
	st.f32 	[%rd98+76], %f1468;
	ld.f32 	%f1469, [%rd53+80];
	ld.f32 	%f1470, [%rd98+80];
	add.f32 	%f1471, %f1469, %f1470;
	st.f32 	[%rd98+80], %f1471;
	ld.f32 	%f1472, [%rd53+84];
	ld.f32 	%f1473, [%rd98+84];
	add.f32 	%f1474, %f1472, %f1473;
	st.f32 	[%rd98+84], %f1474;
	ld.f32 	%f1475, [%rd53+88];
	ld.f32 	%f1476, [%rd98+88];
	add.f32 	%f1477, %f1475, %f1476;
	st.f32 	[%rd98+88], %f1477;
	ld.f32 	%f1478, [%rd53+92];
	ld.f32 	%f1479, [%rd98+92];
	add.f32 	%f1480, %f1478, %f1479;
	st.f32 	[%rd98+92], %f1480;
	ld.f32 	%f1481, [%rd53+96];
	ld.f32 	%f1482, [%rd98+96];
	add.f32 	%f1483, %f1481, %f1482;
	st.f32 	[%rd98+96], %f1483;
	ld.f32 	%f1484, [%rd53+100];
	ld.f32 	%f1485, [%rd98+100];
	add.f32 	%f1486, %f1484, %f1485;
	st.f32 	[%rd98+100], %f1486;
	ld.f32 	%f1487, [%rd53+104];
	ld.f32 	%f1488, [%rd98+104];
	add.f32 	%f1489, %f1487, %f1488;
	st.f32 	[%rd98+104], %f1489;
	ld.f32 	%f1490, [%rd53+108];
	ld.f32 	%f1491, [%rd98+108];
	add.f32 	%f1492, %f1490, %f1491;
	st.f32 	[%rd98+108], %f1492;
	ld.f32 	%f1493, [%rd53+112];
	ld.f32 	%f1494, [%rd98+112];
	add.f32 	%f1495, %f1493, %f1494;
	st.f32 	[%rd98+112], %f1495;
	ld.f32 	%f1496, [%rd53+116];
	ld.f32 	%f1497, [%rd98+116];
	add.f32 	%f1498, %f1496, %f1497;
	st.f32 	[%rd98+116], %f1498;
	ld.f32 	%f1499, [%rd53+120];
	ld.f32 	%f1500, [%rd98+120];
	add.f32 	%f1501, %f1499, %f1500;
	st.f32 	[%rd98+120], %f1501;
	ld.f32 	%f1502, [%rd53+124];
	ld.f32 	%f1503, [%rd98+124];
	add.f32 	%f1504, %f1502, %f1503;
	st.f32 	[%rd98+124], %f1504;
$L__BB12_55:
	mov.b32 	%r89, 4;
	mov.b32 	%r90, 31;
	mov.b32 	%r91, -1;
	// begin inline asm
	shfl.sync.down.b32 %r82, %r63, %r89, %r90, %r91;
	// end inline asm
	// begin inline asm
	shfl.sync.down.b32 %r87, %r68, %r89, %r90, %r91;
	// end inline asm
	setp.gt.s32 	%p11, %r61, 27;
	@%p11 bra 	$L__BB12_57;
	mov.b64 	%rd54, {%r82, %r87};
	ld.f32 	%f1505, [%rd54];
	ld.f32 	%f1506, [%rd98];
	add.f32 	%f1507, %f1505, %f1506;
	st.f32 	[%rd98], %f1507;
	ld.f32 	%f1508, [%rd54+4];
	ld.f32 	%f1509, [%rd98+4];
	add.f32 	%f1510, %f1508, %f1509;
	st.f32 	[%rd98+4], %f1510;
	ld.f32 	%f1511, [%rd54+8];
	ld.f32 	%f1512, [%rd98+8];
	add.f32 	%f1513, %f1511, %f1512;
	st.f32 	[%rd98+8], %f1513;
	ld.f32 	%f1514, [%rd54+12];
	ld.f32 	%f1515, [%rd98+12];
	add.f32 	%f1516, %f1514, %f1515;
	st.f32 	[%rd98+12], %f1516;
	ld.f32 	%f1517, [%rd54+16];
	ld.f32 	%f1518, [%rd98+16];
	add.f32 	%f1519, %f1517, %f1518;
	st.f32 	[%rd98+16], %f1519;
	ld.f32 	%f1520, [%rd54+20];
	ld.f32 	%f1521, [%rd98+20];
	add.f32 	%f1522, %f1520, %f1521;
	st.f32 	[%rd98+20], %f1522;
	ld.f32 	%f1523, [%rd54+24];
	ld.f32 	%f1524, [%rd98+24];
	add.f32 	%f1525, %f1523, %f1524;
	st.f32 	[%rd98+24], %f1525;
	ld.f32 	%f1526, [%rd54+28];
	ld.f32 	%f1527, [%rd98+28];
	add.f32 	%f1528, %f1526, %f1527;
	st.f32 	[%rd98+28], %f1528;
	ld.f32 	%f1529, [%rd54+32];
	ld.f32 	%f1530, [%rd98+32];
	add.f32 	%f1531, %f1529, %f1530;
	st.f32 	[%rd98+32], %f1531;
	ld.f32 	%f1532, [%rd54+36];
	ld.f32 	%f1533, [%rd98+36];
	add.f32 	%f1534, %f1532, %f1533;
	st.f32 	[%rd98+36], %f1534;
	ld.f32 	%f1535, [%rd54+40];
	ld.f32 	%f1536, [%rd98+40];
	add.f32 	%f1537, %f1535, %f1536;
	st.f32 	[%rd98+40], %f1537;
	ld.f32 	%f1538, [%rd54+44];
	ld.f32 	%f1539, [%rd98+44];
	add.f32 	%f1540, %f1538, %f1539;
	st.f32 	[%rd98+44], %f1540;
	ld.f32 	%f1541, [%rd54+48];
	ld.f32 	%f1542, [%rd98+48];
	add.f32 	%f1543, %f1541, %f1542;
	st.f32 	[%rd98+48], %f1543;
	ld.f32 	%f1544, [%rd54+52];
	ld.f32 	%f1545, [%rd98+52];
	add.f32 	%f1546, %f1544, %f1545;
	st.f32 	[%rd98+52], %f1546;
	ld.f32 	%f1547, [%rd54+56];
	ld.f32 	%f1548, [%rd98+56];
	add.f32 	%f1549, %f1547, %f1548;
	st.f32 	[%rd98+56], %f1549;
	ld.f32 	%f1550, [%rd54+60];
	ld.f32 	%f1551, [%rd98+60];
	add.f32 	%f1552, %f1550, %f1551;
	st.f32 	[%rd98+60], %f1552;
	ld.f32 	%f1553, [%rd54+64];
	ld.f32 	%f1554, [%rd98+64];
	add.f32 	%f1555, %f1553, %f1554;
	st.f32 	[%rd98+64], %f1555;
	ld.f32 	%f1556, [%rd54+68];
	ld.f32 	%f1557, [%rd98+68];
	add.f32 	%f1558, %f1556, %f1557;
	st.f32 	[%rd98+68], %f1558;
	ld.f32 	%f1559, [%rd54+72];
	ld.f32 	%f1560, [%rd98+72];
	add.f32 	%f1561, %f1559, %f1560;
	st.f32 	[%rd98+72], %f1561;
	ld.f32 	%f1562, [%rd54+76];
	ld.f32 	%f1563, [%rd98+76];
	add.f32 	%f1564, %f1562, %f1563;
	st.f32 	[%rd98+76], %f1564;
	ld.f32 	%f1565, [%rd54+80];
	ld.f32 	%f1566, [%rd98+80];
	add.f32 	%f1567, %f1565, %f1566;
	st.f32 	[%rd98+80], %f1567;
	ld.f32 	%f1568, [%rd54+84];
	ld.f32 	%f1569, [%rd98+84];
	add.f32 	%f1570, %f1568, %f1569;
	st.f32 	[%rd98+84], %f1570;
	ld.f32 	%f1571, [%rd54+88];
	ld.f32 	%f1572, [%rd98+88];
	add.f32 	%f1573, %f1571, %f1572;
	st.f32 	[%rd98+88], %f1573;
	ld.f32 	%f1574, [%rd54+92];
	ld.f32 	%f1575, [%rd98+92];
	add.f32 	%f1576, %f1574, %f1575;
	st.f32 	[%rd98+92], %f1576;
	ld.f32 	%f1577, [%rd54+96];
	ld.f32 	%f1578, [%rd98+96];
	add.f32 	%f1579, %f1577, %f1578;
	st.f32 	[%rd98+96], %f1579;
	ld.f32 	%f1580, [%rd54+100];
	ld.f32 	%f1581, [%rd98+100];
	add.f32 	%f1582, %f1580, %f1581;
	st.f32 	[%rd98+100], %f1582;
	ld.f32 	%f1583, [%rd54+104];
	ld.f32 	%f1584, [%rd98+104];
	add.f32 	%f1585, %f1583, %f1584;
	st.f32 	[%rd98+104], %f1585;
	ld.f32 	%f1586, [%rd54+108];
	ld.f32 	%f1587, [%rd98+108];
	add.f32 	%f1588, %f1586, %f1587;
	st.f32 	[%rd98+108], %f1588;
	ld.f32 	%f1589, [%rd54+112];
	ld.f32 	%f1590, [%rd98+112];
	add.f32 	%f1591, %f1589, %f1590;
	st.f32 	[%rd98+112], %f1591;
	ld.f32 	%f1592, [%rd54+116];
	ld.f32 	%f1593, [%rd98+116];
	add.f32 	%f1594, %f1592, %f1593;
	st.f32 	[%rd98+116], %f1594;
	ld.f32 	%f1595, [%rd54+120];
	ld.f32 	%f1596, [%rd98+120];
	add.f32 	%f1597, %f1595, %f1596;
	st.f32 	[%rd98+120], %f1597;
	ld.f32 	%f1598, [%rd54+124];
	ld.f32 	%f1599, [%rd98+124];
	add.f32 	%f1600, %f1598, %f1599;
	st.f32 	[%rd98+124], %f1600;
$L__BB12_57:
	mov.b32 	%r99, 8;
	mov.b32 	%r100, 31;
	mov.b32 	%r101, -1;
	// begin inline asm
	shfl.sync.down.b32 %r92, %r63, %r99, %r100, %r101;
	// end inline asm
	// begin inline asm
	shfl.sync.down.b32 %r97, %r68, %r99, %r100, %r101;
	// end inline asm
	setp.gt.s32 	%p12, %r61, 23;
	@%p12 bra 	$L__BB12_59;
	mov.b64 	%rd55, {%r92, %r97};
	ld.f32 	%f1601, [%rd55];
	ld.f32 	%f1602, [%rd98];
	add.f32 	%f1603, %f1601, %f1602;
	st.f32 	[%rd98], %f1603;
	ld.f32 	%f1604, [%rd55+4];
	ld.f32 	%f1605, [%rd98+4];
	add.f32 	%f1606, %f1604, %f1605;
	st.f32 	[%rd98+4], %f1606;
	ld.f32 	%f1607, [%rd55+8];
	ld.f32 	%f1608, [%rd98+8];
	add.f32 	%f1609, %f1607, %f1608;
	st.f32 	[%rd98+8], %f1609;
	ld.f32 	%f1610, [%rd55+12];
	ld.f32 	%f1611, [%rd98+12];
	add.f32 	%f1612, %f1610, %f1611;
	st.f32 	[%rd98+12], %f1612;
	ld.f32 	%f1613, [%rd55+16];
	ld.f32 	%f1614, [%rd98+16];
	add.f32 	%f1615, %f1613, %f1614;
	st.f32 	[%rd98+16], %f1615;
	ld.f32 	%f1616, [%rd55+20];
	ld.f32 	%f1617, [%rd98+20];
	add.f32 	%f1618, %f1616, %f1617;
	st.f32 	[%rd98+20], %f1618;
	ld.f32 	%f1619, [%rd55+24];
	ld.f32 	%f1620, [%rd98+24];
	add.f32 	%f1621, %f1619, %f1620;
	st.f32 	[%rd98+24], %f1621;
	ld.f32 	%f1622, [%rd55+28];
	ld.f32 	%f1623, [%rd98+28];
	add.f32 	%f1624, %f1622, %f1623;
	st.f32 	[%rd98+28], %f1624;
	ld.f32 	%f1625, [%rd55+32];
	ld.f32 	%f1626, [%rd98+32];
	add.f32 	%f1627, %f1625, %f1626;
	st.f32 	[%rd98+32], %f1627;
	ld.f32 	%f1628, [%rd55+36];
	ld.f32 	%f1629, [%rd98+36];
	add.f32 	%f1630, %f1628, %f1629;
	st.f32 	[%rd98+36], %f1630;
	ld.f32 	%f1631, [%rd55+40];
	ld.f32 	%f1632, [%rd98+40];
	add.f32 	%f1633, %f1631, %f1632;
	st.f32 	[%rd98+40], %f1633;
	ld.f32 	%f1634, [%rd55+44];
	ld.f32 	%f1635, [%rd98+44];
	add.f32 	%f1636, %f1634, %f1635;
	st.f32 	[%rd98+44], %f1636;
	ld.f32 	%f1637, [%rd55+48];
	ld.f32 	%f1638, [%rd98+48];
	add.f32 	%f1639, %f1637, %f1638;
	st.f32 	[%rd98+48], %f1639;
	ld.f32 	%f1640, [%rd55+52];
	ld.f32 	%f1641, [%rd98+52];
	add.f32 	%f1642, %f1640, %f1641;
	st.f32 	[%rd98+52], %f1642;
	ld.f32 	%f1643, [%rd55+56];
	ld.f32 	%f1644, [%rd98+56];
	add.f32 	%f1645, %f1643, %f1644;
	st.f32 	[%rd98+56], %f1645;
	ld.f32 	%f1646, [%rd55+60];
	ld.f32 	%f1647, [%rd98+60];
	add.f32 	%f1648, %f1646, %f1647;
	st.f32 	[%rd98+60], %f1648;
	ld.f32 	%f1649, [%rd55+64];
	ld.f32 	%f1650, [%rd98+64];
	add.f32 	%f1651, %f1649, %f1650;
	st.f32 	[%rd98+64], %f1651;
	ld.f32 	%f1652, [%rd55+68];
	ld.f32 	%f1653, [%rd98+68];
	add.f32 	%f1654, %f1652, %f1653;
	st.f32 	[%rd98+68], %f1654;
	ld.f32 	%f1655, [%rd55+72];
	ld.f32 	%f1656, [%rd98+72];
	add.f32 	%f1657, %f1655, %f1656;
	st.f32 	[%rd98+72], %f1657;
	ld.f32 	%f1658, [%rd55+76];
	ld.f32 	%f1659, [%rd98+76];
	add.f32 	%f1660, %f1658, %f1659;
	st.f32 	[%rd98+76], %f1660;
	ld.f32 	%f1661, [%rd55+80];
	ld.f32 	%f1662, [%rd98+80];
	add.f32 	%f1663, %f1661, %f1662;
	st.f32 	[%rd98+80], %f1663;
	ld.f32 	%f1664, [%rd55+84];
	ld.f32 	%f1665, [%rd98+84];
	add.f32 	%f1666, %f1664, %f1665;
	st.f32 	[%rd98+84], %f1666;
	ld.f32 	%f1667, [%rd55+88];
	ld.f32 	%f1668, [%rd98+88];
	add.f32 	%f1669, %f1667, %f1668;
	st.f32 	[%rd98+88], %f1669;
	ld.f32 	%f1670, [%rd55+92];
	ld.f32 	%f1671, [%rd98+92];
	add.f32 	%f1672, %f1670, %f1671;
	st.f32 	[%rd98+92], %f1672;
	ld.f32 	%f1673, [%rd55+96];
	ld.f32 	%f1674, [%rd98+96];
	add.f32 	%f1675, %f1673, %f1674;
	st.f32 	[%rd98+96], %f1675;
	ld.f32 	%f1676, [%rd55+100];
	ld.f32 	%f1677, [%rd98+100];
	add.f32 	%f1678, %f1676, %f1677;
	st.f32 	[%rd98+100], %f1678;
	ld.f32 	%f1679, [%rd55+104];
	ld.f32 	%f1680, [%rd98+104];
	add.f32 	%f1681, %f1679, %f1680;
	st.f32 	[%rd98+104], %f1681;
	ld.f32 	%f1682, [%rd55+108];
	ld.f32 	%f1683, [%rd98+108];
	add.f32 	%f1684, %f1682, %f1683;
	st.f32 	[%rd98+108], %f1684;
	ld.f32 	%f1685, [%rd55+112];
	ld.f32 	%f1686, [%rd98+112];
	add.f32 	%f1687, %f1685, %f1686;
	st.f32 	[%rd98+112], %f1687;
	ld.f32 	%f1688, [%rd55+116];
	ld.f32 	%f1689, [%rd98+116];
	add.f32 	%f1690, %f1688, %f1689;
	st.f32 	[%rd98+116], %f1690;
	ld.f32 	%f1691, [%rd55+120];
	ld.f32 	%f1692, [%rd98+120];
	add.f32 	%f1693, %f1691, %f1692;
	st.f32 	[%rd98+120], %f1693;
	ld.f32 	%f1694, [%rd55+124];
	ld.f32 	%f1695, [%rd98+124];
	add.f32 	%f1696, %f1694, %f1695;
	st.f32 	[%rd98+124], %f1696;
$L__BB12_59:
	mov.b32 	%r109, 16;
	mov.b32 	%r110, 31;
	mov.b32 	%r111, -1;
	// begin inline asm
	shfl.sync.down.b32 %r102, %r63, %r109, %r110, %r111;
	// end inline asm
	// begin inline asm
	shfl.sync.down.b32 %r107, %r68, %r109, %r110, %r111;
	// end inline asm
	setp.gt.s32 	%p13, %r61, 15;
	@%p13 bra 	$L__BB12_62;
	mov.b64 	%rd56, {%r102, %r107};
	ld.f32 	%f1697, [%rd56];
	ld.f32 	%f1698, [%rd98];
	add.f32 	%f1699, %f1697, %f1698;
	st.f32 	[%rd98], %f1699;
	ld.f32 	%f1700, [%rd56+4];
	ld.f32 	%f1701, [%rd98+4];
	add.f32 	%f1702, %f1700, %f1701;
	st.f32 	[%rd98+4], %f1702;
	ld.f32 	%f1703, [%rd56+8];
	ld.f32 	%f1704, [%rd98+8];
	add.f32 	%f1705, %f1703, %f1704;
	st.f32 	[%rd98+8], %f1705;
	ld.f32 	%f1706, [%rd56+12];
	ld.f32 	%f1707, [%rd98+12];
	add.f32 	%f1708, %f1706, %f1707;
	st.f32 	[%rd98+12], %f1708;
	ld.f32 	%f1709, [%rd56+16];
	ld.f32 	%f1710, [%rd98+16];
	add.f32 	%f1711, %f1709, %f1710;
	st.f32 	[%rd98+16], %f1711;
	ld.f32 	%f1712, [%rd56+20];
	ld.f32 	%f1713, [%rd98+20];
	add.f32 	%f1714, %f1712, %f1713;
	st.f32 	[%rd98+20], %f1714;
	ld.f32 	%f1715, [%rd56+24];
	ld.f32 	%f1716, [%rd98+24];
	add.f32 	%f1717, %f1715, %f1716;
	st.f32 	[%rd98+24], %f1717;
	ld.f32 	%f1718, [%rd56+28];
	ld.f32 	%f1719, [%rd98+28];
	add.f32 	%f1720, %f1718, %f1719;
	st.f32 	[%rd98+28], %f1720;
	ld.f32 	%f1721, [%rd56+32];
	ld.f32 	%f1722, [%rd98+32];
	add.f32 	%f1723, %f1721, %f1722;
	st.f32 	[%rd98+32], %f1723;
	ld.f32 	%f1724, [%rd56+36];
	ld.f32 	%f1725, [%rd98+36];
	add.f32 	%f1726, %f1724, %f1725;
	st.f32 	[%rd98+36], %f1726;
	ld.f32 	%f1727, [%rd56+40];
	ld.f32 	%f1728, [%rd98+40];
	add.f32 	%f1729, %f1727, %f1728;
	st.f32 	[%rd98+40], %f1729;
	ld.f32 	%f1730, [%rd56+44];
	ld.f32 	%f1731, [%rd98+44];
	add.f32 	%f1732, %f1730, %f1731;
	st.f32 	[%rd98+44], %f1732;
	ld.f32 	%f1733, [%rd56+48];
	ld.f32 	%f1734, [%rd98+48];
	add.f32 	%f1735, %f1733, %f1734;
	st.f32 	[%rd98+48], %f1735;
	ld.f32 	%f1736, [%rd56+52];
	ld.f32 	%f1737, [%rd98+52];
	add.f32 	%f1738, %f1736, %f1737;
	st.f32 	[%rd98+52], %f1738;
	ld.f32 	%f1739, [%rd56+56];
	ld.f32 	%f1740, [%rd98+56];
	add.f32 	%f1741, %f1739, %f1740;
	st.f32 	[%rd98+56], %f1741;
	ld.f32 	%f1742, [%rd56+60];
	ld.f32 	%f1743, [%rd98+60];
	add.f32 	%f1744, %f1742, %f1743;
	st.f32 	[%rd98+60], %f1744;
	ld.f32 	%f1745, [%rd56+64];
	ld.f32 	%f1746, [%rd98+64];
	add.f32 	%f1747, %f1745, %f1746;
	st.f32 	[%rd98+64], %f1747;
	ld.f32 	%f1748, [%rd56+68];
	ld.f32 	%f1749, [%rd98+68];
	add.f32 	%f1750, %f1748, %f1749;
	st.f32 	[%rd98+68], %f1750;
	ld.f32 	%f1751, [%rd56+72];
	ld.f32 	%f1752, [%rd98+72];
	add.f32 	%f1753, %f1751, %f1752;
	st.f32 	[%rd98+72], %f1753;
	ld.f32 	%f1754, [%rd56+76];
	ld.f32 	%f1755, [%rd98+76];
	add.f32 	%f1756, %f1754, %f1755;
	st.f32 	[%rd98+76], %f1756;
	ld.f32 	%f1757, [%rd56+80];
	ld.f32 	%f1758, [%rd98+80];
	add.f32 	%f1759, %f1757, %f1758;
	st.f32 	[%rd98+80], %f1759;
	ld.f32 	%f1760, [%rd56+84];
	ld.f32 	%f1761, [%rd98+84];
	add.f32 	%f1762, %f1760, %f1761;
	st.f32 	[%rd98+84], %f1762;
	ld.f32 	%f1763, [%rd56+88];
	ld.f32 	%f1764, [%rd98+88];
	add.f32 	%f1765, %f1763, %f1764;
	st.f32 	[%rd98+88], %f1765;
	ld.f32 	%f1766, [%rd56+92];
	ld.f32 	%f1767, [%rd98+92];
	add.f32 	%f1768, %f1766, %f1767;
	st.f32 	[%rd98+92], %f1768;
	ld.f32 	%f1769, [%rd56+96];
	ld.f32 	%f1770, [%rd98+96];
	add.f32 	%f1771, %f1769, %f1770;
	st.f32 	[%rd98+96], %f1771;
	ld.f32 	%f1772, [%rd56+100];
	ld.f32 	%f1773, [%rd98+100];
	add.f32 	%f1774, %f1772, %f1773;
	st.f32 	[%rd98+100], %f1774;
	ld.f32 	%f1775, [%rd56+104];
	ld.f32 	%f1776, [%rd98+104];
	add.f32 	%f1777, %f1775, %f1776;
	st.f32 	[%rd98+104], %f1777;
	ld.f32 	%f1778, [%rd56+108];
	ld.f32 	%f1779, [%rd98+108];
	add.f32 	%f1780, %f1778, %f1779;
	st.f32 	[%rd98+108], %f1780;
	ld.f32 	%f1781, [%rd56+112];
	ld.f32 	%f1782, [%rd98+112];
	add.f32 	%f1783, %f1781, %f1782;
	st.f32 	[%rd98+112], %f1783;
	ld.f32 	%f1784, [%rd56+116];
	ld.f32 	%f1785, [%rd98+116];
	add.f32 	%f1786, %f1784, %f1785;
	st.f32 	[%rd98+116], %f1786;
	ld.f32 	%f1787, [%rd56+120];
	ld.f32 	%f1788, [%rd98+120];
	add.f32 	%f1789, %f1787, %f1788;
	st.f32 	[%rd98+120], %f1789;
	ld.f32 	%f1790, [%rd56+124];
	ld.f32 	%f1791, [%rd98+124];
	add.f32 	%f1792, %f1790, %f1791;
	st.f32 	[%rd98+124], %f1792;
	setp.ne.s32 	%p14, %r61, 0;
	@%p14 bra 	$L__BB12_62;
	shr.u32 	%r112, %r33, 2;
	and.b32  	%r113, %r112, 248;
	mov.u32 	%r114, _ZZN3cub18CUB_300001_SM_10006detail6reduce28DeviceReduceSingleTileKernelINS2_10policy_hubIPfj9sum_deltaE10Policy1000EPS5_S9_iS6_S5_S5_N4cuda3std3__410__identityEEEvT0_T1_T2_T3_T4_T6_E12temp_storage;
	add.s32 	%r115, %r114, %r113;
	st.shared.u64 	[%r115+8], %rd98;
$L__BB12_62:
	bar.sync 	0;
	setp.ne.s32 	%p15, %r33, 0;
	@%p15 bra 	$L__BB12_64;
	ld.shared.u64 	%rd57, [_ZZN3cub18CUB_300001_SM_10006detail6reduce28DeviceReduceSingleTileKernelINS2_10policy_hubIPfj9sum_deltaE10Policy1000EPS5_S9_iS6_S5_S5_N4cuda3std3__410__identityEEEvT0_T1_T2_T3_T4_T6_E12temp_storage+16];
	ld.f32 	%f1793, [%rd57];
	ld.f32 	%f1794, [%rd98];
	add.f32 	%f1795, %f1793, %f1794;
	st.f32 	[%rd98], %f1795;
	ld.f32 	%f1796, [%rd57+4];
	ld.f32 	%f1797, [%rd98+4];
	add.f32 	%f1798, %f1796, %f1797;
	st.f32 	[%rd98+4], %f1798;
	ld.f32 	%f1799, [%rd57+8];
	ld.f32 	%f1800, [%rd98+8];
	add.f32 	%f1801, %f1799, %f1800;
	st.f32 	[%rd98+8], %f1801;
	ld.f32 	%f1802, [%rd57+12];
	ld.f32 	%f1803, [%rd98+12];
	add.f32 	%f1804, %f1802, %f1803;
	st.f32 	[%rd98+12], %f1804;
	ld.f32 	%f1805, [%rd57+16];
	ld.f32 	%f1806, [%rd98+16];
	add.f32 	%f1807, %f1805, %f1806;
	st.f32 	[%rd98+16], %f1807;
	ld.f32 	%f1808, [%rd57+20];
	ld.f32 	%f1809, [%rd98+20];
	add.f32 	%f1810, %f1808, %f1809;
	st.f32 	[%rd98+20], %f1810;
	ld.f32 	%f1811, [%rd57+24];
	ld.f32 	%f1812, [%rd98+24];
	add.f32 	%f1813, %f1811, %f1812;
	st.f32 	[%rd98+24], %f1813;
	ld.f32 	%f1814, [%rd57+28];
	ld.f32 	%f1815, [%rd98+28];
	add.f32 	%f1816, %f1814, %f1815;
	st.f32 	[%rd98+28], %f1816;
	ld.f32 	%f1817, [%rd57+32];
	ld.f32 	%f1818, [%rd98+32];
	add.f32 	%f1819, %f1817, %f1818;
	st.f32 	[%rd98+32], %f1819;
	ld.f32 	%f1820, [%rd57+36];
	ld.f32 	%f1821, [%rd98+36];
	add.f32 	%f1822, %f1820, %f1821;
	st.f32 	[%rd98+36], %f1822;
	ld.f32 	%f1823, [%rd57+40];
	ld.f32 	%f1824, [%rd98+40];
	add.f32 	%f1825, %f1823, %f1824;
	st.f32 	[%rd98+40], %f1825;
	ld.f32 	%f1826, [%rd57+44];
	ld.f32 	%f1827, [%rd98+44];
	add.f32 	%f1828, %f1826, %f1827;
	st.f32 	[%rd98+44], %f1828;
	ld.f32 	%f1829, [%rd57+48];
	ld.f32 	%f1830, [%rd98+48];
	add.f32 	%f1831, %f1829, %f1830;
	st.f32 	[%rd98+48], %f1831;
	ld.f32 	%f1832, [%rd57+52];
	ld.f32 	%f1833, [%rd98+52];
	add.f32 	%f1834, %f1832, %f1833;
	st.f32 	[%rd98+52], %f1834;
	ld.f32 	%f1835, [%rd57+56];
	ld.f32 	%f1836, [%rd98+56];
	add.f32 	%f1837, %f1835, %f1836;
	st.f32 	[%rd98+56], %f1837;
	ld.f32 	%f1838, [%rd57+60];
	ld.f32 	%f1839, [%rd98+60];
	add.f32 	%f1840, %f1838, %f1839;
	st.f32 	[%rd98+60], %f1840;
	ld.f32 	%f1841, [%rd57+64];
	ld.f32 	%f1842, [%rd98+64];
	add.f32 	%f1843, %f1841, %f1842;
	st.f32 	[%rd98+64], %f1843;
	ld.f32 	%f1844, [%rd57+68];
	ld.f32 	%f1845, [%rd98+68];
	add.f32 	%f1846, %f1844, %f1845;
	st.f32 	[%rd98+68], %f1846;
	ld.f32 	%f1847, [%rd57+72];
	ld.f32 	%f1848, [%rd98+72];
	add.f32 	%f1849, %f1847, %f1848;
	st.f32 	[%rd98+72], %f1849;
	ld.f32 	%f1850, [%rd57+76];
	ld.f32 	%f1851, [%rd98+76];
	add.f32 	%f1852, %f1850, %f1851;
	st.f32 	[%rd98+76], %f1852;
	ld.f32 	%f1853, [%rd57+80];
	ld.f32 	%f1854, [%rd98+80];
	add.f32 	%f1855, %f1853, %f1854;
	st.f32 	[%rd98+80], %f1855;
	ld.f32 	%f1856, [%rd57+84];
	ld.f32 	%f1857, [%rd98+84];
	add.f32 	%f1858, %f1856, %f1857;
	st.f32 	[%rd98+84], %f1858;
	ld.f32 	%f1859, [%rd57+88];
	ld.f32 	%f1860, [%rd98+88];
	add.f32 	%f1861, %f1859, %f1860;
	st.f32 	[%rd98+88], %f1861;
	ld.f32 	%f1862, [%rd57+92];
	ld.f32 	%f1863, [%rd98+92];
	add.f32 	%f1864, %f1862, %f1863;
	st.f32 	[%rd98+92], %f1864;
	ld.f32 	%f1865, [%rd57+96];
	ld.f32 	%f1866, [%rd98+96];
	add.f32 	%f1867, %f1865, %f1866;
	st.f32 	[%rd98+96], %f1867;
	ld.f32 	%f1868, [%rd57+100];
	ld.f32 	%f1869, [%rd98+100];
	add.f32 	%f1870, %f1868, %f1869;
	st.f32 	[%rd98+100], %f1870;
	ld.f32 	%f1871, [%rd57+104];
	ld.f32 	%f1872, [%rd98+104];
	add.f32 	%f1873, %f1871, %f1872;
	st.f32 	[%rd98+104], %f1873;
	ld.f32 	%f1874, [%rd57+108];
	ld.f32 	%f1875, [%rd98+108];
	add.f32 	%f1876, %f1874, %f1875;
	st.f32 	[%rd98+108], %f1876;
	ld.f32 	%f1877, [%rd57+112];
	ld.f32 	%f1878, [%rd98+112];
	add.f32 	%f1879, %f1877, %f1878;
	st.f32 	[%rd98+112], %f1879;
	ld.f32 	%f1880, [%rd57+116];
	ld.f32 	%f1881, [%rd98+116];
	add.f32 	%f1882, %f1880, %f1881;
	st.f32 	[%rd98+116], %f1882;
	ld.f32 	%f1883, [%rd57+120];
	ld.f32 	%f1884, [%rd98+120];
	add.f32 	%f1885, %f1883, %f1884;
	st.f32 	[%rd98+120], %f1885;
	ld.f32 	%f1886, [%rd57+124];
	ld.f32 	%f1887, [%rd98+124];
	add.f32 	%f1888, %f1886, %f1887;
	st.f32 	[%rd98+124], %f1888;
	ld.shared.u64 	%rd58, [_ZZN3cub18CUB_300001_SM_10006detail6reduce28DeviceReduceSingleTileKernelINS2_10policy_hubIPfj9sum_deltaE10Policy1000EPS5_S9_iS6_S5_S5_N4cuda3std3__410__identityEEEvT0_T1_T2_T3_T4_T6_E12temp_storage+24];
	ld.f32 	%f1889, [%rd58];
	add.f32 	%f1890, %f1889, %f1795;
	st.f32 	[%rd98], %f1890;
	ld.f32 	%f1891, [%rd58+4];
	add.f32 	%f1892, %f1891, %f1798;
	st.f32 	[%rd98+4], %f1892;
	ld.f32 	%f1893, [%rd58+8];
	add.f32 	%f1894, %f1893, %f1801;
	st.f32 	[%rd98+8], %f1894;
	ld.f32 	%f1895, [%rd58+12];
	add.f32 	%f1896, %f1895, %f1804;
	st.f32 	[%rd98+12], %f1896;
	ld.f32 	%f1897, [%rd58+16];
	add.f32 	%f1898, %f1897, %f1807;
	st.f32 	[%rd98+16], %f1898;
	ld.f32 	%f1899, [%rd58+20];
	add.f32 	%f1900, %f1899, %f1810;
	st.f32 	[%rd98+20], %f1900;
	ld.f32 	%f1901, [%rd58+24];
	add.f32 	%f1902, %f1901, %f1813;
	st.f32 	[%rd98+24], %f1902;
	ld.f32 	%f1903, [%rd58+28];
	add.f32 	%f1904, %f1903, %f1816;
	st.f32 	[%rd98+28], %f1904;
	ld.f32 	%f1905, [%rd58+32];
	add.f32 	%f1906, %f1905, %f1819;
	st.f32 	[%rd98+32], %f1906;
	ld.f32 	%f1907, [%rd58+36];
	add.f32 	%f1908, %f1907, %f1822;
	st.f32 	[%rd98+36], %f1908;
	ld.f32 	%f1909, [%rd58+40];
	add.f32 	%f1910, %f1909, %f1825;
	st.f32 	[%rd98+40], %f1910;
	ld.f32 	%f1911, [%rd58+44];
	add.f32 	%f1912, %f1911, %f1828;
	st.f32 	[%rd98+44], %f1912;
	ld.f32 	%f1913, [%rd58+48];
	add.f32 	%f1914, %f1913, %f1831;
	st.f32 	[%rd98+48], %f1914;
	ld.f32 	%f1915, [%rd58+52];
	add.f32 	%f1916, %f1915, %f1834;
	st.f32 	[%rd98+52], %f1916;
	ld.f32 	%f1917, [%rd58+56];
	add.f32 	%f1918, %f1917, %f1837;
	st.f32 	[%rd98+56], %f1918;
	ld.f32 	%f1919, [%rd58+60];
	add.f32 	%f1920, %f1919, %f1840;
	st.f32 	[%rd98+60], %f1920;
	ld.f32 	%f1921, [%rd58+64];
	add.f32 	%f1922, %f1921, %f1843;
	st.f32 	[%rd98+64], %f1922;
	ld.f32 	%f1923, [%rd58+68];
	add.f32 	%f1924, %f1923, %f1846;
	st.f32 	[%rd98+68], %f1924;
	ld.f32 	%f1925, [%rd58+72];
	add.f32 	%f1926, %f1925, %f1849;
	st.f32 	[%rd98+72], %f1926;
	ld.f32 	%f1927, [%rd58+76];
	add.f32 	%f1928, %f1927, %f1852;
	st.f32 	[%rd98+76], %f1928;
	ld.f32 	%f1929, [%rd58+80];
	add.f32 	%f1930, %f1929, %f1855;
	st.f32 	[%rd98+80], %f1930;
	ld.f32 	%f1931, [%rd58+84];
	add.f32 	%f1932, %f1931, %f1858;
	st.f32 	[%rd98+84], %f1932;
	ld.f32 	%f1933, [%rd58+88];
	add.f32 	%f1934, %f1933, %f1861;
	st.f32 	[%rd98+88], %f1934;
	ld.f32 	%f1935, [%rd58+92];
	add.f32 	%f1936, %f1935, %f1864;
	st.f32 	[%rd98+92], %f1936;
	ld.f32 	%f1937, [%rd58+96];
	add.f32 	%f1938, %f1937, %f1867;
	st.f32 	[%rd98+96], %f1938;
	ld.f32 	%f1939, [%rd58+100];
	add.f32 	%f1940, %f1939, %f1870;
	st.f32 	[%rd98+100], %f1940;
	ld.f32 	%f1941, [%rd58+104];
	add.f32 	%f1942, %f1941, %f1873;
	st.f32 	[%rd98+104], %f1942;
	ld.f32 	%f1943, [%rd58+108];
	add.f32 	%f1944, %f1943, %f1876;
	st.f32 	[%rd98+108], %f1944;
	ld.f32 	%f1945, [%rd58+112];
	add.f32 	%f1946, %f1945, %f1879;
	st.f32 	[%rd98+112], %f1946;
	ld.f32 	%f1947, [%rd58+116];
	add.f32 	%f1948, %f1947, %f1882;
	st.f32 	[%rd98+116], %f1948;
	ld.f32 	%f1949, [%rd58+120];
	add.f32 	%f1950, %f1949, %f1885;
	st.f32 	[%rd98+120], %f1950;
	ld.f32 	%f1951, [%rd58+124];
	add.f32 	%f1952, %f1951, %f1888;
	st.f32 	[%rd98+124], %f1952;
	ld.shared.u64 	%rd59, [_ZZN3cub18CUB_300001_SM_10006detail6reduce28DeviceReduceSingleTileKernelINS2_10policy_hubIPfj9sum_deltaE10Policy1000EPS5_S9_iS6_S5_S5_N4cuda3std3__410__identityEEEvT0_T1_T2_T3_T4_T6_E12temp_storage+32];
	ld.f32 	%f1953, [%rd59];
	add.f32 	%f1954, %f1953, %f1890;
	st.f32 	[%rd98], %f1954;
	ld.f32 	%f1955, [%rd59+4];
	add.f32 	%f1956, %f1955, %f1892;
	st.f32 	[%rd98+4], %f1956;
	ld.f32 	%f1957, [%rd59+8];
	add.f32 	%f1958, %f1957, %f1894;
	st.f32 	[%rd98+8], %f1958;
	ld.f32 	%f1959, [%rd59+12];
	add.f32 	%f1960, %f1959, %f1896;
	st.f32 	[%rd98+12], %f1960;
	ld.f32 	%f1961, [%rd59+16];
	add.f32 	%f1962, %f1961, %f1898;
	st.f32 	[%rd98+16], %f1962;
	ld.f32 	%f1963, [%rd59+20];
	add.f32 	%f1964, %f1963, %f1900;
	st.f32 	[%rd98+20], %f1964;
	ld.f32 	%f1965, [%rd59+24];
	add.f32 	%f1966, %f1965, %f1902;
	st.f32 	[%rd98+24], %f1966;
	ld.f32 	%f1967, [%rd59+28];
	add.f32 	%f1968, %f1967, %f1904;
	st.f32 	[%rd98+28], %f1968;
	ld.f32 	%f1969, [%rd59+32];
	add.f32 	%f1970, %f1969, %f1906;
	st.f32 	[%rd98+32], %f1970;
	ld.f32 	%f1971, [%rd59+36];
	add.f32 	%f1972, %f1971, %f1908;
	st.f32 	[%rd98+36], %f1972;
	ld.f32 	%f1973, [%rd59+40];
	add.f32 	%f1974, %f1973, %f1910;
	st.f32 	[%rd98+40], %f1974;
	ld.f32 	%f1975, [%rd59+44];
	add.f32 	%f1976, %f1975, %f1912;
	st.f32 	[%rd98+44], %f1976;
	ld.f32 	%f1977, [%rd59+48];
	add.f32 	%f1978, %f1977, %f1914;
	st.f32 	[%rd98+48], %f1978;
	ld.f32 	%f1979, [%rd59+52];
	add.f32 	%f1980, %f1979, %f1916;
	st.f32 	[%rd98+52], %f1980;
	ld.f32 	%f1981, [%rd59+56];
	add.f32 	%f1982, %f1981, %f1918;
	st.f32 	[%rd98+56], %f1982;
	ld.f32 	%f1983, [%rd59+60];
	add.f32 	%f1984, %f1983, %f1920;
	st.f32 	[%rd98+60], %f1984;
	ld.f32 	%f1985, [%rd59+64];
	add.f32 	%f1986, %f1985, %f1922;
	st.f32 	[%rd98+64], %f1986;
	ld.f32 	%f1987, [%rd59+68];
	add.f32 	%f1988, %f1987, %f1924;
	st.f32 	[%rd98+68], %f1988;
	ld.f32 	%f1989, [%rd59+72];
	add.f32 	%f1990, %f1989, %f1926;
	st.f32 	[%rd98+72], %f1990;
	ld.f32 	%f1991, [%rd59+76];
	add.f32 	%f1992, %f1991, %f1928;
	st.f32 	[%rd98+76], %f1992;
	ld.f32 	%f1993, [%rd59+80];
	add.f32 	%f1994, %f1993, %f1930;
	st.f32 	[%rd98+80], %f1994;
	ld.f32 	%f1995, [%rd59+84];
	add.f32 	%f1996, %f1995, %f1932;
	st.f32 	[%rd98+84], %f1996;
	ld.f32 	%f1997, [%rd59+88];
	add.f32 	%f1998, %f1997, %f1934;
	st.f32 	[%rd98+88], %f1998;
	ld.f32 	%f1999, [%rd59+92];
	add.f32 	%f2000, %f1999, %f1936;
	st.f32 	[%rd98+92], %f2000;
	ld.f32 	%f2001, [%rd59+96];
	add.f32 	%f2002, %f2001, %f1938;
	st.f32 	[%rd98+96], %f2002;
	ld.f32 	%f2003, [%rd59+100];
	add.f32 	%f2004, %f2003, %f1940;
	st.f32 	[%rd98+100], %f2004;
	ld.f32 	%f2005, [%rd59+104];
	add.f32 	%f2006, %f2005, %f1942;
	st.f32 	[%rd98+104], %f2006;
	ld.f32 	%f2007, [%rd59+108];
	add.f32 	%f2008, %f2007, %f1944;
	st.f32 	[%rd98+108], %f2008;
	ld.f32 	%f2009, [%rd59+112];
	add.f32 	%f2010, %f2009, %f1946;
	st.f32 	[%rd98+112], %f2010;
	ld.f32 	%f2011, [%rd59+116];
	add.f32 	%f2012, %f2011, %f1948;
	st.f32 	[%rd98+116], %f2012;
	ld.f32 	%f2013, [%rd59+120];
	add.f32 	%f2014, %f2013, %f1950;
	st.f32 	[%rd98+120], %f2014;
	ld.f32 	%f2015, [%rd59+124];
	add.f32 	%f2016, %f2015, %f1952;
	st.f32 	[%rd98+124], %f2016;
	ld.shared.u64 	%rd60, [_ZZN3cub18CUB_300001_SM_10006detail6reduce28DeviceReduceSingleTileKernelINS2_10policy_hubIPfj9sum_deltaE10Policy1000EPS5_S9_iS6_S5_S5_N4cuda3std3__410__identityEEEvT0_T1_T2_T3_T4_T6_E12temp_storage+40];
	ld.f32 	%f2017, [%rd60];
	add.f32 	%f2018, %f2017, %f1954;
	st.f32 	[%rd98], %f2018;
	ld.f32 	%f2019, [%rd60+4];
	add.f32 	%f2020, %f2019, %f1956;
	st.f32 	[%rd98+4], %f2020;
	ld.f32 	%f2021, [%rd60+8];
	add.f32 	%f2022, %f2021, %f1958;
	st.f32 	[%rd98+8], %f2022;
	ld.f32 	%f2023, [%rd60+12];
	add.f32 	%f2024, %f2023, %f1960;
	st.f32 	[%rd98+12], %f2024;
	ld.f32 	%f2025, [%rd60+16];
	add.f32 	%f2026, %f2025, %f1962;
	st.f32 	[%rd98+16], %f2026;
	ld.f32 	%f2027, [%rd60+20];
	add.f32 	%f2028, %f2027, %f1964;
	st.f32 	[%rd98+20], %f2028;
	ld.f32 	%f2029, [%rd60+24];
	add.f32 	%f2030, %f2029, %f1966;
	st.f32 	[%rd98+24], %f2030;
	ld.f32 	%f2031, [%rd60+28];
	add.f32 	%f2032, %f2031, %f1968;
	st.f32 	[%rd98+28], %f2032;
	ld.f32 	%f2033, [%rd60+32];
	add.f32 	%f2034, %f2033, %f1970;
	st.f32 	[%rd98+32], %f2034;
	ld.f32 	%f2035, [%rd60+36];
	add.f32 	%f2036, %f2035, %f1972;
	st.f32 	[%rd98+36], %f2036;
	ld.f32 	%f2037, [%rd60+40];
	add.f32 	%f2038, %f2037, %f1974;
	st.f32 	[%rd98+40], %f2038;
	ld.f32 	%f2039, [%rd60+44];
	add.f32 	%f2040, %f2039, %f1976;
	st.f32 	[%rd98+44], %f2040;
	ld.f32 	%f2041, [%rd60+48];
	add.f32 	%f2042, %f2041, %f1978;
	st.f32 	[%rd98+48], %f2042;
	ld.f32 	%f2043, [%rd60+52];
	add.f32 	%f2044, %f2043, %f1980;
	st.f32 	[%rd98+52], %f2044;
	ld.f32 	%f2045, [%rd60+56];
	add.f32 	%f2046, %f2045, %f1982;
	st.f32 	[%rd98+56], %f2046;
	ld.f32 	%f2047, [%rd60+60];
	add.f32 	%f2048, %f2047, %f1984;
	st.f32 	[%rd98+60], %f2048;
	ld.f32 	%f2049, [%rd60+64];
	add.f32 	%f2050, %f2049, %f1986;
	st.f32 	[%rd98+64], %f2050;
	ld.f32 	%f2051, [%rd60+68];
	add.f32 	%f2052, %f2051, %f1988;
	st.f32 	[%rd98+68], %f2052;
	ld.f32 	%f2053, [%rd60+72];
	add.f32 	%f2054, %f2053, %f1990;
	st.f32 	[%rd98+72], %f2054;
	ld.f32 	%f2055, [%rd60+76];
	add.f32 	%f2056, %f2055, %f1992;
	st.f32 	[%rd98+76], %f2056;
	ld.f32 	%f2057, [%rd60+80];
	add.f32 	%f2058, %f2057, %f1994;
	st.f32 	[%rd98+80], %f2058;
	ld.f32 	%f2059, [%rd60+84];
	add.f32 	%f2060, %f2059, %f1996;
	st.f32 	[%rd98+84], %f2060;
	ld.f32 	%f2061, [%rd60+88];
	add.f32 	%f2062, %f2061, %f1998;
	st.f32 	[%rd98+88], %f2062;
	ld.f32 	%f2063, [%rd60+92];
	add.f32 	%f2064, %f2063, %f2000;
	st.f32 	[%rd98+92], %f2064;
	ld.f32 	%f2065, [%rd60+96];
	add.f32 	%f2066, %f2065, %f2002;
	st.f32 	[%rd98+96], %f2066;
	ld.f32 	%f2067, [%rd60+100];
	add.f32 	%f2068, %f2067, %f2004;
	st.f32 	[%rd98+100], %f2068;
	ld.f32 	%f2069, [%rd60+104];
	add.f32 	%f2070, %f2069, %f2006;
	st.f32 	[%rd98+104], %f2070;
	ld.f32 	%f2071, [%rd60+108];
	add.f32 	%f2072, %f2071, %f2008;
	st.f32 	[%rd98+108], %f2072;
	ld.f32 	%f2073, [%rd60+112];
	add.f32 	%f2074, %f2073, %f2010;
	st.f32 	[%rd98+112], %f2074;
	ld.f32 	%f2075, [%rd60+116];
	add.f32 	%f2076, %f2075, %f2012;
	st.f32 	[%rd98+116], %f2076;
	ld.f32 	%f2077, [%rd60+120];
	add.f32 	%f2078, %f2077, %f2014;
	st.f32 	[%rd98+120], %f2078;
	ld.f32 	%f2079, [%rd60+124];
	add.f32 	%f2080, %f2079, %f2016;
	st.f32 	[%rd98+124], %f2080;
	ld.shared.u64 	%rd61, [_ZZN3cub18CUB_300001_SM_10006detail6reduce28DeviceReduceSingleTileKernelINS2_10policy_hubIPfj9sum_deltaE10Policy1000EPS5_S9_iS6_S5_S5_N4cuda3std3__410__identityEEEvT0_T1_T2_T3_T4_T6_E12temp_storage+48];
	ld.f32 	%f2081, [%rd61];
	add.f32 	%f2082, %f2081, %f2018;
	st.f32 	[%rd98], %f2082;
	ld.f32 	%f2083, [%rd61+4];
	add.f32 	%f2084, %f2083, %f2020;
	st.f32 	[%rd98+4], %f2084;
	ld.f32 	%f2085, [%rd61+8];
	add.f32 	%f2086, %f2085, %f2022;
	st.f32 	[%rd98+8], %f2086;
	ld.f32 	%f2087, [%rd61+12];
	add.f32 	%f2088, %f2087, %f2024;
	st.f32 	[%rd98+12], %f2088;
	ld.f32 	%f2089, [%rd61+16];
	add.f32 	%f2090, %f2089, %f2026;
	st.f32 	[%rd98+16], %f2090;
	ld.f32 	%f2091, [%rd61+20];
	add.f32 	%f2092, %f2091, %f2028;
	st.f32 	[%rd98+20], %f2092;
	ld.f32 	%f2093, [%rd61+24];
	add.f32 	%f2094, %f2093, %f2030;
	st.f32 	[%rd98+24], %f2094;
	ld.f32 	%f2095, [%rd61+28];
	add.f32 	%f2096, %f2095, %f2032;
	st.f32 	[%rd98+28], %f2096;
	ld.f32 	%f2097, [%rd61+32];
	add.f32 	%f2098, %f2097, %f2034;
	st.f32 	[%rd98+32], %f2098;
	ld.f32 	%f2099, [%rd61+36];
	add.f32 	%f2100, %f2099, %f2036;
	st.f32 	[%rd98+36], %f2100;
	ld.f32 	%f2101, [%rd61+40];
	add.f32 	%f2102, %f2101, %f2038;
	st.f32 	[%rd98+40], %f2102;
	ld.f32 	%f2103, [%rd61+44];
	add.f32 	%f2104, %f2103, %f2040;
	st.f32 	[%rd98+44], %f2104;
	ld.f32 	%f2105, [%rd61+48];
	add.f32 	%f2106, %f2105, %f2042;
	st.f32 	[%rd98+48], %f2106;
	ld.f32 	%f2107, [%rd61+52];
	add.f32 	%f2108, %f2107, %f2044;
	st.f32 	[%rd98+52], %f2108;
	ld.f32 	%f2109, [%rd61+56];
	add.f32 	%f2110, %f2109, %f2046;
	st.f32 	[%rd98+56], %f2110;
	ld.f32 	%f2111, [%rd61+60];
	add.f32 	%f2112, %f2111, %f2048;
	st.f32 	[%rd98+60], %f2112;
	ld.f32 	%f2113, [%rd61+64];
	add.f32 	%f2114, %f2113, %f2050;
	st.f32 	[%rd98+64], %f2114;
	ld.f32 	%f2115, [%rd61+68];
	add.f32 	%f2116, %f2115, %f2052;
	st.f32 	[%rd98+68], %f2116;
	ld.f32 	%f2117, [%rd61+72];
	add.f32 	%f2118, %f2117, %f2054;
	st.f32 	[%rd98+72], %f2118;
	ld.f32 	%f2119, [%rd61+76];
	add.f32 	%f2120, %f2119, %f2056;
	st.f32 	[%rd98+76], %f2120;
	ld.f32 	%f2121, [%rd61+80];
	add.f32 	%f2122, %f2121, %f2058;
	st.f32 	[%rd98+80], %f2122;
	ld.f32 	%f2123, [%rd61+84];
	add.f32 	%f2124, %f2123, %f2060;
	st.f32 	[%rd98+84], %f2124;
	ld.f32 	%f2125, [%rd61+88];
	add.f32 	%f2126, %f2125, %f2062;
	st.f32 	[%rd98+88], %f2126;
	ld.f32 	%f2127, [%rd61+92];
	add.f32 	%f2128, %f2127, %f2064;
	st.f32 	[%rd98+92], %f2128;
	ld.f32 	%f2129, [%rd61+96];
	add.f32 	%f2130, %f2129, %f2066;
	st.f32 	[%rd98+96], %f2130;
	ld.f32 	%f2131, [%rd61+100];
	add.f32 	%f2132, %f2131, %f2068;
	st.f32 	[%rd98+100], %f2132;
	ld.f32 	%f2133, [%rd61+104];
	add.f32 	%f2134, %f2133, %f2070;
	st.f32 	[%rd98+104], %f2134;
	ld.f32 	%f2135, [%rd61+108];
	add.f32 	%f2136, %f2135, %f2072;
	st.f32 	[%rd98+108], %f2136;
	ld.f32 	%f2137, [%rd61+112];
	add.f32 	%f2138, %f2137, %f2074;
	st.f32 	[%rd98+112], %f2138;
	ld.f32 	%f2139, [%rd61+116];
	add.f32 	%f2140, %f2139, %f2076;
	st.f32 	[%rd98+116], %f2140;
	ld.f32 	%f2141, [%rd61+120];
	add.f32 	%f2142, %f2141, %f2078;
	st.f32 	[%rd98+120], %f2142;
	ld.f32 	%f2143, [%rd61+124];
	add.f32 	%f2144, %f2143, %f2080;
	st.f32 	[%rd98+124], %f2144;
	ld.shared.u64 	%rd62, [_ZZN3cub18CUB_300001_SM_10006detail6reduce28DeviceReduceSingleTileKernelINS2_10policy_hubIPfj9sum_deltaE10Policy1000EPS5_S9_iS6_S5_S5_N4cuda3std3__410__identityEEEvT0_T1_T2_T3_T4_T6_E12temp_storage+56];
	ld.f32 	%f2145, [%rd62];
	add.f32 	%f2146, %f2145, %f2082;
	st.f32 	[%rd98], %f2146;
	ld.f32 	%f2147, [%rd62+4];
	add.f32 	%f2148, %f2147, %f2084;
	st.f32 	[%rd98+4], %f2148;
	ld.f32 	%f2149, [%rd62+8];
	add.f32 	%f2150, %f2149, %f2086;
	st.f32 	[%rd98+8], %f2150;
	ld.f32 	%f2151, [%rd62+12];
	add.f32 	%f2152, %f2151, %f2088;
	st.f32 	[%rd98+12], %f2152;
	ld.f32 	%f2153, [%rd62+16];
	add.f32 	%f2154, %f2153, %f2090;
	st.f32 	[%rd98+16], %f2154;
	ld.f32 	%f2155, [%rd62+20];
	add.f32 	%f2156, %f2155, %f2092;
	st.f32 	[%rd98+20], %f2156;
	ld.f32 	%f2157, [%rd62+24];
	add.f32 	%f2158, %f2157, %f2094;
	st.f32 	[%rd98+24], %f2158;
	ld.f32 	%f2159, [%rd62+28];
	add.f32 	%f2160, %f2159, %f2096;
	st.f32 	[%rd98+28], %f2160;
	ld.f32 	%f2161, [%rd62+32];
	add.f32 	%f2162, %f2161, %f2098;
	st.f32 	[%rd98+32], %f2162;
	ld.f32 	%f2163, [%rd62+36];
	add.f32 	%f2164, %f2163, %f2100;
	st.f32 	[%rd98+36], %f2164;
	ld.f32 	%f2165, [%rd62+40];
	add.f32 	%f2166, %f2165, %f2102;
	st.f32 	[%rd98+40], %f2166;
	ld.f32 	%f2167, [%rd62+44];
	add.f32 	%f2168, %f2167, %f2104;
	st.f32 	[%rd98+44], %f2168;
	ld.f32 	%f2169, [%rd62+48];
	add.f32 	%f2170, %f2169, %f2106;
	st.f32 	[%rd98+48], %f2170;
	ld.f32 	%f2171, [%rd62+52];
	add.f32 	%f2172, %f2171, %f2108;
	st.f32 	[%rd98+52], %f2172;
	ld.f32 	%f2173, [%rd62+56];
	add.f32 	%f2174, %f2173, %f2110;
	st.f32 	[%rd98+56], %f2174;
	ld.f32 	%f2175, [%rd62+60];
	add.f32 	%f2176, %f2175, %f2112;
	st.f32 	[%rd98+60], %f2176;
	ld.f32 	%f2177, [%rd62+64];
	add.f32 	%f2178, %f2177, %f2114;
	st.f32 	[%rd98+64], %f2178;
	ld.f32 	%f2179, [%rd62+68];
	add.f32 	%f2180, %f2179, %f2116;
	st.f32 	[%rd98+68], %f2180;
	ld.f32 	%f2181, [%rd62+72];
	add.f32 	%f2182, %f2181, %f2118;
	st.f32 	[%rd98+72], %f2182;
	ld.f32 	%f2183, [%rd62+76];
	add.f32 	%f2184, %f2183, %f2120;
	st.f32 	[%rd98+76], %f2184;
	ld.f32 	%f2185, [%rd62+80];
	add.f32 	%f2186, %f2185, %f2122;
	st.f32 	[%rd98+80], %f2186;
	ld.f32 	%f2187, [%rd62+84];
	add.f32 	%f2188, %f2187, %f2124;
	st.f32 	[%rd98+84], %f2188;
	ld.f32 	%f2189, [%rd62+88];
	add.f32 	%f2190, %f2189, %f2126;
	st.f32 	[%rd98+88], %f2190;
	ld.f32 	%f2191, [%rd62+92];
	add.f32 	%f2192, %f2191, %f2128;
	st.f32 	[%rd98+92], %f2192;
	ld.f32 	%f2193, [%rd62+96];
	add.f32 	%f2194, %f2193, %f2130;
	st.f32 	[%rd98+96], %f2194;
	ld.f32 	%f2195, [%rd62+100];
	add.f32 	%f2196, %f2195, %f2132;
	st.f32 	[%rd98+100], %f2196;
	ld.f32 	%f2197, [%rd62+104];
	add.f32 	%f2198, %f2197, %f2134;
	st.f32 	[%rd98+104], %f2198;
	ld.f32 	%f2199, [%rd62+108];
	add.f32 	%f2200, %f2199, %f2136;
	st.f32 	[%rd98+108], %f2200;
	ld.f32 	%f2201, [%rd62+112];
	add.f32 	%f2202, %f2201, %f2138;
	st.f32 	[%rd98+112], %f2202;
	ld.f32 	%f2203, [%rd62+116];
	add.f32 	%f2204, %f2203, %f2140;
	st.f32 	[%rd98+116], %f2204;
	ld.f32 	%f2205, [%rd62+120];
	add.f32 	%f2206, %f2205, %f2142;
	st.f32 	[%rd98+120], %f2206;
	ld.f32 	%f2207, [%rd62+124];
	add.f32 	%f2208, %f2207, %f2144;
	st.f32 	[%rd98+124], %f2208;
	ld.shared.u64 	%rd63, [_ZZN3cub18CUB_300001_SM_10006detail6reduce28DeviceReduceSingleTileKernelINS2_10policy_hubIPfj9sum_deltaE10Policy1000EPS5_S9_iS6_S5_S5_N4cuda3std3__410__identityEEEvT0_T1_T2_T3_T4_T6_E12temp_storage+64];
	ld.f32 	%f2209, [%rd63];
	add.f32 	%f2210, %f2209, %f2146;
	st.f32 	[%rd98], %f2210;
	ld.f32 	%f2211, [%rd63+4];
	add.f32 	%f2212, %f2211, %f2148;
	st.f32 	[%rd98+4], %f2212;
	ld.f32 	%f2213, [%rd63+8];
	add.f32 	%f2214, %f2213, %f2150;
	st.f32 	[%rd98+8], %f2214;
	ld.f32 	%f2215, [%rd63+12];
	add.f32 	%f2216, %f2215, %f2152;
	st.f32 	[%rd98+12], %f2216;
	ld.f32 	%f2217, [%rd63+16];
	add.f32 	%f2218, %f2217, %f2154;
	st.f32 	[%rd98+16], %f2218;
	ld.f32 	%f2219, [%rd63+20];
	add.f32 	%f2220, %f2219, %f2156;
	st.f32 	[%rd98+20], %f2220;
	ld.f32 	%f2221, [%rd63+24];
	add.f32 	%f2222, %f2221, %f2158;
	st.f32 	[%rd98+24], %f2222;
	ld.f32 	%f2223, [%rd63+28];
	add.f32 	%f2224, %f2223, %f2160;
	st.f32 	[%rd98+28], %f2224;
	ld.f32 	%f2225, [%rd63+32];
	add.f32 	%f2226, %f2225, %f2162;
	st.f32 	[%rd98+32], %f2226;
	ld.f32 	%f2227, [%rd63+36];
	add.f32 	%f2228, %f2227, %f2164;
	st.f32 	[%rd98+36], %f2228;
	ld.f32 	%f2229, [%rd63+40];
	add.f32 	%f2230, %f2229, %f2166;
	st.f32 	[%rd98+40], %f2230;
	ld.f32 	%f2231, [%rd63+44];
	add.f32 	%f2232, %f2231, %f2168;
	st.f32 	[%rd98+44], %f2232;
	ld.f32 	%f2233, [%rd63+48];
	add.f32 	%f2234, %f2233, %f2170;
	st.f32 	[%rd98+48], %f2234;
	ld.f32 	%f2235, [%rd63+52];
	add.f32 	%f2236, %f2235, %f2172;
	st.f32 	[%rd98+52], %f2236;
	ld.f32 	%f2237, [%rd63+56];
	add.f32 	%f2238, %f2237, %f2174;
	st.f32 	[%rd98+56], %f2238;
	ld.f32 	%f2239, [%rd63+60];
	add.f32 	%f2240, %f2239, %f2176;
	st.f32 	[%rd98+60], %f2240;
	ld.f32 	%f2241, [%rd63+64];
	add.f32 	%f2242, %f2241, %f2178;
	st.f32 	[%rd98+64], %f2242;
	ld.f32 	%f2243, [%rd63+68];
	add.f32 	%f2244, %f2243, %f2180;
	st.f32 	[%rd98+68], %f2244;
	ld.f32 	%f2245, [%rd63+72];
	add.f32 	%f2246, %f2245, %f2182;
	st.f32 	[%rd98+72], %f2246;
	ld.f32 	%f2247, [%rd63+76];
	add.f32 	%f2248, %f2247, %f2184;
	st.f32 	[%rd98+76], %f2248;
	ld.f32 	%f2249, [%rd63+80];
	add.f32 	%f2250, %f2249, %f2186;
	st.f32 	[%rd98+80], %f2250;
	ld.f32 	%f2251, [%rd63+84];
	add.f32 	%f2252, %f2251, %f2188;
	st.f32 	[%rd98+84], %f2252;
	ld.f32 	%f2253, [%rd63+88];
	add.f32 	%f2254, %f2253, %f2190;
	st.f32 	[%rd98+88], %f2254;
	ld.f32 	%f2255, [%rd63+92];
	add.f32 	%f2256, %f2255, %f2192;
	st.f32 	[%rd98+92], %f2256;
	ld.f32 	%f2257, [%rd63+96];
	add.f32 	%f2258, %f2257, %f2194;
	st.f32 	[%rd98+96], %f2258;
	ld.f32 	%f2259, [%rd63+100];
	add.f32 	%f2260, %f2259, %f2196;
	st.f32 	[%rd98+100], %f2260;
	ld.f32 	%f2261, [%rd63+104];
	add.f32 	%f2262, %f2261, %f2198;
	st.f32 	[%rd98+104], %f2262;
	ld.f32 	%f2263, [%rd63+108];
	add.f32 	%f2264, %f2263, %f2200;
	st.f32 	[%rd98+108], %f2264;
	ld.f32 	%f2265, [%rd63+112];
	add.f32 	%f2266, %f2265, %f2202;
	st.f32 	[%rd98+112], %f2266;
	ld.f32 	%f2267, [%rd63+116];
	add.f32 	%f2268, %f2267, %f2204;
	st.f32 	[%rd98+116], %f2268;
	ld.f32 	%f2269, [%rd63+120];
	add.f32 	%f2270, %f2269, %f2206;
	st.f32 	[%rd98+120], %f2270;
	ld.f32 	%f2271, [%rd63+124];
	add.f32 	%f2272, %f2271, %f2208;
	st.f32 	[%rd98+124], %f2272;
$L__BB12_64:
	mov.u32 	%r234, %tid.x;
	setp.ne.s32 	%p43, %r234, 0;
	@%p43 bra 	$L__BB12_66;
	cvta.to.global.u64 	%rd95, %rd13;
	ld.f32 	%f4097, [%rd98];
	ld.global.f32 	%f4098, [%rd95];
	add.f32 	%f4099, %f4097, %f4098;
	st.global.f32 	[%rd95], %f4099;
	ld.f32 	%f4100, [%rd98+4];
	ld.global.f32 	%f4101, [%rd95+4];
	add.f32 	%f4102, %f4100, %f4101;
	st.global.f32 	[%rd95+4], %f4102;
	ld.f32 	%f4103, [%rd98+8];
	ld.global.f32 	%f4104, [%rd95+8];
	add.f32 	%f4105, %f4103, %f4104;
	st.global.f32 	[%rd95+8], %f4105;
	ld.f32 	%f4106, [%rd98+12];
	ld.global.f32 	%f4107, [%rd95+12];
	add.f32 	%f4108, %f4106, %f4107;
	st.global.f32 	[%rd95+12], %f4108;
	ld.f32 	%f4109, [%rd98+16];
	ld.global.f32 	%f4110, [%rd95+16];
	add.f32 	%f4111, %f4109, %f4110;
	st.global.f32 	[%rd95+16], %f4111;
	ld.f32 	%f4112, [%rd98+20];
	ld.global.f32 	%f4113, [%rd95+20];
	add.f32 	%f4114, %f4112, %f4113;
	st.global.f32 	[%rd95+20], %f4114;
	ld.f32 	%f4115, [%rd98+24];
	ld.global.f32 	%f4116, [%rd95+24];
	add.f32 	%f4117, %f4115, %f4116;
	st.global.f32 	[%rd95+24], %f4117;
	ld.f32 	%f4118, [%rd98+28];
	ld.global.f32 	%f4119, [%rd95+28];
	add.f32 	%f4120, %f4118, %f4119;
	st.global.f32 	[%rd95+28], %f4120;
	ld.f32 	%f4121, [%rd98+32];
	ld.global.f32 	%f4122, [%rd95+32];
	add.f32 	%f4123, %f4121, %f4122;
	st.global.f32 	[%rd95+32], %f4123;
	ld.f32 	%f4124, [%rd98+36];
	ld.global.f32 	%f4125, [%rd95+36];
	add.f32 	%f4126, %f4124, %f4125;
	st.global.f32 	[%rd95+36], %f4126;
	ld.f32 	%f4127, [%rd98+40];
	ld.global.f32 	%f4128, [%rd95+40];
	add.f32 	%f4129, %f4127, %f4128;
	st.global.f32 	[%rd95+40], %f4129;
	ld.f32 	%f4130, [%rd98+44];
	ld.global.f32 	%f4131, [%rd95+44];
	add.f32 	%f4132, %f4130, %f4131;
	st.global.f32 	[%rd95+44], %f4132;
	ld.f32 	%f4133, [%rd98+48];
	ld.global.f32 	%f4134, [%rd95+48];
	add.f32 	%f4135, %f4133, %f4134;
	st.global.f32 	[%rd95+48], %f4135;
	ld.f32 	%f4136, [%rd98+52];
	ld.global.f32 	%f4137, [%rd95+52];
	add.f32 	%f4138, %f4136, %f4137;
	st.global.f32 	[%rd95+52], %f4138;
	ld.f32 	%f4139, [%rd98+56];
	ld.global.f32 	%f4140, [%rd95+56];
	add.f32 	%f4141, %f4139, %f4140;
	st.global.f32 	[%rd95+56], %f4141;
	ld.f32 	%f4142, [%rd98+60];
	ld.global.f32 	%f4143, [%rd95+60];
	add.f32 	%f4144, %f4142, %f4143;
	st.global.f32 	[%rd95+60], %f4144;
	ld.f32 	%f4145, [%rd98+64];
	ld.global.f32 	%f4146, [%rd95+64];
	add.f32 	%f4147, %f4145, %f4146;
	st.global.f32 	[%rd95+64], %f4147;
	ld.f32 	%f4148, [%rd98+68];
	ld.global.f32 	%f4149, [%rd95+68];
	add.f32 	%f4150, %f4148, %f4149;
	st.global.f32 	[%rd95+68], %f4150;
	ld.f32 	%f4151, [%rd98+72];
	ld.global.f32 	%f4152, [%rd95+72];
	add.f32 	%f4153, %f4151, %f4152;
	st.global.f32 	[%rd95+72], %f4153;
	ld.f32 	%f4154, [%rd98+76];
	ld.global.f32 	%f4155, [%rd95+76];
	add.f32 	%f4156, %f4154, %f4155;
	st.global.f32 	[%rd95+76], %f4156;
	ld.f32 	%f4157, [%rd98+80];
	ld.global.f32 	%f4158, [%rd95+80];
	add.f32 	%f4159, %f4157, %f4158;
	st.global.f32 	[%rd95+80], %f4159;
	ld.f32 	%f4160, [%rd98+84];
	ld.global.f32 	%f4161, [%rd95+84];
	add.f32 	%f4162, %f4160, %f4161;
	st.global.f32 	[%rd95+84], %f4162;
	ld.f32 	%f4163, [%rd98+88];
	ld.global.f32 	%f4164, [%rd95+88];
	add.f32 	%f4165, %f4163, %f4164;
	st.global.f32 	[%rd95+88], %f4165;
	ld.f32 	%f4166, [%rd98+92];
	ld.global.f32 	%f4167, [%rd95+92];
	add.f32 	%f4168, %f4166, %f4167;
	st.global.f32 	[%rd95+92], %f4168;
	ld.f32 	%f4169, [%rd98+96];
	ld.global.f32 	%f4170, [%rd95+96];
	add.f32 	%f4171, %f4169, %f4170;
	st.global.f32 	[%rd95+96], %f4171;
	ld.f32 	%f4172, [%rd98+100];
	ld.global.f32 	%f4173, [%rd95+100];
	add.f32 	%f4174, %f4172, %f4173;
	st.global.f32 	[%rd95+100], %f4174;
	ld.f32 	%f4175, [%rd98+104];
	ld.global.f32 	%f4176, [%rd95+104];
	add.f32 	%f4177, %f4175, %f4176;
	st.global.f32 	[%rd95+104], %f4177;
	ld.f32 	%f4178, [%rd98+108];
	ld.global.f32 	%f4179, [%rd95+108];
	add.f32 	%f4180, %f4178, %f4179;
	st.global.f32 	[%rd95+108], %f4180;
	ld.f32 	%f4181, [%rd98+112];
	ld.global.f32 	%f4182, [%rd95+112];
	add.f32 	%f4183, %f4181, %f4182;
	st.global.f32 	[%rd95+112], %f4183;
	ld.f32 	%f4184, [%rd98+116];
	ld.global.f32 	%f4185, [%rd95+116];
	add.f32 	%f4186, %f4184, %f4185;
	st.global.f32 	[%rd95+116], %f4186;
	ld.f32 	%f4187, [%rd98+120];
	ld.global.f32 	%f4188, [%rd95+120];
	add.f32 	%f4189, %f4187, %f4188;
	st.global.f32 	[%rd95+120], %f4189;
	ld.f32 	%f4190, [%rd98+124];
	ld.global.f32 	%f4191, [%rd95+124];
	add.f32 	%f4192, %f4190, %f4191;
	st.global.f32 	[%rd95+124], %f4192;
	st.global.u64 	[%rd1], %rd13;
$L__BB12_66:
	ret;

}
	// .globl	_ZN3cub18CUB_300001_SM_10006detail6reduce28DeviceReduceSingleTileKernelINS2_10policy_hubIPfy9sum_deltaE10Policy1000EN6thrust24THRUST_300001_SM_1000_NS6detail15normal_iteratorINSA_10device_ptrIS5_EEEEPS5_yS6_S5_S5_N4cuda3std3__410__identityEEEvT0_T1_T2_T3_T4_T6_
.visible .entry _ZN3cub18CUB_300001_SM_10006detail6reduce28DeviceReduceSingleTileKernelINS2_10policy_hubIPfy9sum_deltaE10Policy1000EN6thrust24THRUST_300001_SM_1000_NS6detail15normal_iteratorINSA_10device_ptrIS5_EEEEPS5_yS6_S5_S5_N4cuda3std3__410__identityEEEvT0_T1_T2_T3_T4_T6_(
	.param .align 8 .b8 _ZN3cub18CUB_300001_SM_10006detail6reduce28DeviceReduceSingleTileKernelINS2_10policy_hubIPfy9sum_deltaE10Policy1000EN6thrust24THRUST_300001_SM_1000_NS6detail15normal_iteratorINSA_10device_ptrIS5_EEEEPS5_yS6_S5_S5_N4cuda3std3__410__identityEEEvT0_T1_T2_T3_T4_T6__param_0[8],
	.param .u64 .ptr .align 1 _ZN3cub18CUB_300001_SM_10006detail6reduce28DeviceReduceSingleTileKernelINS2_10policy_hubIPfy9sum_deltaE10Policy1000EN6thrust24THRUST_300001_SM_1000_NS6detail15normal_iteratorINSA_10device_ptrIS5_EEEEPS5_yS6_S5_S5_N4cuda3std3__410__identityEEEvT0_T1_T2_T3_T4_T6__param_1,
	.param .u64 _ZN3cub18CUB_300001_SM_10006detail6reduce28DeviceReduceSingleTileKernelINS2_10policy_hubIPfy9sum_deltaE10Policy1000EN6thrust24THRUST_300001_SM_1000_NS6detail15normal_iteratorINSA_10device_ptrIS5_EEEEPS5_yS6_S5_S5_N4cuda3std3__410__identityEEEvT0_T1_T2_T3_T4_T6__param_2,
	.param .align 1 .b8 _ZN3cub18CUB_300001_SM_10006detail6reduce28DeviceReduceSingleTileKernelINS2_10policy_hubIPfy9sum_deltaE10Policy1000EN6thrust24THRUST_300001_SM_1000_NS6detail15normal_iteratorINSA_10device_ptrIS5_EEEEPS5_yS6_S5_S5_N4cuda3std3__410__identityEEEvT0_T1_T2_T3_T4_T6__param_3[1],
	.param .u64 .ptr .align 1 _ZN3cub18CUB_300001_SM_10006detail6reduce28DeviceReduceSingleTileKernelINS2_10policy_hubIPfy9sum_deltaE10Policy1000EN6thrust24THRUST_300001_SM_1000_NS6detail15normal_iteratorINSA_10device_ptrIS5_EEEEPS5_yS6_S5_S5_N4cuda3std3__410__identityEEEvT0_T1_T2_T3_T4_T6__param_4,
	.param .align 1 .b8 _ZN3cub18CUB_300001_SM_10006detail6reduce28DeviceReduceSingleTileKernelINS2_10policy_hubIPfy9sum_deltaE10Policy1000EN6thrust24THRUST_300001_SM_1000_NS6detail15normal_iteratorINSA_10device_ptrIS5_EEEEPS5_yS6_S5_S5_N4cuda3std3__410__identityEEEvT0_T1_T2_T3_T4_T6__param_5[1]
)
.maxntid 256
.minnctapersm 1
{
	.reg .pred 	%p<45>;
	.reg .b32 	%r<231>;
	.reg .b32 	%f<4385>;
	.reg .b64 	%rd<95>;
	// demoted variable
	.shared .align 8 .b8 _ZZN3cub18CUB_300001_SM_10006detail6reduce28DeviceReduceSingleTileKernelINS2_10policy_hubIPfy9sum_deltaE10Policy1000EN6thrust24THRUST_300001_SM_1000_NS6detail15normal_iteratorINSA_10device_ptrIS5_EEEEPS5_yS6_S5_S5_N4cuda3std3__410__identityEEEvT0_T1_T2_T3_T4_T6_E12temp_storage[80];
	ld.param.u64 	%rd19, [_ZN3cub18CUB_300001_SM_10006detail6reduce28DeviceReduceSingleTileKernelINS2_10policy_hubIPfy9sum_deltaE10Policy1000EN6thrust24THRUST_300001_SM_1000_NS6detail15normal_iteratorINSA_10device_ptrIS5_EEEEPS5_yS6_S5_S5_N4cuda3std3__410__identityEEEvT0_T1_T2_T3_T4_T6__param_0];
	ld.param.u64 	%rd22, [_ZN3cub18CUB_300001_SM_10006detail6reduce28DeviceReduceSingleTileKernelINS2_10policy_hubIPfy9sum_deltaE10Policy1000EN6thrust24THRUST_300001_SM_1000_NS6detail15normal_iteratorINSA_10device_ptrIS5_EEEEPS5_yS6_S5_S5_N4cuda3std3__410__identityEEEvT0_T1_T2_T3_T4_T6__param_1];
	ld.param.u64 	%rd20, [_ZN3cub18CUB_300001_SM_10006detail6reduce28DeviceReduceSingleTileKernelINS2_10policy_hubIPfy9sum_deltaE10Policy1000EN6thrust24THRUST_300001_SM_1000_NS6detail15normal_iteratorINSA_10device_ptrIS5_EEEEPS5_yS6_S5_S5_N4cuda3std3__410__identityEEEvT0_T1_T2_T3_T4_T6__param_2];
	ld.param.u64 	%rd21, [_ZN3cub18CUB_300001_SM_10006detail6reduce28DeviceReduceSingleTileKernelINS2_10policy_hubIPfy9sum_deltaE10Policy1000EN6thrust24THRUST_300001_SM_1000_NS6detail15normal_iteratorINSA_10device_ptrIS5_EEEEPS5_yS6_S5_S5_N4cuda3std3__410__identityEEEvT0_T1_T2_T3_T4_T6__param_4];
	cvta.to.global.u64 	%rd1, %rd22;
	setp.ne.s64 	%p1, %rd20, 0;
	@%p1 bra 	$L__BB13_3;
	mov.u32 	%r227, %tid.x;
	setp.ne.s32 	%p44, %r227, 0;
	@%p44 bra 	$L__BB13_66;
	st.global.u64 	[%rd1], %rd21;
	bra.uni 	$L__BB13_66;
$L__BB13_3:
	cvta.to.global.u64 	%rd2, %rd19;
	setp.gt.u64 	%p2, %rd20, 2047;
	@%p2 bra 	$L__BB13_43;
	cvt.u32.u64 	%r1, %rd20;
	mov.u32 	%r2, %tid.x;
	setp.ge.u32 	%p16, %r2, %r1;
	mov.b64 	%rd94, 0;
	mov.u32 	%r229, %r2;
	@%p16 bra 	$L__BB13_6;
	mul.wide.u32 	%rd60, %r2, 8;
	add.s64 	%rd61, %rd2, %rd60;
	ld.global.u64 	%rd94, [%rd61];
	add.s32 	%r229, %r2, 256;
$L__BB13_6:
	setp.ge.u32 	%p17, %r229, %r1;
	@%p17 bra 	$L__BB13_9;
	ld.f32 	%f4288, [%rd94];
	ld.f32 	%f4287, [%rd94+4];
	ld.f32 	%f4286, [%rd94+8];
	ld.f32 	%f4285, [%rd94+12];
	ld.f32 	%f4284, [%rd94+16];
	ld.f32 	%f4283, [%rd94+20];
	ld.f32 	%f4282, [%rd94+24];
	ld.f32 	%f4281, [%rd94+28];
	ld.f32 	%f4280, [%rd94+32];
	ld.f32 	%f4279, [%rd94+36];
	ld.f32 	%f4278, [%rd94+40];
	ld.f32 	%f4277, [%rd94+44];
	ld.f32 	%f4276, [%rd94+48];
	ld.f32 	%f4275, [%rd94+52];
	ld.f32 	%f4274, [%rd94+56];
	ld.f32 	%f4273, [%rd94+60];
	ld.f32 	%f4272, [%rd94+64];
	ld.f32 	%f4271, [%rd94+68];
	ld.f32 	%f4270, [%rd94+72];
	ld.f32 	%f4269, [%rd94+76];
	ld.f32 	%f4268, [%rd94+80];
	ld.f32 	%f4267, [%rd94+84];
	ld.f32 	%f4266, [%rd94+88];
	ld.f32 	%f4265, [%rd94+92];
	ld.f32 	%f4264, [%rd94+96];
	ld.f32 	%f4263, [%rd94+100];
	ld.f32 	%f4262, [%rd94+104];
	ld.f32 	%f4261, [%rd94+108];
	ld.f32 	%f4260, [%rd94+112];
	ld.f32 	%f4259, [%rd94+116];
	ld.f32 	%f4258, [%rd94+120];
	ld.f32 	%f4257, [%rd94+124];
	mul.wide.u32 	%rd62, %r229, 8;
	add.s64 	%rd90, %rd2, %rd62;
$L__BB13_8:
	ld.global.u64 	%rd63, [%rd90];
	ld.f32 	%f2401, [%rd63];
	add.f32 	%f4288, %f2401, %f4288;
	st.f32 	[%rd94], %f4288;
	ld.f32 	%f2402, [%rd63+4];
	add.f32 	%f4287, %f2402, %f4287;
	st.f32 	[%rd94+4], %f4287;
	ld.f32 	%f2403, [%rd63+8];
	add.f32 	%f4286, %f2403, %f4286;
	st.f32 	[%rd94+8], %f4286;
	ld.f32 	%f2404, [%rd63+12];
	add.f32 	%f4285, %f2404, %f4285;
	st.f32 	[%rd94+12], %f4285;
	ld.f32 	%f2405, [%rd63+16];
	add.f32 	%f4284, %f2405, %f4284;
	st.f32 	[%rd94+16], %f4284;
	ld.f32 	%f2406, [%rd63+20];
	add.f32 	%f4283, %f2406, %f4283;
	st.f32 	[%rd94+20], %f4283;
	ld.f32 	%f2407, [%rd63+24];
	add.f32 	%f4282, %f2407, %f4282;
	st.f32 	[%rd94+24], %f4282;
	ld.f32 	%f2408, [%rd63+28];
	add.f32 	%f4281, %f2408, %f4281;
	st.f32 	[%rd94+28], %f4281;
	ld.f32 	%f2409, [%rd63+32];
	add.f32 	%f4280, %f2409, %f4280;
	st.f32 	[%rd94+32], %f4280;
	ld.f32 	%f2410, [%rd63+36];
	add.f32 	%f4279, %f2410, %f4279;
	st.f32 	[%rd94+36], %f4279;
	ld.f32 	%f2411, [%rd63+40];
	add.f32 	%f4278, %f2411, %f4278;
	st.f32 	[%rd94+40], %f4278;
	ld.f32 	%f2412, [%rd63+44];
	add.f32 	%f4277, %f2412, %f4277;
	st.f32 	[%rd94+44], %f4277;
	ld.f32 	%f2413, [%rd63+48];
	add.f32 	%f4276, %f2413, %f4276;
	st.f32 	[%rd94+48], %f4276;
	ld.f32 	%f2414, [%rd63+52];
	add.f32 	%f4275, %f2414, %f4275;
	st.f32 	[%rd94+52], %f4275;
	ld.f32 	%f2415, [%rd63+56];
	add.f32 	%f4274, %f2415, %f4274;
	st.f32 	[%rd94+56], %f4274;
	ld.f32 	%f2416, [%rd63+60];
	add.f32 	%f4273, %f2416, %f4273;
	st.f32 	[%rd94+60], %f4273;
	ld.f32 	%f2417, [%rd63+64];
	add.f32 	%f4272, %f2417, %f4272;
	st.f32 	[%rd94+64], %f4272;
	ld.f32 	%f2418, [%rd63+68];
	add.f32 	%f4271, %f2418, %f4271;
	st.f32 	[%rd94+68], %f4271;
	ld.f32 	%f2419, [%rd63+72];
	add.f32 	%f4270, %f2419, %f4270;
	st.f32 	[%rd94+72], %f4270;
	ld.f32 	%f2420, [%rd63+76];
	add.f32 	%f4269, %f2420, %f4269;
	st.f32 	[%rd94+76], %f4269;
	ld.f32 	%f2421, [%rd63+80];
	add.f32 	%f4268, %f2421, %f4268;
	st.f32 	[%rd94+80], %f4268;
	ld.f32 	%f2422, [%rd63+84];
	add.f32 	%f4267, %f2422, %f4267;
	st.f32 	[%rd94+84], %f4267;
	ld.f32 	%f2423, [%rd63+88];
	add.f32 	%f4266, %f2423, %f4266;
	st.f32 	[%rd94+88], %f4266;
	ld.f32 	%f2424, [%rd63+92];
	add.f32 	%f4265, %f2424, %f4265;
	st.f32 	[%rd94+92], %f4265;
	ld.f32 	%f2425, [%rd63+96];
	add.f32 	%f4264, %f2425, %f4264;
	st.f32 	[%rd94+96], %f4264;
	ld.f32 	%f2426, [%rd63+100];
	add.f32 	%f4263, %f2426, %f4263;
	st.f32 	[%rd94+100], %f4263;
	ld.f32 	%f2427, [%rd63+104];
	add.f32 	%f4262, %f2427, %f4262;
	st.f32 	[%rd94+104], %f4262;
	ld.f32 	%f2428, [%rd63+108];
	add.f32 	%f4261, %f2428, %f4261;
	st.f32 	[%rd94+108], %f4261;
	ld.f32 	%f2429, [%rd63+112];
	add.f32 	%f4260, %f2429, %f4260;
	st.f32 	[%rd94+112], %f4260;
	ld.f32 	%f2430, [%rd63+116];
	add.f32 	%f4259, %f2430, %f4259;
	st.f32 	[%rd94+116], %f4259;
	ld.f32 	%f2431, [%rd63+120];
	add.f32 	%f4258, %f2431, %f4258;
	st.f32 	[%rd94+120], %f4258;
	ld.f32 	%f2432, [%rd63+124];
	add.f32 	%f4257, %f2432, %f4257;
	st.f32 	[%rd94+124], %f4257;
	add.s32 	%r229, %r229, 256;
	add.s64 	%rd90, %rd90, 2048;
	setp.lt.s32 	%p18, %r229, %r1;
	@%p18 bra 	$L__BB13_8;
$L__BB13_9:
	setp.lt.u64 	%p19, %rd20, 256;
	@%p19 bra 	$L__BB13_23;
	// begin inline asm
	mov.u32 %r171, %laneid;
	// end inline asm
	mov.b64 	{%r173, %r178}, %rd94;
	mov.b32 	%r179, 1;
	mov.b32 	%r180, 31;
	mov.b32 	%r181, -1;
	// begin inline asm
	shfl.sync.down.b32 %r172, %r173, %r179, %r180, %r181;
	// end inline asm
	// begin inline asm
	shfl.sync.down.b32 %r177, %r178, %r179, %r180, %r181;
	// end inline asm
	setp.gt.s32 	%p36, %r171, 30;
	@%p36 bra 	$L__BB13_12;
	mov.b64 	%rd76, {%r172, %r177};
	ld.f32 	%f3201, [%rd76];
	ld.f32 	%f3202, [%rd94];
	add.f32 	%f3203, %f3201, %f3202;
	st.f32 	[%rd94], %f3203;
	ld.f32 	%f3204, [%rd76+4];
	ld.f32 	%f3205, [%rd94+4];
	add.f32 	%f3206, %f3204, %f3205;
	st.f32 	[%rd94+4], %f3206;
	ld.f32 	%f3207, [%rd76+8];
	ld.f32 	%f3208, [%rd94+8];
	add.f32 	%f3209, %f3207, %f3208;
	st.f32 	[%rd94+8], %f3209;
	ld.f32 	%f3210, [%rd76+12];
	ld.f32 	%f3211, [%rd94+12];
	add.f32 	%f3212, %f3210, %f3211;
	st.f32 	[%rd94+12], %f3212;
	ld.f32 	%f3213, [%rd76+16];
	ld.f32 	%f3214, [%rd94+16];
	add.f32 	%f3215, %f3213, %f3214;
	st.f32 	[%rd94+16], %f3215;
	ld.f32 	%f3216, [%rd76+20];
	ld.f32 	%f3217, [%rd94+20];
	add.f32 	%f3218, %f3216, %f3217;
	st.f32 	[%rd94+20], %f3218;
	ld.f32 	%f3219, [%rd76+24];
	ld.f32 	%f3220, [%rd94+24];
	add.f32 	%f3221, %f3219, %f3220;
	st.f32 	[%rd94+24], %f3221;
	ld.f32 	%f3222, [%rd76+28];
	ld.f32 	%f3223, [%rd94+28];
	add.f32 	%f3224, %f3222, %f3223;
	st.f32 	[%rd94+28], %f3224;
	ld.f32 	%f3225, [%rd76+32];
	ld.f32 	%f3226, [%rd94+32];
	add.f32 	%f3227, %f3225, %f3226;
	st.f32 	[%rd94+32], %f3227;
	ld.f32 	%f3228, [%rd76+36];
	ld.f32 	%f3229, [%rd94+36];
	add.f32 	%f3230, %f3228, %f3229;
	st.f32 	[%rd94+36], %f3230;
	ld.f32 	%f3231, [%rd76+40];
	ld.f32 	%f3232, [%rd94+40];
	add.f32 	%f3233, %f3231, %f3232;
	st.f32 	[%rd94+40], %f3233;
	ld.f32 	%f3234, [%rd76+44];
	ld.f32 	%f3235, [%rd94+44];
	add.f32 	%f3236, %f3234, %f3235;
	st.f32 	[%rd94+44], %f3236;
	ld.f32 	%f3237, [%rd76+48];
	ld.f32 	%f3238, [%rd94+48];
	add.f32 	%f3239, %f3237, %f3238;
	st.f32 	[%rd94+48], %f3239;
	ld.f32 	%f3240, [%rd76+52];
	ld.f32 	%f3241, [%rd94+52];
	add.f32 	%f3242, %f3240, %f3241;
	st.f32 	[%rd94+52], %f3242;
	ld.f32 	%f3243, [%rd76+56];
	ld.f32 	%f3244, [%rd94+56];
	add.f32 	%f3245, %f3243, %f3244;
	st.f32 	[%rd94+56], %f3245;
	ld.f32 	%f3246, [%rd76+60];
	ld.f32 	%f3247, [%rd94+60];
	add.f32 	%f3248, %f3246, %f3247;
	st.f32 	[%rd94+60], %f3248;
	ld.f32 	%f3249, [%rd76+64];
	ld.f32 	%f3250, [%rd94+64];
	add.f32 	%f3251, %f3249, %f3250;
	st.f32 	[%rd94+64], %f3251;
	ld.f32 	%f3252, [%rd76+68];
	ld.f32 	%f3253, [%rd94+68];
	add.f32 	%f3254, %f3252, %f3253;
	st.f32 	[%rd94+68], %f3254;
	ld.f32 	%f3255, [%rd76+72];
	ld.f32 	%f3256, [%rd94+72];
	add.f32 	%f3257, %f3255, %f3256;
	st.f32 	[%rd94+72], %f3257;
	ld.f32 	%f3258, [%rd76+76];
	ld.f32 	%f3259, [%rd94+76];
	add.f32 	%f3260, %f3258, %f3259;
	st.f32 	[%rd94+76], %f3260;
	ld.f32 	%f3261, [%rd76+80];
	ld.f32 	%f3262, [%rd94+80];
	add.f32 	%f3263, %f3261, %f3262;
	st.f32 	[%rd94+80], %f3263;
	ld.f32 	%f3264, [%rd76+84];
	ld.f32 	%f3265, [%rd94+84];
	add.f32 	%f3266, %f3264, %f3265;
	st.f32 	[%rd94+84], %f3266;
	ld.f32 	%f3267, [%rd76+88];
	ld.f32 	%f3268, [%rd94+88];
	add.f32 	%f3269, %f3267, %f3268;
	st.f32 	[%rd94+88], %f3269;
	ld.f32 	%f3270, [%rd76+92];
	ld.f32 	%f3271, [%rd94+92];
	add.f32 	%f3272, %f3270, %f3271;
	st.f32 	[%rd94+92], %f3272;
	ld.f32 	%f3273, [%rd76+96];
	ld.f32 	%f3274, [%rd94+96];
	add.f32 	%f3275, %f3273, %f3274;
	st.f32 	[%rd94+96], %f3275;
	ld.f32 	%f3276, [%rd76+100];
	ld.f32 	%f3277, [%rd94+100];
	add.f32 	%f3278, %f3276, %f3277;
	st.f32 	[%rd94+100], %f3278;
	ld.f32 	%f3279, [%rd76+104];
	ld.f32 	%f3280, [%rd94+104];
	add.f32 	%f3281, %f3279, %f3280;
	st.f32 	[%rd94+104], %f3281;
	ld.f32 	%f3282, [%rd76+108];
	ld.f32 	%f3283, [%rd94+108];
	add.f32 	%f3284, %f3282, %f3283;
	st.f32 	[%rd94+108], %f3284;
	ld.f32 	%f3285, [%rd76+112];
	ld.f32 	%f3286, [%rd94+112];
	add.f32 	%f3287, %f3285, %f3286;
	st.f32 	[%rd94+112], %f3287;
	ld.f32 	%f3288, [%rd76+116];
	ld.f32 	%f3289, [%rd94+116];
	add.f32 	%f3290, %f3288, %f3289;
	st.f32 	[%rd94+116], %f3290;
	ld.f32 	%f3291, [%rd76+120];
	ld.f32 	%f3292, [%rd94+120];
	add.f32 	%f3293, %f3291, %f3292;
	st.f32 	[%rd94+120], %f3293;
	ld.f32 	%f3294, [%rd76+124];
	ld.f32 	%f3295, [%rd94+124];
	add.f32 	%f3296, %f3294, %f3295;
	st.f32 	[%rd94+124], %f3296;
$L__BB13_12:
	mov.b32 	%r189, 2;
	mov.b32 	%r190, 31;
	mov.b32 	%r191, -1;
	// begin inline asm
	shfl.sync.down.b32 %r182, %r173, %r189, %r190, %r191;
	// end inline asm
	// begin inline asm
	shfl.sync.down.b32 %r187, %r178, %r189, %r190, %r191;
	// end inline asm
	setp.gt.s32 	%p37, %r171, 29;
	@%p37 bra 	$L__BB13_14;
	mov.b64 	%rd77, {%r182, %r187};
	ld.f32 	%f3297, [%rd77];
	ld.f32 	%f3298, [%rd94];
	add.f32 	%f3299, %f3297, %f3298;
	st.f32 	[%rd94], %f3299;
	ld.f32 	%f3300, [%rd77+4];
	ld.f32 	%f3301, [%rd94+4];
	add.f32 	%f3302, %f3300, %f3301;
	st.f32 	[%rd94+4], %f3302;
	ld.f32 	%f3303, [%rd77+8];
	ld.f32 	%f3304, [%rd94+8];
	add.f32 	%f3305, %f3303, %f3304;
	st.f32 	[%rd94+8], %f3305;
	ld.f32 	%f3306, [%rd77+12];
	ld.f32 	%f3307, [%rd94+12];
	add.f32 	%f3308, %f3306, %f3307;
	st.f32 	[%rd94+12], %f3308;
	ld.f32 	%f3309, [%rd77+16];
	ld.f32 	%f3310, [%rd94+16];
	add.f32 	%f3311, %f3309, %f3310;
	st.f32 	[%rd94+16], %f3311;
	ld.f32 	%f3312, [%rd77+20];
	ld.f32 	%f3313, [%rd94+20];
	add.f32 	%f3314, %f3312, %f3313;
	st.f32 	[%rd94+20], %f3314;
	ld.f32 	%f3315, [%rd77+24];
	ld.f32 	%f3316, [%rd94+24];
	add.f32 	%f3317, %f3315, %f3316;
	st.f32 	[%rd94+24], %f3317;
	ld.f32 	%f3318, [%rd77+28];
	ld.f32 	%f3319, [%rd94+28];
	add.f32 	%f3320, %f3318, %f3319;
	st.f32 	[%rd94+28], %f3320;
	ld.f32 	%f3321, [%rd77+32];
	ld.f32 	%f3322, [%rd94+32];
	add.f32 	%f3323, %f3321, %f3322;
	st.f32 	[%rd94+32], %f3323;
	ld.f32 	%f3324, [%rd77+36];
	ld.f32 	%f3325, [%rd94+36];
	add.f32 	%f3326, %f3324, %f3325;
	st.f32 	[%rd94+36], %f3326;
	ld.f32 	%f3327, [%rd77+40];
	ld.f32 	%f3328, [%rd94+40];
	add.f32 	%f3329, %f3327, %f3328;
	st.f32 	[%rd94+40], %f3329;
	ld.f32 	%f3330, [%rd77+44];
	ld.f32 	%f3331, [%rd94+44];
	add.f32 	%f3332, %f3330, %f3331;
	st.f32 	[%rd94+44], %f3332;
	ld.f32 	%f3333, [%rd77+48];
	ld.f32 	%f3334, [%rd94+48];
	add.f32 	%f3335, %f3333, %f3334;
	st.f32 	[%rd94+48], %f3335;
	ld.f32 	%f3336, [%rd77+52];
	ld.f32 	%f3337, [%rd94+52];
	add.f32 	%f3338, %f3336, %f3337;
	st.f32 	[%rd94+52], %f3338;
	ld.f32 	%f3339, [%rd77+56];
	ld.f32 	%f3340, [%rd94+56];
	add.f32 	%f3341, %f3339, %f3340;
	st.f32 	[%rd94+56], %f3341;
	ld.f32 	%f3342, [%rd77+60];
	ld.f32 	%f3343, [%rd94+60];
	add.f32 	%f3344, %f3342, %f3343;
	st.f32 	[%rd94+60], %f3344;
	ld.f32 	%f3345, [%rd77+64];
	ld.f32 	%f3346, [%rd94+64];
	add.f32 	%f3347, %f3345, %f3346;
	st.f32 	[%rd94+64], %f3347;
	ld.f32 	%f3348, [%rd77+68];
	ld.f32 	%f3349, [%rd94+68];
	add.f32 	%f3350, %f3348, %f3349;
	st.f32 	[%rd94+68], %f3350;
	ld.f32 	%f3351, [%rd77+72];
	ld.f32 	%f3352, [%rd94+72];
	add.f32 	%f3353, %f3351, %f3352;
	st.f32 	[%rd94+72], %f3353;
	ld.f32 	%f3354, [%rd77+76];
	ld.f32 	%f3355, [%rd94+76];
	add.f32 	%f3356, %f3354, %f3355;
	st.f32 	[%rd94+76], %f3356;
	ld.f32 	%f3357, [%rd77+80];
	ld.f32 	%f3358, [%rd94+80];
	add.f32 	%f3359, %f3357, %f3358;
	st.f32 	[%rd94+80], %f3359;
	ld.f32 	%f3360, [%rd77+84];
	ld.f32 	%f3361, [%rd94+84];
	add.f32 	%f3362, %f3360, %f3361;
	st.f32 	[%rd94+84], %f3362;
	ld.f32 	%f3363, [%rd77+88];
	ld.f32 	%f3364, [%rd94+88];
	add.f32 	%f3365, %f3363, %f3364;
	st.f32 	[%rd94+88], %f3365;
	ld.f32 	%f3366, [%rd77+92];
	ld.f32 	%f3367, [%rd94+92];
	add.f32 	%f3368, %f3366, %f3367;
	st.f32 	[%rd94+92], %f3368;
	ld.f32 	%f3369, [%rd77+96];
	ld.f32 	%f3370, [%rd94+96];
	add.f32 	%f3371, %f3369, %f3370;
	st.f32 	[%rd94+96], %f3371;
	ld.f32 	%f3372, [%rd77+100];
	ld.f32 	%f3373, [%rd94+100];
	add.f32 	%f3374, %f3372, %f3373;
	st.f32 	[%rd94+100], %f3374;
	ld.f32 	%f3375, [%rd77+104];
	ld.f32 	%f3376, [%rd94+104];
	add.f32 	%f3377, %f3375, %f3376;
	st.f32 	[%rd94+104], %f3377;
	ld.f32 	%f3378, [%rd77+108];
	ld.f32 	%f3379, [%rd94+108];
	add.f32 	%f3380, %f3378, %f3379;
	st.f32 	[%rd94+108], %f3380;
	ld.f32 	%f3381, [%rd77+112];
	ld.f32 	%f3382, [%rd94+112];
	add.f32 	%f3383, %f3381, %f3382;
	st.f32 	[%rd94+112], %f3383;
	ld.f32 	%f3384, [%rd77+116];
	ld.f32 	%f3385, [%rd94+116];
	add.f32 	%f3386, %f3384, %f3385;
	st.f32 	[%rd94+116], %f3386;
	ld.f32 	%f3387, [%rd77+120];
	ld.f32 	%f3388, [%rd94+120];
	add.f32 	%f3389, %f3387, %f3388;
	st.f32 	[%rd94+120], %f3389;
	ld.f32 	%f3390, [%rd77+124];
	ld.f32 	%f3391, [%rd94+124];
	add.f32 	%f3392, %f3390, %f3391;
	st.f32 	[%rd94+124], %f3392;
$L__BB13_14:
	mov.b32 	%r199, 4;
	mov.b32 	%r200, 31;
	mov.b32 	%r201, -1;
	// begin inline asm
	shfl.sync.down.b32 %r192, %r173, %r199, %r200, %r201;
	// end inline asm
	// begin inline asm
	shfl.sync.down.b32 %r197, %r178, %r199, %r200, %r201;
	// end inline asm
	setp.gt.s32 	%p38, %r171, 27;
	@%p38 bra 	$L__BB13_16;
	mov.b64 	%rd78, {%r192, %r197};
	ld.f32 	%f3393, [%rd78];
	ld.f32 	%f3394, [%rd94];
	add.f32 	%f3395, %f3393, %f3394;
	st.f32 	[%rd94], %f3395;
	ld.f32 	%f3396, [%rd78+4];
	ld.f32 	%f3397, [%rd94+4];
	add.f32 	%f3398, %f3396, %f3397;
	st.f32 	[%rd94+4], %f3398;
	ld.f32 	%f3399, [%rd78+8];
	ld.f32 	%f3400, [%rd94+8];
	add.f32 	%f3401, %f3399, %f3400;
	st.f32 	[%rd94+8], %f3401;
	ld.f32 	%f3402, [%rd78+12];
	ld.f32 	%f3403, [%rd94+12];
	add.f32 	%f3404, %f3402, %f3403;
	st.f32 	[%rd94+12], %f3404;
	ld.f32 	%f3405, [%rd78+16];
	ld.f32 	%f3406, [%rd94+16];
	add.f32 	%f3407, %f3405, %f3406;
	st.f32 	[%rd94+16], %f3407;
	ld.f32 	%f3408, [%rd78+20];
	ld.f32 	%f3409, [%rd94+20];
	add.f32 	%f3410, %f3408, %f3409;
	st.f32 	[%rd94+20], %f3410;
	ld.f32 	%f3411, [%rd78+24];
	ld.f32 	%f3412, [%rd94+24];
	add.f32 	%f3413, %f3411, %f3412;
	st.f32 	[%rd94+24], %f3413;
	ld.f32 	%f3414, [%rd78+28];
	ld.f32 	%f3415, [%rd94+28];
	add.f32 	%f3416, %f3414, %f3415;
	st.f32 	[%rd94+28], %f3416;
	ld.f32 	%f3417, [%rd78+32];
	ld.f32 	%f3418, [%rd94+32];
	add.f32 	%f3419, %f3417, %f3418;
	st.f32 	[%rd94+32], %f3419;
	ld.f32 	%f3420, [%rd78+36];
	ld.f32 	%f3421, [%rd94+36];
	add.f32 	%f3422, %f3420, %f3421;
	st.f32 	[%rd94+36], %f3422;
	ld.f32 	%f3423, [%rd78+40];
	ld.f32 	%f3424, [%rd94+40];
	add.f32 	%f3425, %f3423, %f3424;
	st.f32 	[%rd94+40], %f3425;
	ld.f32 	%f3426, [%rd78+44];
	ld.f32 	%f3427, [%rd94+44];
	add.f32 	%f3428, %f3426, %f3427;
	st.f32 	[%rd94+44], %f3428;
	ld.f32 	%f3429, [%rd78+48];
	ld.f32 	%f3430, [%rd94+48];
	add.f32 	%f3431, %f3429, %f3430;
	st.f32 	[%rd94+48], %f3431;
	ld.f32 	%f3432, [%rd78+52];
	ld.f32 	%f3433, [%rd94+52];
	add.f32 	%f3434, %f3432, %f3433;
	st.f32 	[%rd94+52], %f3434;
	ld.f32 	%f3435, [%rd78+56];
	ld.f32 	%f3436, [%rd94+56];
	add.f32 	%f3437, %f3435, %f3436;
	st.f32 	[%rd94+56], %f3437;
	ld.f32 	%f3438, [%rd78+60];
	ld.f32 	%f3439, [%rd94+60];
	add.f32 	%f3440, %f3438, %f3439;
	st.f32 	[%rd94+60], %f3440;
	ld.f32 	%f3441, [%rd78+64];
	ld.f32 	%f3442, [%rd94+64];
	add.f32 	%f3443, %f3441, %f3442;
	st.f32 	[%rd94+64], %f3443;
	ld.f32 	%f3444, [%rd78+68];
	ld.f32 	%f3445, [%rd94+68];
	add.f32 	%f3446, %f3444, %f3445;
	st.f32 	[%rd94+68], %f3446;
	ld.f32 	%f3447, [%rd78+72];
	ld.f32 	%f3448, [%rd94+72];
	add.f32 	%f3449, %f3447, %f3448;
	st.f32 	[%rd94+72], %f3449;
	ld.f32 	%f3450, [%rd78+76];
	ld.f32 	%f3451, [%rd94+76];
	add.f32 	%f3452, %f3450, %f3451;
	st.f32 	[%rd94+76], %f3452;
	ld.f32 	%f3453, [%rd78+80];
	ld.f32 	%f3454, [%rd94+80];
	add.f32 	%f3455, %f3453, %f3454;
	st.f32 	[%rd94+80], %f3455;
	ld.f32 	%f3456, [%rd78+84];
	ld.f32 	%f3457, [%rd94+84];
	add.f32 	%f3458, %f3456, %f3457;
	st.f32 	[%rd94+84], %f3458;
	ld.f32 	%f3459, [%rd78+88];
	ld.f32 	%f3460, [%rd94+88];
	add.f32 	%f3461, %f3459, %f3460;
	st.f32 	[%rd94+88], %f3461;
	ld.f32 	%f3462, [%rd78+92];
	ld.f32 	%f3463, [%rd94+92];
	add.f32 	%f3464, %f3462, %f3463;
	st.f32 	[%rd94+92], %f3464;
	ld.f32 	%f3465, [%rd78+96];
	ld.f32 	%f3466, [%rd94+96];
	add.f32 	%f3467, %f3465, %f3466;
	st.f32 	[%rd94+96], %f3467;
	ld.f32 	%f3468, [%rd78+100];
	ld.f32 	%f3469, [%rd94+100];
	add.f32 	%f3470, %f3468, %f3469;
	st.f32 	[%rd94+100], %f3470;
	ld.f32 	%f3471, [%rd78+104];
	ld.f32 	%f3472, [%rd94+104];
	add.f32 	%f3473, %f3471, %f3472;
	st.f32 	[%rd94+104], %f3473;
	ld.f32 	%f3474, [%rd78+108];
	ld.f32 	%f3475, [%rd94+108];
	add.f32 	%f3476, %f3474, %f3475;
	st.f32 	[%rd94+108], %f3476;
	ld.f32 	%f3477, [%rd78+112];
	ld.f32 	%f3478, [%rd94+112];
	add.f32 	%f3479, %f3477, %f3478;
	st.f32 	[%rd94+112], %f3479;
	ld.f32 	%f3480, [%rd78+116];
	ld.f32 	%f3481, [%rd94+116];
	add.f32 	%f3482, %f3480, %f3481;
	st.f32 	[%rd94+116], %f3482;
	ld.f32 	%f3483, [%rd78+120];
	ld.f32 	%f3484, [%rd94+120];
	add.f32 	%f3485, %f3483, %f3484;
	st.f32 	[%rd94+120], %f3485;
	ld.f32 	%f3486, [%rd78+124];
	ld.f32 	%f3487, [%rd94+124];
	add.f32 	%f3488, %f3486, %f3487;
	st.f32 	[%rd94+124], %f3488;
$L__BB13_16:
	mov.b32 	%r209, 8;
	mov.b32 	%r210, 31;
	mov.b32 	%r211, -1;
	// begin inline asm
	shfl.sync.down.b32 %r202, %r173, %r209, %r210, %r211;
	// end inline asm
	// begin inline asm
	shfl.sync.down.b32 %r207, %r178, %r209, %r210, %r211;
	// end inline asm
	setp.gt.s32 	%p39, %r171, 23;
	@%p39 bra 	$L__BB13_18;
	mov.b64 	%rd79, {%r202, %r207};
	ld.f32 	%f3489, [%rd79];
	ld.f32 	%f3490, [%rd94];
	add.f32 	%f3491, %f3489, %f3490;
	st.f32 	[%rd94], %f3491;
	ld.f32 	%f3492, [%rd79+4];
	ld.f32 	%f3493, [%rd94+4];
	add.f32 	%f3494, %f3492, %f3493;
	st.f32 	[%rd94+4], %f3494;
	ld.f32 	%f3495, [%rd79+8];
	ld.f32 	%f3496, [%rd94+8];
	add.f32 	%f3497, %f3495, %f3496;
	st.f32 	[%rd94+8], %f3497;
	ld.f32 	%f3498, [%rd79+12];
	ld.f32 	%f3499, [%rd94+12];
	add.f32 	%f3500, %f3498, %f3499;
	st.f32 	[%rd94+12], %f3500;
	ld.f32 	%f3501, [%rd79+16];
	ld.f32 	%f3502, [%rd94+16];
	add.f32 	%f3503, %f3501, %f3502;
	st.f32 	[%rd94+16], %f3503;
	ld.f32 	%f3504, [%rd79+20];
	ld.f32 	%f3505, [%rd94+20];
	add.f32 	%f3506, %f3504, %f3505;
	st.f32 	[%rd94+20], %f3506;
	ld.f32 	%f3507, [%rd79+24];
	ld.f32 	%f3508, [%rd94+24];
	add.f32 	%f3509, %f3507, %f3508;
	st.f32 	[%rd94+24], %f3509;
	ld.f32 	%f3510, [%rd79+28];
	ld.f32 	%f3511, [%rd94+28];
	add.f32 	%f3512, %f3510, %f3511;
	st.f32 	[%rd94+28], %f3512;
	ld.f32 	%f3513, [%rd79+32];
	ld.f32 	%f3514, [%rd94+32];
	add.f32 	%f3515, %f3513, %f3514;
	st.f32 	[%rd94+32], %f3515;
	ld.f32 	%f3516, [%rd79+36];
	ld.f32 	%f3517, [%rd94+36];
	add.f32 	%f3518, %f3516, %f3517;
	st.f32 	[%rd94+36], %f3518;
	ld.f32 	%f3519, [%rd79+40];
	ld.f32 	%f3520, [%rd94+40];
	add.f32 	%f3521, %f3519, %f3520;
	st.f32 	[%rd94+40], %f3521;
	ld.f32 	%f3522, [%rd79+44];
	ld.f32 	%f3523, [%rd94+44];
	add.f32 	%f3524, %f3522, %f3523;
	st.f32 	[%rd94+44], %f3524;
	ld.f32 	%f3525, [%rd79+48];
	ld.f32 	%f3526, [%rd94+48];
	add.f32 	%f3527, %f3525, %f3526;
	st.f32 	[%rd94+48], %f3527;
	ld.f32 	%f3528, [%rd79+52];
	ld.f32 	%f3529, [%rd94+52];
	add.f32 	%f3530, %f3528, %f3529;
	st.f32 	[%rd94+52], %f3530;
	ld.f32 	%f3531, [%rd79+56];
	ld.f32 	%f3532, [%rd94+56];
	add.f32 	%f3533, %f3531, %f3532;
	st.f32 	[%rd94+56], %f3533;
	ld.f32 	%f3534, [%rd79+60];
	ld.f32 	%f3535, [%rd94+60];
	add.f32 	%f3536, %f3534, %f3535;
	st.f32 	[%rd94+60], %f3536;
	ld.f32 	%f3537, [%rd79+64];
	ld.f32 	%f3538, [%rd94+64];
	add.f32 	%f3539, %f3537, %f3538;
	st.f32 	[%rd94+64], %f3539;
	ld.f32 	%f3540, [%rd79+68];
	ld.f32 	%f3541, [%rd94+68];
	add.f32 	%f3542, %f3540, %f3541;
	st.f32 	[%rd94+68], %f3542;
	ld.f32 	%f3543, [%rd79+72];
	ld.f32 	%f3544, [%rd94+72];
	add.f32 	%f3545, %f3543, %f3544;
	st.f32 	[%rd94+72], %f3545;
	ld.f32 	%f3546, [%rd79+76];
	ld.f32 	%f3547, [%rd94+76];
	add.f32 	%f3548, %f3546, %f3547;
	st.f32 	[%rd94+76], %f3548;
	ld.f32 	%f3549, [%rd79+80];
	ld.f32 	%f3550, [%rd94+80];
	add.f32 	%f3551, %f3549, %f3550;
	st.f32 	[%rd94+80], %f3551;
	ld.f32 	%f3552, [%rd79+84];
	ld.f32 	%f3553, [%rd94+84];
	add.f32 	%f3554, %f3552, %f3553;
	st.f32 	[%rd94+84], %f3554;
	ld.f32 	%f3555, [%rd79+88];
	ld.f32 	%f3556, [%rd94+88];
	add.f32 	%f3557, %f3555, %f3556;
	st.f32 	[%rd94+88], %f3557;
	ld.f32 	%f3558, [%rd79+92];
	ld.f32 	%f3559, [%rd94+92];
	add.f32 	%f3560, %f3558, %f3559;
	st.f32 	[%rd94+92], %f3560;
	ld.f32 	%f3561, [%rd79+96];
	ld.f32 	%f3562, [%rd94+96];
	add.f32 	%f3563, %f3561, %f3562;
	st.f32 	[%rd94+96], %f3563;
	ld.f32 	%f3564, [%rd79+100];
	ld.f32 	%f3565, [%rd94+100];
	add.f32 	%f3566, %f3564, %f3565;
	st.f32 	[%rd94+100], %f3566;
	ld.f32 	%f3567, [%rd79+104];
	ld.f32 	%f3568, [%rd94+104];
	add.f32 	%f3569, %f3567, %f3568;
	st.f32 	[%rd94+104], %f3569;
	ld.f32 	%f3570, [%rd79+108];
	ld.f32 	%f3571, [%rd94+108];
	add.f32 	%f3572, %f3570, %f3571;
	st.f32 	[%rd94+108], %f3572;
	ld.f32 	%f3573, [%rd79+112];
	ld.f32 	%f3574, [%rd94+112];
	add.f32 	%f3575, %f3573, %f3574;
	st.f32 	[%rd94+112], %f3575;
	ld.f32 	%f3576, [%rd79+116];
	ld.f32 	%f3577, [%rd94+116];
	add.f32 	%f3578, %f3576, %f3577;
	st.f32 	[%rd94+116], %f3578;
	ld.f32 	%f3579, [%rd79+120];
	ld.f32 	%f3580, [%rd94+120];
	add.f32 	%f3581, %f3579, %f3580;
	st.f32 	[%rd94+120], %f3581;
	ld.f32 	%f3582, [%rd79+124];
	ld.f32 	%f3583, [%rd94+124];
	add.f32 	%f3584, %f3582, %f3583;
	st.f32 	[%rd94+124], %f3584;
$L__BB13_18:
	mov.b32 	%r219, 16;
	mov.b32 	%r220, 31;
	mov.b32 	%r221, -1;
	// begin inline asm
	shfl.sync.down.b32 %r212, %r173, %r219, %r220, %r221;
	// end inline asm
	// begin inline asm
	shfl.sync.down.b32 %r217, %r178, %r219, %r220, %r221;
	// end inline asm
	setp.gt.s32 	%p40, %r171, 15;
	@%p40 bra 	$L__BB13_21;
	mov.b64 	%rd80, {%r212, %r217};
	ld.f32 	%f3585, [%rd80];
	ld.f32 	%f3586, [%rd94];
	add.f32 	%f3587, %f3585, %f3586;
	st.f32 	[%rd94], %f3587;
	ld.f32 	%f3588, [%rd80+4];
	ld.f32 	%f3589, [%rd94+4];
	add.f32 	%f3590, %f3588, %f3589;
	st.f32 	[%rd94+4], %f3590;
	ld.f32 	%f3591, [%rd80+8];
	ld.f32 	%f3592, [%rd94+8];
	add.f32 	%f3593, %f3591, %f3592;
	st.f32 	[%rd94+8], %f3593;
	ld.f32 	%f3594, [%rd80+12];
	ld.f32 	%f3595, [%rd94+12];
	add.f32 	%f3596, %f3594, %f3595;
	st.f32 	[%rd94+12], %f3596;
	ld.f32 	%f3597, [%rd80+16];
	ld.f32 	%f3598, [%rd94+16];
	add.f32 	%f3599, %f3597, %f3598;
	st.f32 	[%rd94+16], %f3599;
	ld.f32 	%f3600, [%rd80+20];
	ld.f32 	%f3601, [%rd94+20];
	add.f32 	%f3602, %f3600, %f3601;
	st.f32 	[%rd94+20], %f3602;
	ld.f32 	%f3603, [%rd80+24];
	ld.f32 	%f3604, [%rd94+24];
	add.f32 	%f3605, %f3603, %f3604;
	st.f32 	[%rd94+24], %f3605;
	ld.f32 	%f3606, [%rd80+28];
	ld.f32 	%f3607, [%rd94+28];
	add.f32 	%f3608, %f3606, %f3607;
	st.f32 	[%rd94+28], %f3608;
	ld.f32 	%f3609, [%rd80+32];
	ld.f32 	%f3610, [%rd94+32];
	add.f32 	%f3611, %f3609, %f3610;
	st.f32 	[%rd94+32], %f3611;
	ld.f32 	%f3612, [%rd80+36];
	ld.f32 	%f3613, [%rd94+36];
	add.f32 	%f3614, %f3612, %f3613;
	st.f32 	[%rd94+36], %f3614;
	ld.f32 	%f3615, [%rd80+40];
	ld.f32 	%f3616, [%rd94+40];
	add.f32 	%f3617, %f3615, %f3616;
	st.f32 	[%rd94+40], %f3617;
	ld.f32 	%f3618, [%rd80+44];
	ld.f32 	%f3619, [%rd94+44];
	add.f32 	%f3620, %f3618, %f3619;
	st.f32 	[%rd94+44], %f3620;
	ld.f32 	%f3621, [%rd80+48];
	ld.f32 	%f3622, [%rd94+48];
	add.f32 	%f3623, %f3621, %f3622;
	st.f32 	[%rd94+48], %f3623;
	ld.f32 	%f3624, [%rd80+52];
	ld.f32 	%f3625, [%rd94+52];
	add.f32 	%f3626, %f3624, %f3625;
	st.f32 	[%rd94+52], %f3626;
	ld.f32 	%f3627, [%rd80+56];
	ld.f32 	%f3628, [%rd94+56];
	add.f32 	%f3629, %f3627, %f3628;
	st.f32 	[%rd94+56], %f3629;
	ld.f32 	%f3630, [%rd80+60];
	ld.f32 	%f3631, [%rd94+60];
	add.f32 	%f3632, %f3630, %f3631;
	st.f32 	[%rd94+60], %f3632;
	ld.f32 	%f3633, [%rd80+64];
	ld.f32 	%f3634, [%rd94+64];
	add.f32 	%f3635, %f3633, %f3634;
	st.f32 	[%rd94+64], %f3635;
	ld.f32 	%f3636, [%rd80+68];
	ld.f32 	%f3637, [%rd94+68];
	add.f32 	%f3638, %f3636, %f3637;
	st.f32 	[%rd94+68], %f3638;
	ld.f32 	%f3639, [%rd80+72];
	ld.f32 	%f3640, [%rd94+72];
	add.f32 	%f3641, %f3639, %f3640;
	st.f32 	[%rd94+72], %f3641;
	ld.f32 	%f3642, [%rd80+76];
	ld.f32 	%f3643, [%rd94+76];
	add.f32 	%f3644, %f3642, %f3643;
	st.f32 	[%rd94+76], %f3644;
	ld.f32 	%f3645, [%rd80+80];
	ld.f32 	%f3646, [%rd94+80];
	add.f32 	%f3647, %f3645, %f3646;
	st.f32 	[%rd94+80], %f3647;
	ld.f32 	%f3648, [%rd80+84];
	ld.f32 	%f3649, [%rd94+84];
	add.f32 	%f3650, %f3648, %f3649;
	st.f32 	[%rd94+84], %f3650;
	ld.f32 	%f3651, [%rd80+88];
	ld.f32 	%f3652, [%rd94+88];
	add.f32 	%f3653, %f3651, %f3652;
	st.f32 	[%rd94+88], %f3653;
	ld.f32 	%f3654, [%rd80+92];
	ld.f32 	%f3655, [%rd94+92];
	add.f32 	%f3656, %f3654, %f3655;
	st.f32 	[%rd94+92], %f3656;
	ld.f32 	%f3657, [%rd80+96];
	ld.f32 	%f3658, [%rd94+96];
	add.f32 	%f3659, %f3657, %f3658;
	st.f32 	[%rd94+96], %f3659;
	ld.f32 	%f3660, [%rd80+100];
	ld.f32 	%f3661, [%rd94+100];
	add.f32 	%f3662, %f3660, %f3661;
	st.f32 	[%rd94+100], %f3662;
	ld.f32 	%f3663, [%rd80+104];
	ld.f32 	%f3664, [%rd94+104];
	add.f32 	%f3665, %f3663, %f3664;
	st.f32 	[%rd94+104], %f3665;
	ld.f32 	%f3666, [%rd80+108];
	ld.f32 	%f3667, [%rd94+108];
	add.f32 	%f3668, %f3666, %f3667;
	st.f32 	[%rd94+108], %f3668;
	ld.f32 	%f3669, [%rd80+112];
	ld.f32 	%f3670, [%rd94+112];
	add.f32 	%f3671, %f3669, %f3670;
	st.f32 	[%rd94+112], %f3671;
	ld.f32 	%f3672, [%rd80+116];
	ld.f32 	%f3673, [%rd94+116];
	add.f32 	%f3674, %f3672, %f3673;
	st.f32 	[%rd94+116], %f3674;
	ld.f32 	%f3675, [%rd80+120];
	ld.f32 	%f3676, [%rd94+120];
	add.f32 	%f3677, %f3675, %f3676;
	st.f32 	[%rd94+120], %f3677;
	ld.f32 	%f3678, [%rd80+124];
	ld.f32 	%f3679, [%rd94+124];
	add.f32 	%f3680, %f3678, %f3679;
	st.f32 	[%rd94+124], %f3680;
	setp.ne.s32 	%p41, %r171, 0;
	@%p41 bra 	$L__BB13_21;
	shr.u32 	%r222, %r2, 2;
	and.b32  	%r223, %r222, 248;
	mov.u32 	%r224, _ZZN3cub18CUB_300001_SM_10006detail6reduce28DeviceReduceSingleTileKernelINS2_10policy_hubIPfy9sum_deltaE10Policy1000EN6thrust24THRUST_300001_SM_1000_NS6detail15normal_iteratorINSA_10device_ptrIS5_EEEEPS5_yS6_S5_S5_N4cuda3std3__410__identityEEEvT0_T1_T2_T3_T4_T6_E12temp_storage;
	add.s32 	%r225, %r224, %r223;
	st.shared.u64 	[%r225+8], %rd94;
$L__BB13_21:
	bar.sync 	0;
	setp.ne.s32 	%p42, %r2, 0;
	@%p42 bra 	$L__BB13_64;
	ld.shared.u64 	%rd81, [_ZZN3cub18CUB_300001_SM_10006detail6reduce28DeviceReduceSingleTileKernelINS2_10policy_hubIPfy9sum_deltaE10Policy1000EN6thrust24THRUST_300001_SM_1000_NS6detail15normal_iteratorINSA_10device_ptrIS5_EEEEPS5_yS6_S5_S5_N4cuda3std3__410__identityEEEvT0_T1_T2_T3_T4_T6_E12temp_storage+16];
	ld.f32 	%f3681, [%rd81];
	ld.f32 	%f3682, [%rd94];
	add.f32 	%f3683, %f3681, %f3682;
	st.f32 	[%rd94], %f3683;
	ld.f32 	%f3684, [%rd81+4];
	ld.f32 	%f3685, [%rd94+4];
	add.f32 	%f3686, %f3684, %f3685;
	st.f32 	[%rd94+4], %f3686;
	ld.f32 	%f3687, [%rd81+8];
	ld.f32 	%f3688, [%rd94+8];
	add.f32 	%f3689, %f3687, %f3688;
	st.f32 	[%rd94+8], %f3689;
	ld.f32 	%f3690, [%rd81+12];
	ld.f32 	%f3691, [%rd94+12];
	add.f32 	%f3692, %f3690, %f3691;
	st.f32 	[%rd94+12], %f3692;
	ld.f32 	%f3693, [%rd81+16];
	ld.f32 	%f3694, [%rd94+16];
	add.f32 	%f3695, %f3693, %f3694;
	st.f32 	[%rd94+16], %f3695;
	ld.f32 	%f3696, [%rd81+20];
	ld.f32 	%f3697, [%rd94+20];
	add.f32 	%f3698, %f3696, %f3697;
	st.f32 	[%rd94+20], %f3698;
	ld.f32 	%f3699, [%rd81+24];
	ld.f32 	%f3700, [%rd94+24];
	add.f32 	%f3701, %f3699, %f3700;
	st.f32 	[%rd94+24], %f3701;
	ld.f32 	%f3702, [%rd81+28];
	ld.f32 	%f3703, [%rd94+28];
	add.f32 	%f3704, %f3702, %f3703;
	st.f32 	[%rd94+28], %f3704;
	ld.f32 	%f3705, [%rd81+32];
	ld.f32 	%f3706, [%rd94+32];
	add.f32 	%f3707, %f3705, %f3706;
	st.f32 	[%rd94+32], %f3707;
	ld.f32 	%f3708, [%rd81+36];
	ld.f32 	%f3709, [%rd94+36];
	add.f32 	%f3710, %f3708, %f3709;
	st.f32 	[%rd94+36], %f3710;
	ld.f32 	%f3711, [%rd81+40];
	ld.f32 	%f3712, [%rd94+40];
	add.f32 	%f3713, %f3711, %f3712;
	st.f32 	[%rd94+40], %f3713;
	ld.f32 	%f3714, [%rd81+44];
	ld.f32 	%f3715, [%rd94+44];
	add.f32 	%f3716, %f3714, %f3715;
	st.f32 	[%rd94+44], %f3716;
	ld.f32 	%f3717, [%rd81+48];
	ld.f32 	%f3718, [%rd94+48];
	add.f32 	%f3719, %f3717, %f3718;
	st.f32 	[%rd94+48], %f3719;
	ld.f32 	%f3720, [%rd81+52];
	ld.f32 	%f3721, [%rd94+52];
	add.f32 	%f3722, %f3720, %f3721;
	st.f32 	[%rd94+52], %f3722;
	ld.f32 	%f3723, [%rd81+56];
	ld.f32 	%f3724, [%rd94+56];
	add.f32 	%f3725, %f3723, %f3724;
	st.f32 	[%rd94+56], %f3725;
	ld.f32 	%f3726, [%rd81+60];
	ld.f32 	%f3727, [%rd94+60];
	add.f32 	%f3728, %f3726, %f3727;
	st.f32 	[%rd94+60], %f3728;
	ld.f32 	%f3729, [%rd81+64];
	ld.f32 	%f3730, [%rd94+64];
	add.f32 	%f3731, %f3729, %f3730;
	st.f32 	[%rd94+64], %f3731;
	ld.f32 	%f3732, [%rd81+68];
	ld.f32 	%f3733, [%rd94+68];
	add.f32 	%f3734, %f3732, %f3733;
	st.f32 	[%rd94+68], %f3734;
	ld.f32 	%f3735, [%rd81+72];
	ld.f32 	%f3736, [%rd94+72];
	add.f32 	%f3737, %f3735, %f3736;
	st.f32 	[%rd94+72], %f3737;
	ld.f32 	%f3738, [%rd81+76];
	ld.f32 	%f3739, [%rd94+76];
	add.f32 	%f3740, %f3738, %f3739;
	st.f32 	[%rd94+76], %f3740;
	ld.f32 	%f3741, [%rd81+80];
	ld.f32 	%f3742, [%rd94+80];
	add.f32 	%f3743, %f3741, %f3742;
	st.f32 	[%rd94+80], %f3743;
	ld.f32 	%f3744, [%rd81+84];
	ld.f32 	%f3745, [%rd94+84];
	add.f32 	%f3746, %f3744, %f3745;
	st.f32 	[%rd94+84], %f3746;
	ld.f32 	%f3747, [%rd81+88];
	ld.f32 	%f3748, [%rd94+88];
	add.f32 	%f3749, %f3747, %f3748;
	st.f32 	[%rd94+88], %f3749;
	ld.f32 	%f3750, [%rd81+92];
	ld.f32 	%f3751, [%rd94+92];
	add.f32 	%f3752, %f3750, %f3751;
	st.f32 	[%rd94+92], %f3752;
	ld.f32 	%f3753, [%rd81+96];
	ld.f32 	%f3754, [%rd94+96];
	add.f32 	%f3755, %f3753, %f3754;
	st.f32 	[%rd94+96], %f3755;
	ld.f32 	%f3756, [%rd81+100];
	ld.f32 	%f3757, [%rd94+100];
	add.f32 	%f3758, %f3756, %f3757;
	st.f32 	[%rd94+100], %f3758;
	ld.f32 	%f3759, [%rd81+104];
	ld.f32 	%f3760, [%rd94+104];
	add.f32 	%f3761, %f3759, %f3760;
	st.f32 	[%rd94+104], %f3761;
	ld.f32 	%f3762, [%rd81+108];
	ld.f32 	%f3763, [%rd94+108];
	add.f32 	%f3764, %f3762, %f3763;
	st.f32 	[%rd94+108], %f3764;
	ld.f32 	%f3765, [%rd81+112];
	ld.f32 	%f3766, [%rd94+112];
	add.f32 	%f3767, %f3765, %f3766;
	st.f32 	[%rd94+112], %f3767;
	ld.f32 	%f3768, [%rd81+116];
	ld.f32 	%f3769, [%rd94+116];
	add.f32 	%f3770, %f3768, %f3769;
	st.f32 	[%rd94+116], %f3770;
	ld.f32 	%f3771, [%rd81+120];
	ld.f32 	%f3772, [%rd94+120];
	add.f32 	%f3773, %f3771, %f3772;
	st.f32 	[%rd94+120], %f3773;
	ld.f32 	%f3774, [%rd81+124];
	ld.f32 	%f3775, [%rd94+124];
	add.f32 	%f3776, %f3774, %f3775;
	st.f32 	[%rd94+124], %f3776;
	ld.shared.u64 	%rd82, [_ZZN3cub18CUB_300001_SM_10006detail6reduce28DeviceReduceSingleTileKernelINS2_10policy_hubIPfy9sum_deltaE10Policy1000EN6thrust24THRUST_300001_SM_1000_NS6detail15normal_iteratorINSA_10device_ptrIS5_EEEEPS5_yS6_S5_S5_N4cuda3std3__410__identityEEEvT0_T1_T2_T3_T4_T6_E12temp_storage+24];
	ld.f32 	%f3777, [%rd82];
	add.f32 	%f3778, %f3777, %f3683;
	st.f32 	[%rd94], %f3778;
	ld.f32 	%f3779, [%rd82+4];
	add.f32 	%f3780, %f3779, %f3686;
	st.f32 	[%rd94+4], %f3780;
	ld.f32 	%f3781, [%rd82+8];
	add.f32 	%f3782, %f3781, %f3689;
	st.f32 	[%rd94+8], %f3782;
	ld.f32 	%f3783, [%rd82+12];
	add.f32 	%f3784, %f3783, %f3692;
	st.f32 	[%rd94+12], %f3784;
	ld.f32 	%f3785, [%rd82+16];
	add.f32 	%f3786, %f3785, %f3695;
	st.f32 	[%rd94+16], %f3786;
	ld.f32 	%f3787, [%rd82+20];
	add.f32 	%f3788, %f3787, %f3698;
	st.f32 	[%rd94+20], %f3788;
	ld.f32 	%f3789, [%rd82+24];
	add.f32 	%f3790, %f3789, %f3701;
	st.f32 	[%rd94+24], %f3790;
	ld.f32 	%f3791, [%rd82+28];
	add.f32 	%f3792, %f3791, %f3704;
	st.f32 	[%rd94+28], %f3792;
	ld.f32 	%f3793, [%rd82+32];
	add.f32 	%f3794, %f3793, %f3707;
	st.f32 	[%rd94+32], %f3794;
	ld.f32 	%f3795, [%rd82+36];
	add.f32 	%f3796, %f3795, %f3710;
	st.f32 	[%rd94+36], %f3796;
	ld.f32 	%f3797, [%rd82+40];
	add.f32 	%f3798, %f3797, %f3713;
	st.f32 	[%rd94+40], %f3798;
	ld.f32 	%f3799, [%rd82+44];
	add.f32 	%f3800, %f3799, %f3716;
	st.f32 	[%rd94+44], %f3800;
	ld.f32 	%f3801, [%rd82+48];
	add.f32 	%f3802, %f3801, %f3719;
	st.f32 	[%rd94+48], %f3802;
	ld.f32 	%f3803, [%rd82+52];
	add.f32 	%f3804, %f3803, %f3722;
	st.f32 	[%rd94+52], %f3804;
	ld.f32 	%f3805, [%rd82+56];
	add.f32 	%f3806, %f3805, %f3725;
	st.f32 	[%rd94+56], %f3806;
	ld.f32 	%f3807, [%rd82+60];
	add.f32 	%f3808, %f3807, %f3728;
	st.f32 	[%rd94+60], %f3808;
	ld.f32 	%f3809, [%rd82+64];
	add.f32 	%f3810, %f3809, %f3731;
	st.f32 	[%rd94+64], %f3810;
	ld.f32 	%f3811, [%rd82+68];
	add.f32 	%f3812, %f3811, %f3734;
	st.f32 	[%rd94+68], %f3812;
	ld.f32 	%f3813, [%rd82+72];
	add.f32 	%f3814, %f3813, %f3737;
	st.f32 	[%rd94+72], %f3814;
	ld.f32 	%f3815, [%rd82+76];
	add.f32 	%f3816, %f3815, %f3740;
	st.f32 	[%rd94+76], %f3816;
	ld.f32 	%f3817, [%rd82+80];
	add.f32 	%f3818, %f3817, %f3743;
	st.f32 	[%rd94+80], %f3818;
	ld.f32 	%f3819, [%rd82+84];
	add.f32 	%f3820, %f3819, %f3746;
	st.f32 	[%rd94+84], %f3820;
	ld.f32 	%f3821, [%rd82+88];
	add.f32 	%f3822, %f3821, %f3749;
	st.f32 	[%rd94+88], %f3822;
	ld.f32 	%f3823, [%rd82+92];
	add.f32 	%f3824, %f3823, %f3752;
	st.f32 	[%rd94+92], %f3824;
	ld.f32 	%f3825, [%rd82+96];
	add.f32 	%f3826, %f3825, %f3755;
	st.f32 	[%rd94+96], %f3826;
	ld.f32 	%f3827, [%rd82+100];
	add.f32 	%f3828, %f3827, %f3758;
	st.f32 	[%rd94+100], %f3828;
	ld.f32 	%f3829, [%rd82+104];
	add.f32 	%f3830, %f3829, %f3761;
	st.f32 	[%rd94+104], %f3830;
	ld.f32 	%f3831, [%rd82+108];
	add.f32 	%f3832, %f3831, %f3764;
	st.f32 	[%rd94+108], %f3832;
	ld.f32 	%f3833, [%rd82+112];
	add.f32 	%f3834, %f3833, %f3767;
	st.f32 	[%rd94+112], %f3834;
	ld.f32 	%f3835, [%rd82+116];
	add.f32 	%f3836, %f3835, %f3770;
	st.f32 	[%rd94+116], %f3836;
	ld.f32 	%f3837, [%rd82+120];
	add.f32 	%f3838, %f3837, %f3773;
	st.f32 	[%rd94+120], %f3838;
	ld.f32 	%f3839, [%rd82+124];
	add.f32 	%f3840, %f3839, %f3776;
	st.f32 	[%rd94+124], %f3840;
	ld.shared.u64 	%rd83, [_ZZN3cub18CUB_300001_SM_10006detail6reduce28DeviceReduceSingleTileKernelINS2_10policy_hubIPfy9sum_deltaE10Policy1000EN6thrust24THRUST_300001_SM_1000_NS6detail15normal_iteratorINSA_10device_ptrIS5_EEEEPS5_yS6_S5_S5_N4cuda3std3__410__identityEEEvT0_T1_T2_T3_T4_T6_E12temp_storage+32];
	ld.f32 	%f3841, [%rd83];
	add.f32 	%f3842, %f3841, %f3778;
	st.f32 	[%rd94], %f3842;
	ld.f32 	%f3843, [%rd83+4];
	add.f32 	%f3844, %f3843, %f3780;
	st.f32 	[%rd94+4], %f3844;
	ld.f32 	%f3845, [%rd83+8];
	add.f32 	%f3846, %f3845, %f3782;
	st.f32 	[%rd94+8], %f3846;
	ld.f32 	%f3847, [%rd83+12];
	add.f32 	%f3848, %f3847, %f3784;
	st.f32 	[%rd94+12], %f3848;
	ld.f32 	%f3849, [%rd83+16];
	add.f32 	%f3850, %f3849, %f3786;
	st.f32 	[%rd94+16], %f3850;
	ld.f32 	%f3851, [%rd83+20];
	add.f32 	%f3852, %f3851, %f3788;
	st.f32 	[%rd94+20], %f3852;
	ld.f32 	%f3853, [%rd83+24];
	add.f32 	%f3854, %f3853, %f3790;
	st.f32 	[%rd94+24], %f3854;
	ld.f32 	%f3855, [%rd83+28];
	add.f32 	%f3856, %f3855, %f3792;
	st.f32 	[%rd94+28], %f3856;
	ld.f32 	%f3857, [%rd83+32];
	add.f32 	%f3858, %f3857, %f3794;
	st.f32 	[%rd94+32], %f3858;
	ld.f32 	%f3859, [%rd83+36];
	add.f32 	%f3860, %f3859, %f3796;
	st.f32 	[%rd94+36], %f3860;
	ld.f32 	%f3861, [%rd83+40];
	add.f32 	%f3862, %f3861, %f3798;
	st.f32 	[%rd94+40], %f3862;
	ld.f32 	%f3863, [%rd83+44];
	add.f32 	%f3864, %f3863, %f3800;
	st.f32 	[%rd94+44], %f3864;
	ld.f32 	%f3865, [%rd83+48];
	add.f32 	%f3866, %f3865, %f3802;
	st.f32 	[%rd94+48], %f3866;
	ld.f32 	%f3867, [%rd83+52];
	add.f32 	%f3868, %f3867, %f3804;
	st.f32 	[%rd94+52], %f3868;
	ld.f32 	%f3869, [%rd83+56];
	add.f32 	%f3870, %f3869, %f3806;
	st.f32 	[%rd94+56], %f3870;
	ld.f32 	%f3871, [%rd83+60];
	add.f32 	%f3872, %f3871, %f3808;
	st.f32 	[%rd94+60], %f3872;
	ld.f32 	%f3873, [%rd83+64];
	add.f32 	%f3874, %f3873, %f3810;
	st.f32 	[%rd94+64], %f3874;
	ld.f32 	%f3875, [%rd83+68];
	add.f32 	%f3876, %f3875, %f3812;
	st.f32 	[%rd94+68], %f3876;
	ld.f32 	%f3877, [%rd83+72];
	add.f32 	%f3878, %f3877, %f3814;
	st.f32 	[%rd94+72], %f3878;
	ld.f32 	%f3879, [%rd83+76];
	add.f32 	%f3880, %f3879, %f3816;
	st.f32 	[%rd94+76], %f3880;
	ld.f32 	%f3881, [%rd83+80];
	add.f32 	%f3882, %f3881, %f3818;
	st.f32 	[%rd94+80], %f3882;
	ld.f32 	%f3883, [%rd83+84];
	add.f32 	%f3884, %f3883, %f3820;
	st.f32 	[%rd94+84], %f3884;
	ld.f32 	%f3885, [%rd83+88];
	add.f32 	%f3886, %f3885, %f3822;
	st.f32 	[%rd94+88], %f3886;
	ld.f32 	%f3887, [%rd83+92];
	add.f32 	%f3888, %f3887, %f3824;
	st.f32 	[%rd94+92], %f3888;
	ld.f32 	%f3889, [%rd83+96];
	add.f32 	%f3890, %f3889, %f3826;
	st.f32 	[%rd94+96], %f3890;
	ld.f32 	%f3891, [%rd83+100];
	add.f32 	%f3892, %f3891, %f3828;
	st.f32 	[%rd94+100], %f3892;
	ld.f32 	%f3893, [%rd83+104];
	add.f32 	%f3894, %f3893, %f3830;
	st.f32 	[%rd94+104], %f3894;
	ld.f32 	%f3895, [%rd83+108];
	add.f32 	%f3896, %f3895, %f3832;
	st.f32 	[%rd94+108], %f3896;
	ld.f32 	%f3897, [%rd83+112];
	add.f32 	%f3898, %f3897, %f3834;
	st.f32 	[%rd94+112], %f3898;
	ld.f32 	%f3899, [%rd83+116];
	add.f32 	%f3900, %f3899, %f3836;
	st.f32 	[%rd94+116], %f3900;
	ld.f32 	%f3901, [%rd83+120];
	add.f32 	%f3902, %f3901, %f3838;
	st.f32 	[%rd94+120], %f3902;
	ld.f32 	%f3903, [%rd83+124];
	add.f32 	%f3904, %f3903, %f3840;
	st.f32 	[%rd94+124], %f3904;
	ld.shared.u64 	%rd84, [_ZZN3cub18CUB_300001_SM_10006detail6reduce28DeviceReduceSingleTileKernelINS2_10policy_hubIPfy9sum_deltaE10Policy1000EN6thrust24THRUST_300001_SM_1000_NS6detail15normal_iteratorINSA_10device_ptrIS5_EEEEPS5_yS6_S5_S5_N4cuda3std3__410__identityEEEvT0_T1_T2_T3_T4_T6_E12temp_storage+40];
	ld.f32 	%f3905, [%rd84];
	add.f32 	%f3906, %f3905, %f3842;
	st.f32 	[%rd94], %f3906;
	ld.f32 	%f3907, [%rd84+4];
	add.f32 	%f3908, %f3907, %f3844;
	st.f32 	[%rd94+4], %f3908;
	ld.f32 	%f3909, [%rd84+8];
	add.f32 	%f3910, %f3909, %f3846;
	st.f32 	[%rd94+8], %f3910;
	ld.f32 	%f3911, [%rd84+12];
	add.f32 	%f3912, %f3911, %f3848;
	st.f32 	[%rd94+12], %f3912;
	ld.f32 	%f3913, [%rd84+16];
	add.f32 	%f3914, %f3913, %f3850;
	st.f32 	[%rd94+16], %f3914;
	ld.f32 	%f3915, [%rd84+20];
	add.f32 	%f3916, %f3915, %f3852;
	st.f32 	[%rd94+20], %f3916;
	ld.f32 	%f3917, [%rd84+24];
	add.f32 	%f3918, %f3917, %f3854;
	st.f32 	[%rd94+24], %f3918;
	ld.f32 	%f3919, [%rd84+28];
	add.f32 	%f3920, %f3919, %f3856;
	st.f32 	[%rd94+28], %f3920;
	ld.f32 	%f3921, [%rd84+32];
	add.f32 	%f3922, %f3921, %f3858;
	st.f32 	[%rd94+32], %f3922;
	ld.f32 	%f3923, [%rd84+36];
	add.f32 	%f3924, %f3923, %f3860;
	st.f32 	[%rd94+36], %f3924;
	ld.f32 	%f3925, [%rd84+40];
	add.f32 	%f3926, %f3925, %f3862;
	st.f32 	[%rd94+40], %f3926;
	ld.f32 	%f3927, [%rd84+44];
	add.f32 	%f3928, %f3927, %f3864;
	st.f32 	[%rd94+44], %f3928;
	ld.f32 	%f3929, [%rd84+48];
	add.f32 	%f3930, %f3929, %f3866;
	st.f32 	[%rd94+48], %f3930;
	ld.f32 	%f3931, [%rd84+52];
	add.f32 	%f3932, %f3931, %f3868;
	st.f32 	[%rd94+52], %f3932;
	ld.f32 	%f3933, [%rd84+56];
	add.f32 	%f3934, %f3933, %f3870;
	st.f32 	[%rd94+56], %f3934;
	ld.f32 	%f3935, [%rd84+60];
	add.f32 	%f3936, %f3935, %f3872;
	st.f32 	[%rd94+60], %f3936;
	ld.f32 	%f3937, [%rd84+64];
	add.f32 	%f3938, %f3937, %f3874;
	st.f32 	[%rd94+64], %f3938;
	ld.f32 	%f3939, [%rd84+68];
	add.f32 	%f3940, %f3939, %f3876;
	st.f32 	[%rd94+68], %f3940;
	ld.f32 	%f3941, [%rd84+72];
	add.f32 	%f3942, %f3941, %f3878;
	st.f32 	[%rd94+72], %f3942;
	ld.f32 	%f3943, [%rd84+76];
	add.f32 	%f3944, %f3943, %f3880;
	st.f32 	[%rd94+76], %f3944;
	ld.f32 	%f3945, [%rd84+80];
	add.f32 	%f3946, %f3945, %f3882;
	st.f32 	[%rd94+80], %f3946;
	ld.f32 	%f3947, [%rd84+84];
	add.f32 	%f3948, %f3947, %f3884;
	st.f32 	[%rd94+84], %f3948;
	ld.f32 	%f3949, [%rd84+88];
	add.f32 	%f3950, %f3949, %f3886;
	st.f32 	[%rd94+88], %f3950;
	ld.f32 	%f3951, [%rd84+92];
	add.f32 	%f3952, %f3951, %f3888;
	st.f32 	[%rd94+92], %f3952;
	ld.f32 	%f3953, [%rd84+96];
	add.f32 	%f3954, %f3953, %f3890;
	st.f32 	[%rd94+96], %f3954;
	ld.f32 	%f3955, [%rd84+100];
	add.f32 	%f3956, %f3955, %f3892;
	st.f32 	[%rd94+100], %f3956;
	ld.f32 	%f3957, [%rd84+104];
	add.f32 	%f3958, %f3957, %f3894;
	st.f32 	[%rd94+104], %f3958;
	ld.f32 	%f3959, [%rd84+108];
	add.f32 	%f3960, %f3959, %f3896;
	st.f32 	[%rd94+108], %f3960;
	ld.f32 	%f3961, [%rd84+112];
	add.f32 	%f3962, %f3961, %f3898;
	st.f32 	[%rd94+112], %f3962;
	ld.f32 	%f3963, [%rd84+116];
	add.f32 	%f3964, %f3963, %f3900;
	st.f32 	[%rd94+116], %f3964;
	ld.f32 	%f3965, [%rd84+120];
	add.f32 	%f3966, %f3965, %f3902;
	st.f32 	[%rd94+120], %f3966;
	ld.f32 	%f3967, [%rd84+124];
	add.f32 	%f3968, %f3967, %f3904;
	st.f32 	[%rd94+124], %f3968;
	ld.shared.u64 	%rd85, [_ZZN3cub18CUB_300001_SM_10006detail6reduce28DeviceReduceSingleTileKernelINS2_10policy_hubIPfy9sum_deltaE10Policy1000EN6thrust24THRUST_300001_SM_1000_NS6detail15normal_iteratorINSA_10device_ptrIS5_EEEEPS5_yS6_S5_S5_N4cuda3std3__410__identityEEEvT0_T1_T2_T3_T4_T6_E12temp_storage+48];
	ld.f32 	%f3969, [%rd85];
	add.f32 	%f3970, %f3969, %f3906;
	st.f32 	[%rd94], %f3970;
	ld.f32 	%f3971, [%rd85+4];
	add.f32 	%f3972, %f3971, %f3908;
	st.f32 	[%rd94+4], %f3972;
	ld.f32 	%f3973, [%rd85+8];
	add.f32 	%f3974, %f3973, %f3910;
	st.f32 	[%rd94+8], %f3974;
	ld.f32 	%f3975, [%rd85+12];
	add.f32 	%f3976, %f3975, %f3912;
	st.f32 	[%rd94+12], %f3976;
	ld.f32 	%f3977, [%rd85+16];
	add.f32 	%f3978, %f3977, %f3914;
	st.f32 	[%rd94+16], %f3978;
	ld.f32 	%f3979, [%rd85+20];
	add.f32 	%f3980, %f3979, %f3916;
	st.f32 	[%rd94+20], %f3980;
	ld.f32 	%f3981, [%rd85+24];
	add.f32 	%f3982, %f3981, %f3918;
	st.f32 	[%rd94+24], %f3982;
	ld.f32 	%f3983, [%rd85+28];
	add.f32 	%f3984, %f3983, %f3920;
	st.f32 	[%rd94+28], %f3984;
	ld.f32 	%f3985, [%rd85+32];
	add.f32 	%f3986, %f3985, %f3922;
	st.f32 	[%rd94+32], %f3986;
	ld.f32 	%f3987, [%rd85+36];
	add.f32 	%f3988, %f3987, %f3924;
	st.f32 	[%rd94+36], %f3988;
	ld.f32 	%f3989, [%rd85+40];
	add.f32 	%f3990, %f3989, %f3926;
	st.f32 	[%rd94+40], %f3990;
	ld.f32 	%f3991, [%rd85+44];
	add.f32 	%f3992, %f3991, %f3928;
	st.f32 	[%rd94+44], %f3992;
	ld.f32 	%f3993, [%rd85+48];
	add.f32 	%f3994, %f3993, %f3930;
	st.f32 	[%rd94+48], %f3994;
	ld.f32 	%f3995, [%rd85+52];
	add.f32 	%f3996, %f3995, %f3932;
	st.f32 	[%rd94+52], %f3996;
	ld.f32 	%f3997, [%rd85+56];
	add.f32 	%f3998, %f3997, %f3934;
	st.f32 	[%rd94+56], %f3998;
	ld.f32 	%f3999, [%rd85+60];
	add.f32 	%f4000, %f3999, %f3936;
	st.f32 	[%rd94+60], %f4000;
	ld.f32 	%f4001, [%rd85+64];
	add.f32 	%f4002, %f4001, %f3938;
	st.f32 	[%rd94+64], %f4002;
	ld.f32 	%f4003, [%rd85+68];
	add.f32 	%f4004, %f4003, %f3940;
	st.f32 	[%rd94+68], %f4004;
	ld.f32 	%f4005, [%rd85+72];
	add.f32 	%f4006, %f4005, %f3942;
	st.f32 	[%rd94+72], %f4006;
	ld.f32 	%f4007, [%rd85+76];
	add.f32 	%f4008, %f4007, %f3944;
	st.f32 	[%rd94+76], %f4008;
	ld.f32 	%f4009, [%rd85+80];
	add.f32 	%f4010, %f4009, %f3946;
	st.f32 	[%rd94+80], %f4010;
	ld.f32 	%f4011, [%rd85+84];
	add.f32 	%f4012, %f4011, %f3948;
	st.f32 	[%rd94+84], %f4012;
	ld.f32 	%f4013, [%rd85+88];
	add.f32 	%f4014, %f4013, %f3950;
	st.f32 	[%rd94+88], %f4014;
	ld.f32 	%f4015, [%rd85+92];
	add.f32 	%f4016, %f4015, %f3952;
	st.f32 	[%rd94+92], %f4016;
	ld.f32 	%f4017, [%rd85+96];
	add.f32 	%f4018, %f4017, %f3954;
	st.f32 	[%rd94+96], %f4018;
	ld.f32 	%f4019, [%rd85+100];
	add.f32 	%f4020, %f4019, %f3956;
	st.f32 	[%rd94+100], %f4020;
	ld.f32 	%f4021, [%rd85+104];
	add.f32 	%f4022, %f4021, %f3958;
	st.f32 	[%rd94+104], %f4022;
	ld.f32 	%f4023, [%rd85+108];
	add.f32 	%f4024, %f4023, %f3960;
	st.f32 	[%rd94+108], %f4024;
	ld.f32 	%f4025, [%rd85+112];
	add.f32 	%f4026, %f4025, %f3962;
	st.f32 	[%rd94+112], %f4026;
	ld.f32 	%f4027, [%rd85+116];
	add.f32 	%f4028, %f4027, %f3964;
	st.f32 	[%rd94+116], %f4028;
	ld.f32 	%f4029, [%rd85+120];
	add.f32 	%f4030, %f4029, %f3966;
	st.f32 	[%rd94+120], %f4030;
	ld.f32 	%f4031, [%rd85+124];
	add.f32 	%f4032, %f4031, %f3968;
	st.f32 	[%rd94+124], %f4032;
	ld.shared.u64 	%rd86, [_ZZN3cub18CUB_300001_SM_10006detail6reduce28DeviceReduceSingleTileKernelINS2_10policy_hubIPfy9sum_deltaE10Policy1000EN6thrust24THRUST_300001_SM_1000_NS6detail15normal_iteratorINSA_10device_ptrIS5_EEEEPS5_yS6_S5_S5_N4cuda3std3__410__identityEEEvT0_T1_T2_T3_T4_T6_E12temp_storage+56];
	ld.f32 	%f4033, [%rd86];
	add.f32 	%f4034, %f4033, %f3970;
	st.f32 	[%rd94], %f4034;
	ld.f32 	%f4035, [%rd86+4];
	add.f32 	%f4036, %f4035, %f3972;
	st.f32 	[%rd94+4], %f4036;
	ld.f32 	%f4037, [%rd86+8];
	add.f32 	%f4038, %f4037, %f3974;
	st.f32 	[%rd94+8], %f4038;
	ld.f32 	%f4039, [%rd86+12];
	add.f32 	%f4040, %f4039, %f3976;
	st.f32 	[%rd94+12], %f4040;
	ld.f32 	%f4041, [%rd86+16];
	add.f32 	%f4042, %f4041, %f3978;
	st.f32 	[%rd94+16], %f4042;
	ld.f32 	%f4043, [%rd86+20];
	add.f32 	%f4044, %f4043, %f3980;
	st.f32 	[%rd94+20], %f4044;
	ld.f32 	%f4045, [%rd86+24];
	add.f32 	%f4046, %f4045, %f3982;
	st.f32 	[%rd94+24], %f4046;
	ld.f32 	%f4047, [%rd86+28];
	add.f32 	%f4048, %f4047, %f3984;
	st.f32 	[%rd94+28], %f4048;
	ld.f32 	%f4049, [%rd86+32];
	add.f32 	%f4050, %f4049, %f3986;
	st.f32 	[%rd94+32], %f4050;
	ld.f32 	%f4051, [%rd86+36];
	add.f32 	%f4052, %f4051, %f3988;
	st.f32 	[%rd94+36], %f4052;
	ld.f32 	%f4053, [%rd86+40];
	add.f32 	%f4054, %f4053, %f3990;
	st.f32 	[%rd94+40], %f4054;
	ld.f32 	%f4055, [%rd86+44];
	add.f32 	%f4056, %f4055, %f3992;
	st.f32 	[%rd94+44], %f4056;
	ld.f32 	%f4057, [%rd86+48];
	add.f32 	%f4058, %f4057, %f3994;
	st.f32 	[%rd94+48], %f4058;
	ld.f32 	%f4059, [%rd86+52];
	add.f32 	%f4060, %f4059, %f3996;
	st.f32 	[%rd94+52], %f4060;
	ld.f32 	%f4061, [%rd86+56];
	add.f32 	%f4062, %f4061, %f3998;
	st.f32 	[%rd94+56], %f4062;
	ld.f32 	%f4063, [%rd86+60];
	add.f32 	%f4064, %f4063, %f4000;
	st.f32 	[%rd94+60], %f4064;
	ld.f32 	%f4065, [%rd86+64];
	add.f32 	%f4066, %f4065, %f4002;
	st.f32 	[%rd94+64], %f4066;
	ld.f32 	%f4067, [%rd86+68];
	add.f32 	%f4068, %f4067, %f4004;
	st.f32 	[%rd94+68], %f4068;
	ld.f32 	%f4069, [%rd86+72];
	add.f32 	%f4070, %f4069, %f4006;
	st.f32 	[%rd94+72], %f4070;
	ld.f32 	%f4071, [%rd86+76];
	add.f32 	%f4072, %f4071, %f4008;
	st.f32 	[%rd94+76], %f4072;
	ld.f32 	%f4073, [%rd86+80];
	add.f32 	%f4074, %f4073, %f4010;
	st.f32 	[%rd94+80], %f4074;
	ld.f32 	%f4075, [%rd86+84];
	add.f32 	%f4076, %f4075, %f4012;
	st.f32 	[%rd94+84], %f4076;
	ld.f32 	%f4077, [%rd86+88];
	add.f32 	%f4078, %f4077, %f4014;
	st.f32 	[%rd94+88], %f4078;
	ld.f32 	%f4079, [%rd86+92];
	add.f32 	%f4080, %f4079, %f4016;
	st.f32 	[%rd94+92], %f4080;
	ld.f32 	%f4081, [%rd86+96];
	add.f32 	%f4082, %f4081, %f4018;
	st.f32 	[%rd94+96], %f4082;
	ld.f32 	%f4083, [%rd86+100];
	add.f32 	%f4084, %f4083, %f4020;
	st.f32 	[%rd94+100], %f4084;
	ld.f32 	%f4085, [%rd86+104];
	add.f32 	%f4086, %f4085, %f4022;
	st.f32 	[%rd94+104], %f4086;
	ld.f32 	%f4087, [%rd86+108];
	add.f32 	%f4088, %f4087, %f4024;
	st.f32 	[%rd94+108], %f4088;
	ld.f32 	%f4089, [%rd86+112];
	add.f32 	%f4090, %f4089, %f4026;
	st.f32 	[%rd94+112], %f4090;
	ld.f32 	%f4091, [%rd86+116];
	add.f32 	%f4092, %f4091, %f4028;
	st.f32 	[%rd94+116], %f4092;
	ld.f32 	%f4093, [%rd86+120];
	add.f32 	%f4094, %f4093, %f4030;
	st.f32 	[%rd94+120], %f4094;
	ld.f32 	%f4095, [%rd86+124];
	add.f32 	%f4096, %f4095, %f4032;
	st.f32 	[%rd94+124], %f4096;
	ld.shared.u64 	%rd87, [_ZZN3cub18CUB_300001_SM_10006detail6reduce28DeviceReduceSingleTileKernelINS2_10policy_hubIPfy9sum_deltaE10Policy1000EN6thrust24THRUST_300001_SM_1000_NS6detail15normal_iteratorINSA_10device_ptrIS5_EEEEPS5_yS6_S5_S5_N4cuda3std3__410__identityEEEvT0_T1_T2_T3_T4_T6_E12temp_storage+64];
	ld.f32 	%f4097, [%rd87];
	add.f32 	%f4098, %f4097, %f4034;
	st.f32 	[%rd94], %f4098;
	ld.f32 	%f4099, [%rd87+4];
	add.f32 	%f4100, %f4099, %f4036;
	st.f32 	[%rd94+4], %f4100;
	ld.f32 	%f4101, [%rd87+8];
	add.f32 	%f4102, %f4101, %f4038;
	st.f32 	[%rd94+8], %f4102;
	ld.f32 	%f4103, [%rd87+12];
	add.f32 	%f4104, %f4103, %f4040;
	st.f32 	[%rd94+12], %f4104;
	ld.f32 	%f4105, [%rd87+16];
	add.f32 	%f4106, %f4105, %f4042;
	st.f32 	[%rd94+16], %f4106;
	ld.f32 	%f4107, [%rd87+20];
	add.f32 	%f4108, %f4107, %f4044;
	st.f32 	[%rd94+20], %f4108;
	ld.f32 	%f4109, [%rd87+24];
	add.f32 	%f4110, %f4109, %f4046;
	st.f32 	[%rd94+24], %f4110;
	ld.f32 	%f4111, [%rd87+28];
	add.f32 	%f4112, %f4111, %f4048;
	st.f32 	[%rd94+28], %f4112;
	ld.f32 	%f4113, [%rd87+32];
	add.f32 	%f4114, %f4113, %f4050;
	st.f32 	[%rd94+32], %f4114;
	ld.f32 	%f4115, [%rd87+36];
	add.f32 	%f4116, %f4115, %f4052;
	st.f32 	[%rd94+36], %f4116;
	ld.f32 	%f4117, [%rd87+40];
	add.f32 	%f4118, %f4117, %f4054;
	st.f32 	[%rd94+40], %f4118;
	ld.f32 	%f4119, [%rd87+44];
	add.f32 	%f4120, %f4119, %f4056;
	st.f32 	[%rd94+44], %f4120;
	ld.f32 	%f4121, [%rd87+48];
	add.f32 	%f4122, %f4121, %f4058;
	st.f32 	[%rd94+48], %f4122;
	ld.f32 	%f4123, [%rd87+52];
	add.f32 	%f4124, %f4123, %f4060;
	st.f32 	[%rd94+52], %f4124;
	ld.f32 	%f4125, [%rd87+56];
	add.f32 	%f4126, %f4125, %f4062;
	st.f32 	[%rd94+56], %f4126;
	ld.f32 	%f4127, [%rd87+60];
	add.f32 	%f4128, %f4127, %f4064;
	st.f32 	[%rd94+60], %f4128;
	ld.f32 	%f4129, [%rd87+64];
	add.f32 	%f4130, %f4129, %f4066;
	st.f32 	[%rd94+64], %f4130;
	ld.f32 	%f4131, [%rd87+68];
	add.f32 	%f4132, %f4131, %f4068;
	st.f32 	[%rd94+68], %f4132;
	ld.f32 	%f4133, [%rd87+72];
	add.f32 	%f4134, %f4133, %f4070;
	st.f32 	[%rd94+72], %f4134;
	ld.f32 	%f4135, [%rd87+76];
	add.f32 	%f4136, %f4135, %f4072;
	st.f32 	[%rd94+76], %f4136;
	ld.f32 	%f4137, [%rd87+80];
	add.f32 	%f4138, %f4137, %f4074;
	st.f32 	[%rd94+80], %f4138;
	ld.f32 	%f4139, [%rd87+84];
	add.f32 	%f4140, %f4139, %f4076;
	st.f32 	[%rd94+84], %f4140;
	ld.f32 	%f4141, [%rd87+88];
	add.f32 	%f4142, %f4141, %f4078;
	st.f32 	[%rd94+88], %f4142;
	ld.f32 	%f4143, [%rd87+92];
	add.f32 	%f4144, %f4143, %f4080;
	st.f32 	[%rd94+92], %f4144;
	ld.f32 	%f4145, [%rd87+96];
	add.f32 	%f4146, %f4145, %f4082;
	st.f32 	[%rd94+96], %f4146;
	ld.f32 	%f4147, [%rd87+100];
	add.f32 	%f4148, %f4147, %f4084;
	st.f32 	[%rd94+100], %f4148;
	ld.f32 	%f4149, [%rd87+104];
	add.f32 	%f4150, %f4149, %f4086;
	st.f32 	[%rd94+104], %f4150;
	ld.f32 	%f4151, [%rd87+108];
	add.f32 	%f4152, %f4151, %f4088;
	st.f32 	[%rd94+108], %f4152;
	ld.f32 	%f4153, [%rd87+112];
	add.f32 	%f4154, %f4153, %f4090;
	st.f32 	[%rd94+112], %f4154;
	ld.f32 	%f4155, [%rd87+116];
	add.f32 	%f4156, %f4155, %f4092;
	st.f32 	[%rd94+116], %f4156;
	ld.f32 	%f4157, [%rd87+120];
	add.f32 	%f4158, %f4157, %f4094;
	st.f32 	[%rd94+120], %f4158;
	ld.f32 	%f4159, [%rd87+124];
	add.f32 	%f4160, %f4159, %f4096;
	st.f32 	[%rd94+124], %f4160;
	bra.uni 	$L__BB13_64;
$L__BB13_23:
	// begin inline asm
	mov.u32 %r108, %laneid;
	// end inline asm
	and.b32  	%r119, %r2, 992;
	add.s32 	%r120, %r119, 32;
	setp.gt.u32 	%p20, %r120, %r1;
	not.b32 	%r121, %r119;
	add.s32 	%r122, %r1, %r121;
	selp.b32 	%r117, %r122, 31, %p20;
	mov.b64 	{%r110, %r115}, %rd94;
	mov.b32 	%r116, 1;
	mov.b32 	%r118, -1;
	// begin inline asm
	shfl.sync.down.b32 %r109, %r110, %r116, %r117, %r118;
	// end inline asm
	// begin inline asm
	shfl.sync.down.b32 %r114, %r115, %r116, %r117, %r118;
	// end inline asm
	setp.ge.s32 	%p21, %r108, %r117;
	@%p21 bra 	$L__BB13_25;
	mov.b64 	%rd64, {%r109, %r114};
	ld.f32 	%f2433, [%rd64];
	ld.f32 	%f2434, [%rd94];
	add.f32 	%f2435, %f2433, %f2434;
	st.f32 	[%rd94], %f2435;
	ld.f32 	%f2436, [%rd64+4];
	ld.f32 	%f2437, [%rd94+4];
	add.f32 	%f2438, %f2436, %f2437;
	st.f32 	[%rd94+4], %f2438;
	ld.f32 	%f2439, [%rd64+8];
	ld.f32 	%f2440, [%rd94+8];
	add.f32 	%f2441, %f2439, %f2440;
	st.f32 	[%rd94+8], %f2441;
	ld.f32 	%f2442, [%rd64+12];
	ld.f32 	%f2443, [%rd94+12];
	add.f32 	%f2444, %f2442, %f2443;
	st.f32 	[%rd94+12], %f2444;
	ld.f32 	%f2445, [%rd64+16];
	ld.f32 	%f2446, [%rd94+16];
	add.f32 	%f2447, %f2445, %f2446;
	st.f32 	[%rd94+16], %f2447;
	ld.f32 	%f2448, [%rd64+20];
	ld.f32 	%f2449, [%rd94+20];
	add.f32 	%f2450, %f2448, %f2449;
	st.f32 	[%rd94+20], %f2450;
	ld.f32 	%f2451, [%rd64+24];
	ld.f32 	%f2452, [%rd94+24];
	add.f32 	%f2453, %f2451, %f2452;
	st.f32 	[%rd94+24], %f2453;
	ld.f32 	%f2454, [%rd64+28];
	ld.f32 	%f2455, [%rd94+28];
	add.f32 	%f2456, %f2454, %f2455;
	st.f32 	[%rd94+28], %f2456;
	ld.f32 	%f2457, [%rd64+32];
	ld.f32 	%f2458, [%rd94+32];
	add.f32 	%f2459, %f2457, %f2458;
	st.f32 	[%rd94+32], %f2459;
	ld.f32 	%f2460, [%rd64+36];
	ld.f32 	%f2461, [%rd94+36];
	add.f32 	%f2462, %f2460, %f2461;
	st.f32 	[%rd94+36], %f2462;
	ld.f32 	%f2463, [%rd64+40];
	ld.f32 	%f2464, [%rd94+40];
	add.f32 	%f2465, %f2463, %f2464;
	st.f32 	[%rd94+40], %f2465;
	ld.f32 	%f2466, [%rd64+44];
	ld.f32 	%f2467, [%rd94+44];
	add.f32 	%f2468, %f2466, %f2467;
	st.f32 	[%rd94+44], %f2468;
	ld.f32 	%f2469, [%rd64+48];
	ld.f32 	%f2470, [%rd94+48];
	add.f32 	%f2471, %f2469, %f2470;
	st.f32 	[%rd94+48], %f2471;
	ld.f32 	%f2472, [%rd64+52];
	ld.f32 	%f2473, [%rd94+52];
	add.f32 	%f2474, %f2472, %f2473;
	st.f32 	[%rd94+52], %f2474;
	ld.f32 	%f2475, [%rd64+56];
	ld.f32 	%f2476, [%rd94+56];
	add.f32 	%f2477, %f2475, %f2476;
	st.f32 	[%rd94+56], %f2477;
	ld.f32 	%f2478, [%rd64+60];
	ld.f32 	%f2479, [%rd94+60];
	add.f32 	%f2480, %f2478, %f2479;
	st.f32 	[%rd94+60], %f2480;
	ld.f32 	%f2481, [%rd64+64];
	ld.f32 	%f2482, [%rd94+64];
	add.f32 	%f2483, %f2481, %f2482;
	st.f32 	[%rd94+64], %f2483;
	ld.f32 	%f2484, [%rd64+68];
	ld.f32 	%f2485, [%rd94+68];
	add.f32 	%f2486, %f2484, %f2485;
	st.f32 	[%rd94+68], %f2486;
	ld.f32 	%f2487, [%rd64+72];
	ld.f32 	%f2488, [%rd94+72];
	add.f32 	%f2489, %f2487, %f2488;
	st.f32 	[%rd94+72], %f2489;
	ld.f32 	%f2490, [%rd64+76];
	ld.f32 	%f2491, [%rd94+76];
	add.f32 	%f2492, %f2490, %f2491;
	st.f32 	[%rd94+76], %f2492;
	ld.f32 	%f2493, [%rd64+80];
	ld.f32 	%f2494, [%rd94+80];
	add.f32 	%f2495, %f2493, %f2494;
	st.f32 	[%rd94+80], %f2495;
	ld.f32 	%f2496, [%rd64+84];
	ld.f32 	%f2497, [%rd94+84];
	add.f32 	%f2498, %f2496, %f2497;
	st.f32 	[%rd94+84], %f2498;
	ld.f32 	%f2499, [%rd64+88];
	ld.f32 	%f2500, [%rd94+88];
	add.f32 	%f2501, %f2499, %f2500;
	st.f32 	[%rd94+88], %f2501;
	ld.f32 	%f2502, [%rd64+92];
	ld.f32 	%f2503, [%rd94+92];
	add.f32 	%f2504, %f2502, %f2503;
	st.f32 	[%rd94+92], %f2504;
	ld.f32 	%f2505, [%rd64+96];
	ld.f32 	%f2506, [%rd94+96];
	add.f32 	%f2507, %f2505, %f2506;
	st.f32 	[%rd94+96], %f2507;
	ld.f32 	%f2508, [%rd64+100];
	ld.f32 	%f2509, [%rd94+100];
	add.f32 	%f2510, %f2508, %f2509;
	st.f32 	[%rd94+100], %f2510;
	ld.f32 	%f2511, [%rd64+104];
	ld.f32 	%f2512, [%rd94+104];
	add.f32 	%f2513, %f2511, %f2512;
	st.f32 	[%rd94+104], %f2513;
	ld.f32 	%f2514, [%rd64+108];
	ld.f32 	%f2515, [%rd94+108];
	add.f32 	%f2516, %f2514, %f2515;
	st.f32 	[%rd94+108], %f2516;
	ld.f32 	%f2517, [%rd64+112];
	ld.f32 	%f2518, [%rd94+112];
	add.f32 	%f2519, %f2517, %f2518;
	st.f32 	[%rd94+112], %f2519;
	ld.f32 	%f2520, [%rd64+116];
	ld.f32 	%f2521, [%rd94+116];
	add.f32 	%f2522, %f2520, %f2521;
	st.f32 	[%rd94+116], %f2522;
	ld.f32 	%f2523, [%rd64+120];
	ld.f32 	%f2524, [%rd94+120];
	add.f32 	%f2525, %f2523, %f2524;
	st.f32 	[%rd94+120], %f2525;
	ld.f32 	%f2526, [%rd64+124];
	ld.f32 	%f2527, [%rd94+124];
	add.f32 	%f2528, %f2526, %f2527;
	st.f32 	[%rd94+124], %f2528;
$L__BB13_25:
	mov.b32 	%r130, 2;
	mov.b32 	%r132, -1;
	// begin inline asm
	shfl.sync.down.b32 %r123, %r110, %r130, %r117, %r132;
	// end inline asm
	// begin inline asm
	shfl.sync.down.b32 %r128, %r115, %r130, %r117, %r132;
	// end inline asm
	add.s32 	%r133, %r108, 2;
	setp.gt.s32 	%p22, %r133, %r117;
	@%p22 bra 	$L__BB13_27;
	mov.b64 	%rd65, {%r123, %r128};
	ld.f32 	%f2529, [%rd65];
	ld.f32 	%f2530, [%rd94];
	add.f32 	%f2531, %f2529, %f2530;
	st.f32 	[%rd94], %f2531;
	ld.f32 	%f2532, [%rd65+4];
	ld.f32 	%f2533, [%rd94+4];
	add.f32 	%f2534, %f2532, %f2533;
	st.f32 	[%rd94+4], %f2534;
	ld.f32 	%f2535, [%rd65+8];
	ld.f32 	%f2536, [%rd94+8];
	add.f32 	%f2537, %f2535, %f2536;
	st.f32 	[%rd94+8], %f2537;
	ld.f32 	%f2538, [%rd65+12];
	ld.f32 	%f2539, [%rd94+12];
	add.f32 	%f2540, %f2538, %f2539;
	st.f32 	[%rd94+12], %f2540;
	ld.f32 	%f2541, [%rd65+16];
	ld.f32 	%f2542, [%rd94+16];
	add.f32 	%f2543, %f2541, %f2542;
	st.f32 	[%rd94+16], %f2543;
	ld.f32 	%f2544, [%rd65+20];
	ld.f32 	%f2545, [%rd94+20];
	add.f32 	%f2546, %f2544, %f2545;
	st.f32 	[%rd94+20], %f2546;
	ld.f32 	%f2547, [%rd65+24];
	ld.f32 	%f2548, [%rd94+24];
	add.f32 	%f2549, %f2547, %f2548;
	st.f32 	[%rd94+24], %f2549;
	ld.f32 	%f2550, [%rd65+28];
	ld.f32 	%f2551, [%rd94+28];
	add.f32 	%f2552, %f2550, %f2551;
	st.f32 	[%rd94+28], %f2552;
	ld.f32 	%f2553, [%rd65+32];
	ld.f32 	%f2554, [%rd94+32];
	add.f32 	%f2555, %f2553, %f2554;
	st.f32 	[%rd94+32], %f2555;
	ld.f32 	%f2556, [%rd65+36];
	ld.f32 	%f2557, [%rd94+36];
	add.f32 	%f2558, %f2556, %f2557;
	st.f32 	[%rd94+36], %f2558;
	ld.f32 	%f2559, [%rd65+40];
	ld.f32 	%f2560, [%rd94+40];
	add.f32 	%f2561, %f2559, %f2560;
	st.f32 	[%rd94+40], %f2561;
	ld.f32 	%f2562, [%rd65+44];
	ld.f32 	%f2563, [%rd94+44];
	add.f32 	%f2564, %f2562, %f2563;
	st.f32 	[%rd94+44], %f2564;
	ld.f32 	%f2565, [%rd65+48];
	ld.f32 	%f2566, [%rd94+48];
	add.f32 	%f2567, %f2565, %f2566;
	st.f32 	[%rd94+48], %f2567;
	ld.f32 	%f2568, [%rd65+52];
	ld.f32 	%f2569, [%rd94+52];
	add.f32 	%f2570, %f2568, %f2569;
	st.f32 	[%rd94+52], %f2570;
	ld.f32 	%f2571, [%rd65+56];
	ld.f32 	%f2572, [%rd94+56];
	add.f32 	%f2573, %f2571, %f2572;
	st.f32 	[%rd94+56], %f2573;
	ld.f32 	%f2574, [%rd65+60];
	ld.f32 	%f2575, [%rd94+60];
	add.f32 	%f2576, %f2574, %f2575;
	st.f32 	[%rd94+60], %f2576;
	ld.f32 	%f2577, [%rd65+64];
	ld.f32 	%f2578, [%rd94+64];
	add.f32 	%f2579, %f2577, %f2578;
	st.f32 	[%rd94+64], %f2579;
	ld.f32 	%f2580, [%rd65+68];
	ld.f32 	%f2581, [%rd94+68];
	add.f32 	%f2582, %f2580, %f2581;
	st.f32 	[%rd94+68], %f2582;
	ld.f32 	%f2583, [%rd65+72];
	ld.f32 	%f2584, [%rd94+72];
	add.f32 	%f2585, %f2583, %f2584;
	st.f32 	[%rd94+72], %f2585;
	ld.f32 	%f2586, [%rd65+76];
	ld.f32 	%f2587, [%rd94+76];
	add.f32 	%f2588, %f2586, %f2587;
	st.f32 	[%rd94+76], %f2588;
	ld.f32 	%f2589, [%rd65+80];
	ld.f32 	%f2590, [%rd94+80];
	add.f32 	%f2591, %f2589, %f2590;
	st.f32 	[%rd94+80], %f2591;
	ld.f32 	%f2592, [%rd65+84];
	ld.f32 	%f2593, [%rd94+84];
	add.f32 	%f2594, %f2592, %f2593;
	st.f32 	[%rd94+84], %f2594;
	ld.f32 	%f2595, [%rd65+88];
	ld.f32 	%f2596, [%rd94+88];
	add.f32 	%f2597, %f2595, %f2596;
	st.f32 	[%rd94+88], %f2597;
	ld.f32 	%f2598, [%rd65+92];
	ld.f32 	%f2599, [%rd94+92];
	add.f32 	%f2600, %f2598, %f2599;
	st.f32 	[%rd94+92], %f2600;
	ld.f32 	%f2601, [%rd65+96];
	ld.f32 	%f2602, [%rd94+96];
	add.f32 	%f2603, %f2601, %f2602;
	st.f32 	[%rd94+96], %f2603;
	ld.f32 	%f2604, [%rd65+100];
	ld.f32 	%f2605, [%rd94+100];
	add.f32 	%f2606, %f2604, %f2605;
	st.f32 	[%rd94+100], %f2606;
	ld.f32 	%f2607, [%rd65+104];
	ld.f32 	%f2608, [%rd94+104];
	add.f32 	%f2609, %f2607, %f2608;
	st.f32 	[%rd94+104], %f2609;
	ld.f32 	%f2610, [%rd65+108];
	ld.f32 	%f2611, [%rd94+108];
	add.f32 	%f2612, %f2610, %f2611;
	st.f32 	[%rd94+108], %f2612;
	ld.f32 	%f2613, [%rd65+112];
	ld.f32 	%f2614, [%rd94+112];
	add.f32 	%f2615, %f2613, %f2614;
	st.f32 	[%rd94+112], %f2615;
	ld.f32 	%f2616, [%rd65+116];
	ld.f32 	%f2617, [%rd94+116];
	add.f32 	%f2618, %f2616, %f2617;
	st.f32 	[%rd94+116], %f2618;
	ld.f32 	%f2619, [%rd65+120];
	ld.f32 	%f2620, [%rd94+120];
	add.f32 	%f2621, %f2619, %f2620;
	st.f32 	[%rd94+120], %f2621;
	ld.f32 	%f2622, [%rd65+124];
	ld.f32 	%f2623, [%rd94+124];
	add.f32 	%f2624, %f2622, %f2623;
	st.f32 	[%rd94+124], %f2624;
$L__BB13_27:
	mov.b32 	%r141, 4;
	mov.b32 	%r143, -1;
	// begin inline asm
	shfl.sync.down.b32 %r134, %r110, %r141, %r117, %r143;
	// end inline asm
	// begin inline asm
	shfl.sync.down.b32 %r139, %r115, %r141, %r117, %r143;
	// end inline asm
	add.s32 	%r144, %r108, 4;
	setp.gt.s32 	%p23, %r144, %r117;
	@%p23 bra 	$L__BB13_29;
	mov.b64 	%rd66, {%r134, %r139};
	ld.f32 	%f2625, [%rd66];
	ld.f32 	%f2626, [%rd94];
	add.f32 	%f2627, %f2625, %f2626;
	st.f32 	[%rd94], %f2627;
	ld.f32 	%f2628, [%rd66+4];
	ld.f32 	%f2629, [%rd94+4];
	add.f32 	%f2630, %f2628, %f2629;
	st.f32 	[%rd94+4], %f2630;
	ld.f32 	%f2631, [%rd66+8];
	ld.f32 	%f2632, [%rd94+8];
	add.f32 	%f2633, %f2631, %f2632;
	st.f32 	[%rd94+8], %f2633;
	ld.f32 	%f2634, [%rd66+12];
	ld.f32 	%f2635, [%rd94+12];
	add.f32 	%f2636, %f2634, %f2635;
	st.f32 	[%rd94+12], %f2636;
	ld.f32 	%f2637, [%rd66+16];
	ld.f32 	%f2638, [%rd94+16];
	add.f32 	%f2639, %f2637, %f2638;
	st.f32 	[%rd94+16], %f2639;
	ld.f32 	%f2640, [%rd66+20];
	ld.f32 	%f2641, [%rd94+20];
	add.f32 	%f2642, %f2640, %f2641;
	st.f32 	[%rd94+20], %f2642;
	ld.f32 	%f2643, [%rd66+24];
	ld.f32 	%f2644, [%rd94+24];
	add.f32 	%f2645, %f2643, %f2644;
	st.f32 	[%rd94+24], %f2645;
	ld.f32 	%f2646, [%rd66+28];
	ld.f32 	%f2647, [%rd94+28];
	add.f32 	%f2648, %f2646, %f2647;
	st.f32 	[%rd94+28], %f2648;
	ld.f32 	%f2649, [%rd66+32];
	ld.f32 	%f2650, [%rd94+32];
	add.f32 	%f2651, %f2649, %f2650;
	st.f32 	[%rd94+32], %f2651;
	ld.f32 	%f2652, [%rd66+36];
	ld.f32 	%f2653, [%rd94+36];
	add.f32 	%f2654, %f2652, %f2653;
	st.f32 	[%rd94+36], %f2654;
	ld.f32 	%f2655, [%rd66+40];
	ld.f32 	%f2656, [%rd94+40];
	add.f32 	%f2657, %f2655, %f2656;
	st.f32 	[%rd94+40], %f2657;
	ld.f32 	%f2658, [%rd66+44];
	ld.f32 	%f2659, [%rd94+44];
	add.f32 	%f2660, %f2658, %f2659;
	st.f32 	[%rd94+44], %f2660;
	ld.f32 	%f2661, [%rd66+48];
	ld.f32 	%f2662, [%rd94+48];
	add.f32 	%f2663, %f2661, %f2662;
	st.f32 	[%rd94+48], %f2663;
	ld.f32 	%f2664, [%rd66+52];
	ld.f32 	%f2665, [%rd94+52];
	add.f32 	%f2666, %f2664, %f2665;
	st.f32 	[%rd94+52], %f2666;
	ld.f32 	%f2667, [%rd66+56];
	ld.f32 	%f2668, [%rd94+56];
	add.f32 	%f2669, %f2667, %f2668;
	st.f32 	[%rd94+56], %f2669;
	ld.f32 	%f2670, [%rd66+60];
	ld.f32 	%f2671, [%rd94+60];
	add.f32 	%f2672, %f2670, %f2671;
	st.f32 	[%rd94+60], %f2672;
	ld.f32 	%f2673, [%rd66+64];
	ld.f32 	%f2674, [%rd94+64];
	add.f32 	%f2675, %f2673, %f2674;
	st.f32 	[%rd94+64], %f2675;
	ld.f32 	%f2676, [%rd66+68];
	ld.f32 	%f2677, [%rd94+68];
	add.f32 	%f2678, %f2676, %f2677;
	st.f32 	[%rd94+68], %f2678;
	ld.f32 	%f2679, [%rd66+72];
	ld.f32 	%f2680, [%rd94+72];
	add.f32 	%f2681, %f2679, %f2680;
	st.f32 	[%rd94+72], %f2681;
	ld.f32 	%f2682, [%rd66+76];
	ld.f32 	%f2683, [%rd94+76];
	add.f32 	%f2684, %f2682, %f2683;
	st.f32 	[%rd94+76], %f2684;
	ld.f32 	%f2685, [%rd66+80];
	ld.f32 	%f2686, [%rd94+80];
	add.f32 	%f2687, %f2685, %f2686;
	st.f32 	[%rd94+80], %f2687;
	ld.f32 	%f2688, [%rd66+84];
	ld.f32 	%f2689, [%rd94+84];
	add.f32 	%f2690, %f2688, %f2689;
	st.f32 	[%rd94+84], %f2690;
	ld.f32 	%f2691, [%rd66+88];
	ld.f32 	%f2692, [%rd94+88];
	add.f32 	%f2693, %f2691, %f2692;
	st.f32 	[%rd94+88], %f2693;
	ld.f32 	%f2694, [%rd66+92];
	ld.f32 	%f2695, [%rd94+92];
	add.f32 	%f2696, %f2694, %f2695;
	st.f32 	[%rd94+92], %f2696;
	ld.f32 	%f2697, [%rd66+96];
	ld.f32 	%f2698, [%rd94+96];
	add.f32 	%f2699, %f2697, %f2698;
	st.f32 	[%rd94+96], %f2699;
	ld.f32 	%f2700, [%rd66+100];
	ld.f32 	%f2701, [%rd94+100];
	add.f32 	%f2702, %f2700, %f2701;
	st.f32 	[%rd94+100], %f2702;
	ld.f32 	%f2703, [%rd66+104];
	ld.f32 	%f2704, [%rd94+104];
	add.f32 	%f2705, %f2703, %f2704;
	st.f32 	[%rd94+104], %f2705;
	ld.f32 	%f2706, [%rd66+108];
	ld.f32 	%f2707, [%rd94+108];
	add.f32 	%f2708, %f2706, %f2707;
	st.f32 	[%rd94+108], %f2708;
	ld.f32 	%f2709, [%rd66+112];
	ld.f32 	%f2710, [%rd94+112];
	add.f32 	%f2711, %f2709, %f2710;
	st.f32 	[%rd94+112], %f2711;
	ld.f32 	%f2712, [%rd66+116];
	ld.f32 	%f2713, [%rd94+116];
	add.f32 	%f2714, %f2712, %f2713;
	st.f32 	[%rd94+116], %f2714;
	ld.f32 	%f2715, [%rd66+120];
	ld.f32 	%f2716, [%rd94+120];
	add.f32 	%f2717, %f2715, %f2716;
	st.f32 	[%rd94+120], %f2717;
	ld.f32 	%f2718, [%rd66+124];
	ld.f32 	%f2719, [%rd94+124];
	add.f32 	%f2720, %f2718, %f2719;
	st.f32 	[%rd94+124], %f2720;
$L__BB13_29:
	mov.b32 	%r152, 8;
	mov.b32 	%r154, -1;
	// begin inline asm
	shfl.sync.down.b32 %r145, %r110, %r152, %r117, %r154;
	// end inline asm
	// begin inline asm
	shfl.sync.down.b32 %r150, %r115, %r152, %r117, %r154;
	// end inline asm
	add.s32 	%r155, %r108, 8;
	setp.gt.s32 	%p24, %r155, %r117;
	@%p24 bra 	$L__BB13_31;
	mov.b64 	%rd67, {%r145, %r150};
	ld.f32 	%f2721, [%rd67];
	ld.f32 	%f2722, [%rd94];
	add.f32 	%f2723, %f2721, %f2722;
	st.f32 	[%rd94], %f2723;
	ld.f32 	%f2724, [%rd67+4];
	ld.f32 	%f2725, [%rd94+4];
	add.f32 	%f2726, %f2724, %f2725;
	st.f32 	[%rd94+4], %f2726;
	ld.f32 	%f2727, [%rd67+8];
	ld.f32 	%f2728, [%rd94+8];
	add.f32 	%f2729, %f2727, %f2728;
	st.f32 	[%rd94+8], %f2729;
	ld.f32 	%f2730, [%rd67+12];
	ld.f32 	%f2731, [%rd94+12];
	add.f32 	%f2732, %f2730, %f2731;
	st.f32 	[%rd94+12], %f2732;
	ld.f32 	%f2733, [%rd67+16];
	ld.f32 	%f2734, [%rd94+16];
	add.f32 	%f2735, %f2733, %f2734;
	st.f32 	[%rd94+16], %f2735;
	ld.f32 	%f2736, [%rd67+20];
	ld.f32 	%f2737, [%rd94+20];
	add.f32 	%f2738, %f2736, %f2737;
	st.f32 	[%rd94+20], %f2738;
	ld.f32 	%f2739, [%rd67+24];
	ld.f32 	%f2740, [%rd94+24];
	add.f32 	%f2741, %f2739, %f2740;
	st.f32 	[%rd94+24], %f2741;
	ld.f32 	%f2742, [%rd67+28];
	ld.f32 	%f2743, [%rd94+28];
	add.f32 	%f2744, %f2742, %f2743;
	st.f32 	[%rd94+28], %f2744;
	ld.f32 	%f2745, [%rd67+32];
	ld.f32 	%f2746, [%rd94+32];
	add.f32 	%f2747, %f2745, %f2746;
	st.f32 	[%rd94+32], %f2747;
	ld.f32 	%f2748, [%rd67+36];
	ld.f32 	%f2749, [%rd94+36];
	add.f32 	%f2750, %f2748, %f2749;
	st.f32 	[%rd94+36], %f2750;
	ld.f32 	%f2751, [%rd67+40];
	ld.f32 	%f2752, [%rd94+40];
	add.f32 	%f2753, %f2751, %f2752;
	st.f32 	[%rd94+40], %f2753;
	ld.f32 	%f2754, [%rd67+44];
	ld.f32 	%f2755, [%rd94+44];
	add.f32 	%f2756, %f2754, %f2755;
	st.f32 	[%rd94+44], %f2756;
	ld.f32 	%f2757, [%rd67+48];
	ld.f32 	%f2758, [%rd94+48];
	add.f32 	%f2759, %f2757, %f2758;
	st.f32 	[%rd94+48], %f2759;
	ld.f32 	%f2760, [%rd67+52];
	ld.f32 	%f2761, [%rd94+52];
	add.f32 	%f2762, %f2760, %f2761;
	st.f32 	[%rd94+52], %f2762;
	ld.f32 	%f2763, [%rd67+56];
	ld.f32 	%f2764, [%rd94+56];
	add.f32 	%f2765, %f2763, %f2764;
	st.f32 	[%rd94+56], %f2765;
	ld.f32 	%f2766, [%rd67+60];
	ld.f32 	%f2767, [%rd94+60];
	add.f32 	%f2768, %f2766, %f2767;
	st.f32 	[%rd94+60], %f2768;
	ld.f32 	%f2769, [%rd67+64];
	ld.f32 	%f2770, [%rd94+64];
	add.f32 	%f2771, %f2769, %f2770;
	st.f32 	[%rd94+64], %f2771;
	ld.f32 	%f2772, [%rd67+68];
	ld.f32 	%f2773, [%rd94+68];
	add.f32 	%f2774, %f2772, %f2773;
	st.f32 	[%rd94+68], %f2774;
	ld.f32 	%f2775, [%rd67+72];
	ld.f32 	%f2776, [%rd94+72];
	add.f32 	%f2777, %f2775, %f2776;
	st.f32 	[%rd94+72], %f2777;
	ld.f32 	%f2778, [%rd67+76];
	ld.f32 	%f2779, [%rd94+76];
	add.f32 	%f2780, %f2778, %f2779;
	st.f32 	[%rd94+76], %f2780;
	ld.f32 	%f2781, [%rd67+80];
	ld.f32 	%f2782, [%rd94+80];
	add.f32 	%f2783, %f2781, %f2782;
	st.f32 	[%rd94+80], %f2783;
	ld.f32 	%f2784, [%rd67+84];
	ld.f32 	%f2785, [%rd94+84];
	add.f32 	%f2786, %f2784, %f2785;
	st.f32 	[%rd94+84], %f2786;
	ld.f32 	%f2787, [%rd67+88];
	ld.f32 	%f2788, [%rd94+88];
	add.f32 	%f2789, %f2787, %f2788;
	st.f32 	[%rd94+88], %f2789;
	ld.f32 	%f2790, [%rd67+92];
	ld.f32 	%f2791, [%rd94+92];
	add.f32 	%f2792, %f2790, %f2791;
	st.f32 	[%rd94+92], %f2792;
	ld.f32 	%f2793, [%rd67+96];
	ld.f32 	%f2794, [%rd94+96];
	add.f32 	%f2795, %f2793, %f2794;
	st.f32 	[%rd94+96], %f2795;
	ld.f32 	%f2796, [%rd67+100];
	ld.f32 	%f2797, [%rd94+100];
	add.f32 	%f2798, %f2796, %f2797;
	st.f32 	[%rd94+100], %f2798;
	ld.f32 	%f2799, [%rd67+104];
	ld.f32 	%f2800, [%rd94+104];
	add.f32 	%f2801, %f2799, %f2800;
	st.f32 	[%rd94+104], %f2801;
	ld.f32 	%f2802, [%rd67+108];
	ld.f32 	%f2803, [%rd94+108];
	add.f32 	%f2804, %f2802, %f2803;
	st.f32 	[%rd94+108], %f2804;
	ld.f32 	%f2805, [%rd67+112];
	ld.f32 	%f2806, [%rd94+112];
	add.f32 	%f2807, %f2805, %f2806;
	st.f32 	[%rd94+112], %f2807;
	ld.f32 	%f2808, [%rd67+116];
	ld.f32 	%f2809, [%rd94+116];
	add.f32 	%f2810, %f2808, %f2809;
	st.f32 	[%rd94+116], %f2810;
	ld.f32 	%f2811, [%rd67+120];
	ld.f32 	%f2812, [%rd94+120];
	add.f32 	%f2813, %f2811, %f2812;
	st.f32 	[%rd94+120], %f2813;
	ld.f32 	%f2814, [%rd67+124];
	ld.f32 	%f2815, [%rd94+124];
	add.f32 	%f2816, %f2814, %f2815;
	st.f32 	[%rd94+124], %f2816;
$L__BB13_31:
	mov.b32 	%r163, 16;
	mov.b32 	%r165, -1;
	// begin inline asm
	shfl.sync.down.b32 %r156, %r110, %r163, %r117, %r165;
	// end inline asm
	// begin inline asm
	shfl.sync.down.b32 %r161, %r115, %r163, %r117, %r165;
	// end inline asm
	add.s32 	%r166, %r108, 16;
	setp.gt.s32 	%p25, %r166, %r117;
	@%p25 bra 	$L__BB13_33;
	mov.b64 	%rd68, {%r156, %r161};
	ld.f32 	%f2817, [%rd68];
	ld.f32 	%f2818, [%rd94];
	add.f32 	%f2819, %f2817, %f2818;
	st.f32 	[%rd94], %f2819;
	ld.f32 	%f2820, [%rd68+4];
	ld.f32 	%f2821, [%rd94+4];
	add.f32 	%f2822, %f2820, %f2821;
	st.f32 	[%rd94+4], %f2822;
	ld.f32 	%f2823, [%rd68+8];
	ld.f32 	%f2824, [%rd94+8];
	add.f32 	%f2825, %f2823, %f2824;
	st.f32 	[%rd94+8], %f2825;
	ld.f32 	%f2826, [%rd68+12];
	ld.f32 	%f2827, [%rd94+12];
	add.f32 	%f2828, %f2826, %f2827;
	st.f32 	[%rd94+12], %f2828;
	ld.f32 	%f2829, [%rd68+16];
	ld.f32 	%f2830, [%rd94+16];
	add.f32 	%f2831, %f2829, %f2830;
	st.f32 	[%rd94+16], %f2831;
	ld.f32 	%f2832, [%rd68+20];
	ld.f32 	%f2833, [%rd94+20];
	add.f32 	%f2834, %f2832, %f2833;
	st.f32 	[%rd94+20], %f2834;
	ld.f32 	%f2835, [%rd68+24];
	ld.f32 	%f2836, [%rd94+24];
	add.f32 	%f2837, %f2835, %f2836;
	st.f32 	[%rd94+24], %f2837;
	ld.f32 	%f2838, [%rd68+28];
	ld.f32 	%f2839, [%rd94+28];
	add.f32 	%f2840, %f2838, %f2839;
	st.f32 	[%rd94+28], %f2840;
	ld.f32 	%f2841, [%rd68+32];
	ld.f32 	%f2842, [%rd94+32];
	add.f32 	%f2843, %f2841, %f2842;
	st.f32 	[%rd94+32], %f2843;
	ld.f32 	%f2844, [%rd68+36];
	ld.f32 	%f2845, [%rd94+36];
	add.f32 	%f2846, %f2844, %f2845;
	st.f32 	[%rd94+36], %f2846;
	ld.f32 	%f2847, [%rd68+40];
	ld.f32 	%f2848, [%rd94+40];
	add.f32 	%f2849, %f2847, %f2848;
	st.f32 	[%rd94+40], %f2849;
	ld.f32 	%f2850, [%rd68+44];
	ld.f32 	%f2851, [%rd94+44];
	add.f32 	%f2852, %f2850, %f2851;
	st.f32 	[%rd94+44], %f2852;
	ld.f32 	%f2853, [%rd68+48];
	ld.f32 	%f2854, [%rd94+48];
	add.f32 	%f2855, %f2853, %f2854;
	st.f32 	[%rd94+48], %f2855;
	ld.f32 	%f2856, [%rd68+52];
	ld.f32 	%f2857, [%rd94+52];
	add.f32 	%f2858, %f2856, %f2857;
	st.f32 	[%rd94+52], %f2858;
	ld.f32 	%f2859, [%rd68+56];
	ld.f32 	%f2860, [%rd94+56];
	add.f32 	%f2861, %f2859, %f2860;
	st.f32 	[%rd94+56], %f2861;
	ld.f32 	%f2862, [%rd68+60];
	ld.f32 	%f2863, [%rd94+60];
	add.f32 	%f2864, %f2862, %f2863;
	st.f32 	[%rd94+60], %f2864;
	ld.f32 	%f2865, [%rd68+64];
	ld.f32 	%f2866, [%rd94+64];
	add.f32 	%f2867, %f2865, %f2866;
	st.f32 	[%rd94+64], %f2867;
	ld.f32 	%f2868, [%rd68+68];
	ld.f32 	%f2869, [%rd94+68];
	add.f32 	%f2870, %f2868, %f2869;
	st.f32 	[%rd94+68], %f2870;
	ld.f32 	%f2871, [%rd68+72];
	ld.f32 	%f2872, [%rd94+72];
	add.f32 	%f2873, %f2871, %f2872;
	st.f32 	[%rd94+72], %f2873;
	ld.f32 	%f2874, [%rd68+76];
	ld.f32 	%f2875, [%rd94+76];
	add.f32 	%f2876, %f2874, %f2875;
	st.f32 	[%rd94+76], %f2876;
	ld.f32 	%f2877, [%rd68+80];
	ld.f32 	%f2878, [%rd94+80];
	add.f32 	%f2879, %f2877, %f2878;
	st.f32 	[%rd94+80], %f2879;
	ld.f32 	%f2880, [%rd68+84];
	ld.f32 	%f2881, [%rd94+84];
	add.f32 	%f2882, %f2880, %f2881;
	st.f32 	[%rd94+84], %f2882;
	ld.f32 	%f2883, [%rd68+88];
	ld.f32 	%f2884, [%rd94+88];
	add.f32 	%f2885, %f2883, %f2884;
	st.f32 	[%rd94+88], %f2885;
	ld.f32 	%f2886, [%rd68+92];
	ld.f32 	%f2887, [%rd94+92];
	add.f32 	%f2888, %f2886, %f2887;
	st.f32 	[%rd94+92], %f2888;
	ld.f32 	%f2889, [%rd68+96];
	ld.f32 	%f2890, [%rd94+96];
	add.f32 	%f2891, %f2889, %f2890;
	st.f32 	[%rd94+96], %f2891;
	ld.f32 	%f2892, [%rd68+100];
	ld.f32 	%f2893, [%rd94+100];
	add.f32 	%f2894, %f2892, %f2893;
	st.f32 	[%rd94+100], %f2894;
	ld.f32 	%f2895, [%rd68+104];
	ld.f32 	%f2896, [%rd94+104];
	add.f32 	%f2897, %f2895, %f2896;
	st.f32 	[%rd94+104], %f2897;
	ld.f32 	%f2898, [%rd68+108];
	ld.f32 	%f2899, [%rd94+108];
	add.f32 	%f2900, %f2898, %f2899;
	st.f32 	[%rd94+108], %f2900;
	ld.f32 	%f2901, [%rd68+112];
	ld.f32 	%f2902, [%rd94+112];
	add.f32 	%f2903, %f2901, %f2902;
	st.f32 	[%rd94+112], %f2903;
	ld.f32 	%f2904, [%rd68+116];
	ld.f32 	%f2905, [%rd94+116];
	add.f32 	%f2906, %f2904, %f2905;
	st.f32 	[%rd94+116], %f2906;
	ld.f32 	%f2907, [%rd68+120];
	ld.f32 	%f2908, [%rd94+120];
	add.f32 	%f2909, %f2907, %f2908;
	st.f32 	[%rd94+120], %f2909;
	ld.f32 	%f2910, [%rd68+124];
	ld.f32 	%f2911, [%rd94+124];
	add.f32 	%f2912, %f2910, %f2911;
	st.f32 	[%rd94+124], %f2912;
$L__BB13_33:
	setp.ne.s32 	%p26, %r108, 0;
	@%p26 bra 	$L__BB13_35;
	shr.u32 	%r167, %r2, 2;
	and.b32  	%r168, %r167, 248;
	mov.u32 	%r169, _ZZN3cub18CUB_300001_SM_10006detail6reduce28DeviceReduceSingleTileKernelINS2_10policy_hubIPfy9sum_deltaE10Policy1000EN6thrust24THRUST_300001_SM_1000_NS6detail15normal_iteratorINSA_10device_ptrIS5_EEEEPS5_yS6_S5_S5_N4cuda3std3__410__identityEEEvT0_T1_T2_T3_T4_T6_E12temp_storage;
	add.s32 	%r170, %r169, %r168;
	st.shared.u64 	[%r170+8], %rd94;
$L__BB13_35:
	bar.sync 	0;
	setp.ne.s32 	%p27, %r2, 0;
	setp.lt.u64 	%p28, %rd20, 33;
	or.pred  	%p29, %p27, %p28;
	@%p29 bra 	$L__BB13_64;
	ld.shared.u64 	%rd69, [_ZZN3cub18CUB_300001_SM_10006detail6reduce28DeviceReduceSingleTileKernelINS2_10policy_hubIPfy9sum_deltaE10Policy1000EN6thrust24THRUST_300001_SM_1000_NS6detail15normal_iteratorINSA_10device_ptrIS5_EEEEPS5_yS6_S5_S5_N4cuda3std3__410__identityEEEvT0_T1_T2_T3_T4_T6_E12temp_storage+16];
	ld.f32 	%f2913, [%rd69];
	ld.f32 	%f2914, [%rd94];
	add.f32 	%f97, %f2913, %f2914;
	st.f32 	[%rd94], %f97;
	ld.f32 	%f2915, [%rd69+4];
	ld.f32 	%f2916, [%rd94+4];
	add.f32 	%f98, %f2915, %f2916;
	st.f32 	[%rd94+4], %f98;
	ld.f32 	%f2917, [%rd69+8];
	ld.f32 	%f2918, [%rd94+8];
	add.f32 	%f99, %f2917, %f2918;
	st.f32 	[%rd94+8], %f99;
	ld.f32 	%f2919, [%rd69+12];
	ld.f32 	%f2920, [%rd94+12];
	add.f32 	%f100, %f2919, %f2920;
	st.f32 	[%rd94+12], %f100;
	ld.f32 	%f2921, [%rd69+16];
	ld.f32 	%f2922, [%rd94+16];
	add.f32 	%f101, %f2921, %f2922;
	st.f32 	[%rd94+16], %f101;
	ld.f32 	%f2923, [%rd69+20];
	ld.f32 	%f2924, [%rd94+20];
	add.f32 	%f102, %f2923, %f2924;
	st.f32 	[%rd94+20], %f102;
	ld.f32 	%f2925, [%rd69+24];
	ld.f32 	%f2926, [%rd94+24];
	add.f32 	%f103, %f2925, %f2926;
	st.f32 	[%rd94+24], %f103;
	ld.f32 	%f2927, [%rd69+28];
	ld.f32 	%f2928, [%rd94+28];
	add.f32 	%f104, %f2927, %f2928;
	st.f32 	[%rd94+28], %f104;
	ld.f32 	%f2929, [%rd69+32];
	ld.f32 	%f2930, [%rd94+32];
	add.f32 	%f105, %f2929, %f2930;
	st.f32 	[%rd94+32], %f105;
	ld.f32 	%f2931, [%rd69+36];
	ld.f32 	%f2932, [%rd94+36];
	add.f32 	%f106, %f2931, %f2932;
	st.f32 	[%rd94+36], %f106;
	ld.f32 	%f2933, [%rd69+40];
	ld.f32 	%f2934, [%rd94+40];
	add.f32 	%f107, %f2933, %f2934;
	st.f32 	[%rd94+40], %f107;
	ld.f32 	%f2935, [%rd69+44];
	ld.f32 	%f2936, [%rd94+44];
	add.f32 	%f108, %f2935, %f2936;
	st.f32 	[%rd94+44], %f108;
	ld.f32 	%f2937, [%rd69+48];
	ld.f32 	%f2938, [%rd94+48];
	add.f32 	%f109, %f2937, %f2938;
	st.f32 	[%rd94+48], %f109;
	ld.f32 	%f2939, [%rd69+52];
	ld.f32 	%f2940, [%rd94+52];
	add.f32 	%f110, %f2939, %f2940;
	st.f32 	[%rd94+52], %f110;
	ld.f32 	%f2941, [%rd69+56];
	ld.f32 	%f2942, [%rd94+56];
	add.f32 	%f111, %f2941, %f2942;
	st.f32 	[%rd94+56], %f111;
	ld.f32 	%f2943, [%rd69+60];
	ld.f32 	%f2944, [%rd94+60];
	add.f32 	%f112, %f2943, %f2944;
	st.f32 	[%rd94+60], %f112;
	ld.f32 	%f2945, [%rd69+64];
	ld.f32 	%f2946, [%rd94+64];
	add.f32 	%f113, %f2945, %f2946;
	st.f32 	[%rd94+64], %f113;
	ld.f32 	%f2947, [%rd69+68];
	ld.f32 	%f2948, [%rd94+68];
	add.f32 	%f114, %f2947, %f2948;
	st.f32 	[%rd94+68], %f114;
	ld.f32 	%f2949, [%rd69+72];
	ld.f32 	%f2950, [%rd94+72];
	add.f32 	%f115, %f2949, %f2950;
	st.f32 	[%rd94+72], %f115;
	ld.f32 	%f2951, [%rd69+76];
	ld.f32 	%f2952, [%rd94+76];
	add.f32 	%f116, %f2951, %f2952;
	st.f32 	[%rd94+76], %f116;
	ld.f32 	%f2953, [%rd69+80];
	ld.f32 	%f2954, [%rd94+80];
	add.f32 	%f117, %f2953, %f2954;
	st.f32 	[%rd94+80], %f117;
	ld.f32 	%f2955, [%rd69+84];
	ld.f32 	%f2956, [%rd94+84];
	add.f32 	%f118, %f2955, %f2956;
	st.f32 	[%rd94+84], %f118;
	ld.f32 	%f2957, [%rd69+88];
	ld.f32 	%f2958, [%rd94+88];
	add.f32 	%f119, %f2957, %f2958;
	st.f32 	[%rd94+88], %f119;
	ld.f32 	%f2959, [%rd69+92];
	ld.f32 	%f2960, [%rd94+92];
	add.f32 	%f120, %f2959, %f2960;
	st.f32 	[%rd94+92], %f120;
	ld.f32 	%f2961, [%rd69+96];
	ld.f32 	%f2962, [%rd94+96];
	add.f32 	%f121, %f2961, %f2962;
	st.f32 	[%rd94+96], %f121;
	ld.f32 	%f2963, [%rd69+100];
	ld.f32 	%f2964, [%rd94+100];
	add.f32 	%f122, %f2963, %f2964;
	st.f32 	[%rd94+100], %f122;
	ld.f32 	%f2965, [%rd69+104];
	ld.f32 	%f2966, [%rd94+104];
	add.f32 	%f123, %f2965, %f2966;
	st.f32 	[%rd94+104], %f123;
	ld.f32 	%f2967, [%rd69+108];
	ld.f32 	%f2968, [%rd94+108];
	add.f32 	%f124, %f2967, %f2968;
	st.f32 	[%rd94+108], %f124;
	ld.f32 	%f2969, [%rd69+112];
	ld.f32 	%f2970, [%rd94+112];
	add.f32 	%f125, %f2969, %f2970;
	st.f32 	[%rd94+112], %f125;
	ld.f32 	%f2971, [%rd69+116];
	ld.f32 	%f2972, [%rd94+116];
	add.f32 	%f126, %f2971, %f2972;
	st.f32 	[%rd94+116], %f126;
	ld.f32 	%f2973, [%rd69+120];
	ld.f32 	%f2974, [%rd94+120];
	add.f32 	%f127, %f2973, %f2974;
	st.f32 	[%rd94+120], %f127;
	ld.f32 	%f2975, [%rd69+124];
	ld.f32 	%f2976, [%rd94+124];
	add.f32 	%f128, %f2975, %f2976;
	st.f32 	[%rd94+124], %f128;
	setp.lt.u64 	%p30, %rd20, 65;
	@%p30 bra 	$L__BB13_64;
	ld.shared.u64 	%rd70, [_ZZN3cub18CUB_300001_SM_10006detail6reduce28DeviceReduceSingleTileKernelINS2_10policy_hubIPfy9sum_deltaE10Policy1000EN6thrust24THRUST_300001_SM_1000_NS6detail15normal_iteratorINSA_10device_ptrIS5_EEEEPS5_yS6_S5_S5_N4cuda3std3__410__identityEEEvT0_T1_T2_T3_T4_T6_E12temp_storage+24];
	ld.f32 	%f2977, [%rd70];
	add.f32 	%f129, %f2977, %f97;
	st.f32 	[%rd94], %f129;
	ld.f32 	%f2978, [%rd70+4];
	add.f32 	%f130, %f2978, %f98;
	st.f32 	[%rd94+4], %f130;
	ld.f32 	%f2979, [%rd70+8];
	add.f32 	%f131, %f2979, %f99;
	st.f32 	[%rd94+8], %f131;
	ld.f32 	%f2980, [%rd70+12];
	add.f32 	%f132, %f2980, %f100;
	st.f32 	[%rd94+12], %f132;
	ld.f32 	%f2981, [%rd70+16];
	add.f32 	%f133, %f2981, %f101;
	st.f32 	[%rd94+16], %f133;
	ld.f32 	%f2982, [%rd70+20];
	add.f32 	%f134, %f2982, %f102;
	st.f32 	[%rd94+20], %f134;
	ld.f32 	%f2983, [%rd70+24];
	add.f32 	%f135, %f2983, %f103;
	st.f32 	[%rd94+24], %f135;
	ld.f32 	%f2984, [%rd70+28];
	add.f32 	%f136, %f2984, %f104;
	st.f32 	[%rd94+28], %f136;
	ld.f32 	%f2985, [%rd70+32];
	add.f32 	%f137, %f2985, %f105;
	st.f32 	[%rd94+32], %f137;
	ld.f32 	%f2986, [%rd70+36];
	add.f32 	%f138, %f2986, %f106;
	st.f32 	[%rd94+36], %f138;
	ld.f32 	%f2987, [%rd70+40];
	add.f32 	%f139, %f2987, %f107;
	st.f32 	[%rd94+40], %f139;
	ld.f32 	%f2988, [%rd70+44];
	add.f32 	%f140, %f2988, %f108;
	st.f32 	[%rd94+44], %f140;
	ld.f32 	%f2989, [%rd70+48];
	add.f32 	%f141, %f2989, %f109;
	st.f32 	[%rd94+48], %f141;
	ld.f32 	%f2990, [%rd70+52];
	add.f32 	%f142, %f2990, %f110;
	st.f32 	[%rd94+52], %f142;
	ld.f32 	%f2991, [%rd70+56];
	add.f32 	%f143, %f2991, %f111;
	st.f32 	[%rd94+56], %f143;
	ld.f32 	%f2992, [%rd70+60];
	add.f32 	%f144, %f2992, %f112;
	st.f32 	[%rd94+60], %f144;
	ld.f32 	%f2993, [%rd70+64];
	add.f32 	%f145, %f2993, %f113;
	st.f32 	[%rd94+64], %f145;
	ld.f32 	%f2994, [%rd70+68];
	add.f32 	%f146, %f2994, %f114;
	st.f32 	[%rd94+68], %f146;
	ld.f32 	%f2995, [%rd70+72];
	add.f32 	%f147, %f2995, %f115;
	st.f32 	[%rd94+72], %f147;
	ld.f32 	%f2996, [%rd70+76];
	add.f32 	%f148, %f2996, %f116;
	st.f32 	[%rd94+76], %f148;
	ld.f32 	%f2997, [%rd70+80];
	add.f32 	%f149, %f2997, %f117;
	st.f32 	[%rd94+80], %f149;
	ld.f32 	%f2998, [%rd70+84];
	add.f32 	%f150, %f2998, %f118;
	st.f32 	[%rd94+84], %f150;
	ld.f32 	%f2999, [%rd70+88];
	add.f32 	%f151, %f2999, %f119;
	st.f32 	[%rd94+88], %f151;
	ld.f32 	%f3000, [%rd70+92];
	add.f32 	%f152, %f3000, %f120;
	st.f32 	[%rd94+92], %f152;
	ld.f32 	%f3001, [%rd70+96];
	add.f32 	%f153, %f3001, %f121;
	st.f32 	[%rd94+96], %f153;
	ld.f32 	%f3002, [%rd70+100];
	add.f32 	%f154, %f3002, %f122;
	st.f32 	[%rd94+100], %f154;
	ld.f32 	%f3003, [%rd70+104];
	add.f32 	%f155, %f3003, %f123;
	st.f32 	[%rd94+104], %f155;
	ld.f32 	%f3004, [%rd70+108];
	add.f32 	%f156, %f3004, %f124;
	st.f32 	[%rd94+108], %f156;
	ld.f32 	%f3005, [%rd70+112];
	add.f32 	%f157, %f3005, %f125;
	st.f32 	[%rd94+112], %f157;
	ld.f32 	%f3006, [%rd70+116];
	add.f32 	%f158, %f3006, %f126;
	st.f32 	[%rd94+116], %f158;
	ld.f32 	%f3007, [%rd70+120];
	add.f32 	%f159, %f3007, %f127;
	st.f32 	[%rd94+120], %f159;
	ld.f32 	%f3008, [%rd70+124];
	add.f32 	%f160, %f3008, %f128;
	st.f32 	[%rd94+124], %f160;
	setp.lt.u64 	%p31, %rd20, 97;
	@%p31 bra 	$L__BB13_64;
	ld.shared.u64 	%rd71, [_ZZN3cub18CUB_300001_SM_10006detail6reduce28DeviceReduceSingleTileKernelINS2_10policy_hubIPfy9sum_deltaE10Policy1000EN6thrust24THRUST_300001_SM_1000_NS6detail15normal_iteratorINSA_10device_ptrIS5_EEEEPS5_yS6_S5_S5_N4cuda3std3__410__identityEEEvT0_T1_T2_T3_T4_T6_E12temp_storage+32];
	ld.f32 	%f3009, [%rd71];
	add.f32 	%f161, %f3009, %f129;
	st.f32 	[%rd94], %f161;
	ld.f32 	%f3010, [%rd71+4];
	add.f32 	%f162, %f3010, %f130;
	st.f32 	[%rd94+4], %f162;
	ld.f32 	%f3011, [%rd71+8];
	add.f32 	%f163, %f3011, %f131;
	st.f32 	[%rd94+8], %f163;
	ld.f32 	%f3012, [%rd71+12];
	add.f32 	%f164, %f3012, %f132;
	st.f32 	[%rd94+12], %f164;
	ld.f32 	%f3013, [%rd71+16];
	add.f32 	%f165, %f3013, %f133;
	st.f32 	[%rd94+16], %f165;
	ld.f32 	%f3014, [%rd71+20];
	add.f32 	%f166, %f3014, %f134;
	st.f32 	[%rd94+20], %f166;
	ld.f32 	%f3015, [%rd71+24];
	add.f32 	%f167, %f3015, %f135;
	st.f32 	[%rd94+24], %f167;
	ld.f32 	%f3016, [%rd71+28];
	add.f32 	%f168, %f3016, %f136;
	st.f32 	[%rd94+28], %f168;
	ld.f32 	%f3017, [%rd71+32];
	add.f32 	%f169, %f3017, %f137;
	st.f32 	[%rd94+32], %f169;
	ld.f32 	%f3018, [%rd71+36];
	add.f32 	%f170, %f3018, %f138;
	st.f32 	[%rd94+36], %f170;
	ld.f32 	%f3019, [%rd71+40];
	add.f32 	%f171, %f3019, %f139;
	st.f32 	[%rd94+40], %f171;
	ld.f32 	%f3020, [%rd71+44];
	add.f32 	%f172, %f3020, %f140;
	st.f32 	[%rd94+44], %f172;
	ld.f32 	%f3021, [%rd71+48];
	add.f32 	%f173, %f3021, %f141;
	st.f32 	[%rd94+48], %f173;
	ld.f32 	%f3022, [%rd71+52];
	add.f32 	%f174, %f3022, %f142;
	st.f32 	[%rd94+52], %f174;
	ld.f32 	%f3023, [%rd71+56];
	add.f32 	%f175, %f3023, %f143;
	st.f32 	[%rd94+56], %f175;
	ld.f32 	%f3024, [%rd71+60];
	add.f32 	%f176, %f3024, %f144;
	st.f32 	[%rd94+60], %f176;
	ld.f32 	%f3025, [%rd71+64];
	add.f32 	%f177, %f3025, %f145;
	st.f32 	[%rd94+64], %f177;
	ld.f32 	%f3026, [%rd71+68];
	add.f32 	%f178, %f3026, %f146;
	st.f32 	[%rd94+68], %f178;
	ld.f32 	%f3027, [%rd71+72];
	add.f32 	%f179, %f3027, %f147;
	st.f32 	[%rd94+72], %f179;
	ld.f32 	%f3028, [%rd71+76];
	add.f32 	%f180, %f3028, %f148;
	st.f32 	[%rd94+76], %f180;
	ld.f32 	%f3029, [%rd71+80];
	add.f32 	%f181, %f3029, %f149;
	st.f32 	[%rd94+80], %f181;
	ld.f32 	%f3030, [%rd71+84];
	add.f32 	%f182, %f3030, %f150;
	st.f32 	[%rd94+84], %f182;
	ld.f32 	%f3031, [%rd71+88];
	add.f32 	%f183, %f3031, %f151;
	st.f32 	[%rd94+88], %f183;
	ld.f32 	%f3032, [%rd71+92];
	add.f32 	%f184, %f3032, %f152;
	st.f32 	[%rd94+92], %f184;
	ld.f32 	%f3033, [%rd71+96];
	add.f32 	%f185, %f3033, %f153;
	st.f32 	[%rd94+96], %f185;
	ld.f32 	%f3034, [%rd71+100];
	add.f32 	%f186, %f3034, %f154;
	st.f32 	[%rd94+100], %f186;
	ld.f32 	%f3035, [%rd71+104];
	add.f32 	%f187, %f3035, %f155;
	st.f32 	[%rd94+104], %f187;
	ld.f32 	%f3036, [%rd71+108];
	add.f32 	%f188, %f3036, %f156;
	st.f32 	[%rd94+108], %f188;
	ld.f32 	%f3037, [%rd71+112];
	add.f32 	%f189, %f3037, %f157;
	st.f32 	[%rd94+112], %f189;
	ld.f32 	%f3038, [%rd71+116];
	add.f32 	%f190, %f3038, %f158;
	st.f32 	[%rd94+116], %f190;
	ld.f32 	%f3039, [%rd71+120];
	add.f32 	%f191, %f3039, %f159;
	st.f32 	[%rd94+120], %f191;
	ld.f32 	%f3040, [%rd71+124];
	add.f32 	%f192, %f3040, %f160;
	st.f32 	[%rd94+124], %f192;
	setp.lt.u64 	%p32, %rd20, 129;
	@%p32 bra 	$L__BB13_64;
	ld.shared.u64 	%rd72, [_ZZN3cub18CUB_300001_SM_10006detail6reduce28DeviceReduceSingleTileKernelINS2_10policy_hubIPfy9sum_deltaE10Policy1000EN6thrust24THRUST_300001_SM_1000_NS6detail15normal_iteratorINSA_10device_ptrIS5_EEEEPS5_yS6_S5_S5_N4cuda3std3__410__identityEEEvT0_T1_T2_T3_T4_T6_E12temp_storage+40];
	ld.f32 	%f3041, [%rd72];
	add.f32 	%f193, %f3041, %f161;
	st.f32 	[%rd94], %f193;
	ld.f32 	%f3042, [%rd72+4];
	add.f32 	%f194, %f3042, %f162;
	st.f32 	[%rd94+4], %f194;
	ld.f32 	%f3043, [%rd72+8];
	add.f32 	%f195, %f3043, %f163;
	st.f32 	[%rd94+8], %f195;
	ld.f32 	%f3044, [%rd72+12];
	add.f32 	%f196, %f3044, %f164;
	st.f32 	[%rd94+12], %f196;
	ld.f32 	%f3045, [%rd72+16];
	add.f32 	%f197, %f3045, %f165;
	st.f32 	[%rd94+16], %f197;
	ld.f32 	%f3046, [%rd72+20];
	add.f32 	%f198, %f3046, %f166;
	st.f32 	[%rd94+20], %f198;
	ld.f32 	%f3047, [%rd72+24];
	add.f32 	%f199, %f3047, %f167;
	st.f32 	[%rd94+24], %f199;
	ld.f32 	%f3048, [%rd72+28];
	add.f32 	%f200, %f3048, %f168;
	st.f32 	[%rd94+28], %f200;
	ld.f32 	%f3049, [%rd72+32];
	add.f32 	%f201, %f3049, %f169;
	st.f32 	[%rd94+32], %f201;
	ld.f32 	%f3050, [%rd72+36];
	add.f32 	%f202, %f3050, %f170;
	st.f32 	[%rd94+36], %f202;
	ld.f32 	%f3051, [%rd72+40];
	add.f32 	%f203, %f3051, %f171;
	st.f32 	[%rd94+40], %f203;
	ld.f32 	%f3052, [%rd72+44];
	add.f32 	%f204, %f3052, %f172;
	st.f32 	[%rd94+44], %f204;
	ld.f32 	%f3053, [%rd72+48];
	add.f32 	%f205, %f3053, %f173;
	st.f32 	[%rd94+48], %f205;
	ld.f32 	%f3054, [%rd72+52];
	add.f32 	%f206, %f3054, %f174;
	st.f32 	[%rd94+52], %f206;
	ld.f32 	%f3055, [%rd72+56];
	add.f32 	%f207, %f3055, %f175;
	st.f32 	[%rd94+56], %f207;
	ld.f32 	%f3056, [%rd72+60];
	add.f32 	%f208, %f3056, %f176;
	st.f32 	[%rd94+60], %f208;
	ld.f32 	%f3057, [%rd72+64];
	add.f32 	%f209, %f3057, %f177;
	st.f32 	[%rd94+64], %f209;
	ld.f32 	%f3058, [%rd72+68];
	add.f32 	%f210, %f3058, %f178;
	st.f32 	[%rd94+68], %f210;
	ld.f32 	%f3059, [%rd72+72];
	add.f32 	%f211, %f3059, %f179;
	st.f32 	[%rd94+72], %f211;
	ld.f32 	%f3060, [%rd72+76];
	add.f32 	%f212, %f3060, %f180;
	st.f32 	[%rd94+76], %f212;
	ld.f32 	%f3061, [%rd72+80];
	add.f32 	%f213, %f3061, %f181;
	st.f32 	[%rd94+80], %f213;
	ld.f32 	%f3062, [%rd72+84];
	add.f32 	%f214, %f3062, %f182;
	st.f32 	[%rd94+84], %f214;
	ld.f32 	%f3063, [%rd72+88];
	add.f32 	%f215, %f3063, %f183;
	st.f32 	[%rd94+88], %f215;
	ld.f32 	%f3064, [%rd72+92];
	add.f32 	%f216, %f3064, %f184;
	st.f32 	[%rd94+92], %f216;
	ld.f32 	%f3065, [%rd72+96];
	add.f32 	%f217, %f3065, %f185;
	st.f32 	[%rd94+96], %f217;
	ld.f32 	%f3066, [%rd72+100];
	add.f32 	%f218, %f3066, %f186;
	st.f32 	[%rd94+100], %f218;
	ld.f32 	%f3067, [%rd72+104];
	add.f32 	%f219, %f3067, %f187;
	st.f32 	[%rd94+104], %f219;
	ld.f32 	%f3068, [%rd72+108];
	add.f32 	%f220, %f3068, %f188;
	st.f32 	[%rd94+108], %f220;
	ld.f32 	%f3069, [%rd72+112];
	add.f32 	%f221, %f3069, %f189;
	st.f32 	[%rd94+112], %f221;
	ld.f32 	%f3070, [%rd72+116];
	add.f32 	%f222, %f3070, %f190;
	st.f32 	[%rd94+116], %f222;
	ld.f32 	%f3071, [%rd72+120];
	add.f32 	%f223, %f3071, %f191;
	st.f32 	[%rd94+120], %f223;
	ld.f32 	%f3072, [%rd72+124];
	add.f32 	%f224, %f3072, %f192;
	st.f32 	[%rd94+124], %f224;
	setp.lt.u64 	%p33, %rd20, 161;
	@%p33 bra 	$L__BB13_64;
	ld.shared.u64 	%rd73, [_ZZN3cub18CUB_300001_SM_10006detail6reduce28DeviceReduceSingleTileKernelINS2_10policy_hubIPfy9sum_deltaE10Policy1000EN6thrust24THRUST_300001_SM_1000_NS6detail15normal_iteratorINSA_10device_ptrIS5_EEEEPS5_yS6_S5_S5_N4cuda3std3__410__identityEEEvT0_T1_T2_T3_T4_T6_E12temp_storage+48];
	ld.f32 	%f3073, [%rd73];
	add.f32 	%f225, %f3073, %f193;
	st.f32 	[%rd94], %f225;
	ld.f32 	%f3074, [%rd73+4];
	add.f32 	%f226, %f3074, %f194;
	st.f32 	[%rd94+4], %f226;
	ld.f32 	%f3075, [%rd73+8];
	add.f32 	%f227, %f3075, %f195;
	st.f32 	[%rd94+8], %f227;
	ld.f32 	%f3076, [%rd73+12];
	add.f32 	%f228, %f3076, %f196;
	st.f32 	[%rd94+12], %f228;
	ld.f32 	%f3077, [%rd73+16];
	add.f32 	%f229, %f3077, %f197;
	st.f32 	[%rd94+16], %f229;
	ld.f32 	%f3078, [%rd73+20];
	add.f32 	%f230, %f3078, %f198;
	st.f32 	[%rd94+20], %f230;
	ld.f32 	%f3079, [%rd73+24];
	add.f32 	%f231, %f3079, %f199;
	st.f32 	[%rd94+24], %f231;
	ld.f32 	%f3080, [%rd73+28];
	add.f32 	%f232, %f3080, %f200;
	st.f32 	[%rd94+28], %f232;
	ld.f32 	%f3081, [%rd73+32];
	add.f32 	%f233, %f3081, %f201;
	st.f32 	[%rd94+32], %f233;
	ld.f32 	%f3082, [%rd73+36];
	add.f32 	%f234, %f3082, %f202;
	st.f32 	[%rd94+36], %f234;
	ld.f32 	%f3083, [%rd73+40];
	add.f32 	%f235, %f3083, %f203;
	st.f32 	[%rd94+40], %f235;
	ld.f32 	%f3084, [%rd73+44];
	add.f32 	%f236, %f3084, %f204;
	st.f32 	[%rd94+44], %f236;
	ld.f32 	%f3085, [%rd73+48];
	add.f32 	%f237, %f3085, %f205;
	st.f32 	[%rd94+48], %f237;
	ld.f32 	%f3086, [%rd73+52];
	add.f32 	%f238, %f3086, %f206;
	st.f32 	[%rd94+52], %f238;
	ld.f32 	%f3087, [%rd73+56];
	add.f32 	%f239, %f3087, %f207;
	st.f32 	[%rd94+56], %f239;
	ld.f32 	%f3088, [%rd73+60];
	add.f32 	%f240, %f3088, %f208;
	st.f32 	[%rd94+60], %f240;
	ld.f32 	%f3089, [%rd73+64];
	add.f32 	%f241, %f3089, %f209;
	st.f32 	[%rd94+64], %f241;
	ld.f32 	%f3090, [%rd73+68];
	add.f32 	%f242, %f3090, %f210;
	st.f32 	[%rd94+68], %f242;
	ld.f32 	%f3091, [%rd73+72];
	add.f32 	%f243, %f3091, %f211;
	st.f32 	[%rd94+72], %f243;
	ld.f32 	%f3092, [%rd73+76];
	add.f32 	%f244, %f3092, %f212;
	st.f32 	[%rd94+76], %f244;
	ld.f32 	%f3093, [%rd73+80];
	add.f32 	%f245, %f3093, %f213;
	st.f32 	[%rd94+80], %f245;
	ld.f32 	%f3094, [%rd73+84];
	add.f32 	%f246, %f3094, %f214;
	st.f32 	[%rd94+84], %f246;
	ld.f32 	%f3095, [%rd73+88];
	add.f32 	%f247, %f3095, %f215;
	st.f32 	[%rd94+88], %f247;
	ld.f32 	%f3096, [%rd73+92];
	add.f32 	%f248, %f3096, %f216;
	st.f32 	[%rd94+92], %f248;
	ld.f32 	%f3097, [%rd73+96];
	add.f32 	%f249, %f3097, %f217;
	st.f32 	[%rd94+96], %f249;
	ld.f32 	%f3098, [%rd73+100];
	add.f32 	%f250, %f3098, %f218;
	st.f32 	[%rd94+100], %f250;
	ld.f32 	%f3099, [%rd73+104];
	add.f32 	%f251, %f3099, %f219;
	st.f32 	[%rd94+104], %f251;
	ld.f32 	%f3100, [%rd73+108];
	add.f32 	%f252, %f3100, %f220;
	st.f32 	[%rd94+108], %f252;
	ld.f32 	%f3101, [%rd73+112];
	add.f32 	%f253, %f3101, %f221;
	st.f32 	[%rd94+112], %f253;
	ld.f32 	%f3102, [%rd73+116];
	add.f32 	%f254, %f3102, %f222;
	st.f32 	[%rd94+116], %f254;
	ld.f32 	%f3103, [%rd73+120];
	add.f32 	%f255, %f3103, %f223;
	st.f32 	[%rd94+120], %f255;
	ld.f32 	%f3104, [%rd73+124];
	add.f32 	%f256, %f3104, %f224;
	st.f32 	[%rd94+124], %f256;
	setp.lt.u64 	%p34, %rd20, 193;
	@%p34 bra 	$L__BB13_64;
	ld.shared.u64 	%rd74, [_ZZN3cub18CUB_300001_SM_10006detail6reduce28DeviceReduceSingleTileKernelINS2_10policy_hubIPfy9sum_deltaE10Policy1000EN6thrust24THRUST_300001_SM_1000_NS6detail15normal_iteratorINSA_10device_ptrIS5_EEEEPS5_yS6_S5_S5_N4cuda3std3__410__identityEEEvT0_T1_T2_T3_T4_T6_E12temp_storage+56];
	ld.f32 	%f3105, [%rd74];
	add.f32 	%f257, %f3105, %f225;
	st.f32 	[%rd94], %f257;
	ld.f32 	%f3106, [%rd74+4];
	add.f32 	%f258, %f3106, %f226;
	st.f32 	[%rd94+4], %f258;
	ld.f32 	%f3107, [%rd74+8];
	add.f32 	%f259, %f3107, %f227;
	st.f32 	[%rd94+8], %f259;
	ld.f32 	%f3108, [%rd74+12];
	add.f32 	%f260, %f3108, %f228;
	st.f32 	[%rd94+12], %f260;
	ld.f32 	%f3109, [%rd74+16];
	add.f32 	%f261, %f3109, %f229;
	st.f32 	[%rd94+16], %f261;
	ld.f32 	%f3110, [%rd74+20];
	add.f32 	%f262, %f3110, %f230;
	st.f32 	[%rd94+20], %f262;
	ld.f32 	%f3111, [%rd74+24];
	add.f32 	%f263, %f3111, %f231;
	st.f32 	[%rd94+24], %f263;
	ld.f32 	%f3112, [%rd74+28];
	add.f32 	%f264, %f3112, %f232;
	st.f32 	[%rd94+28], %f264;
	ld.f32 	%f3113, [%rd74+32];
	add.f32 	%f265, %f3113, %f233;
	st.f32 	[%rd94+32], %f265;
	ld.f32 	%f3114, [%rd74+36];
	add.f32 	%f266, %f3114, %f234;
	st.f32 	[%rd94+36], %f266;
	ld.f32 	%f3115, [%rd74+40];
	add.f32 	%f267, %f3115, %f235;
	st.f32 	[%rd94+40], %f267;
	ld.f32 	%f3116, [%rd74+44];
	add.f32 	%f268, %f3116, %f236;
	st.f32 	[%rd94+44], %f268;
	ld.f32 	%f3117, [%rd74+48];
	add.f32 	%f269, %f3117, %f237;
	st.f32 	[%rd94+48], %f269;
	ld.f32 	%f3118, [%rd74+52];
	add.f32 	%f270, %f3118, %f238;
	st.f32 	[%rd94+52], %f270;
	ld.f32 	%f3119, [%rd74+56];
	add.f32 	%f271, %f3119, %f239;
	st.f32 	[%rd94+56], %f271;
	ld.f32 	%f3120, [%rd74+60];
	add.f32 	%f272, %f3120, %f240;
	st.f32 	[%rd94+60], %f272;
	ld.f32 	%f3121, [%rd74+64];
	add.f32 	%f273, %f3121, %f241;
	st.f32 	[%rd94+64], %f273;
	ld.f32 	%f3122, [%rd74+68];
	add.f32 	%f274, %f3122, %f242;
	st.f32 	[%rd94+68], %f274;
	ld.f32 	%f3123, [%rd74+72];
	add.f32 	%f275, %f3123, %f243;
	st.f32 	[%rd94+72], %f275;
	ld.f32 	%f3124, [%rd74+76];
	add.f32 	%f276, %f3124, %f244;
	st.f32 	[%rd94+76], %f276;
	ld.f32 	%f3125, [%rd74+80];
	add.f32 	%f277, %f3125, %f245;
	st.f32 	[%rd94+80], %f277;
	ld.f32 	%f3126, [%rd74+84];
	add.f32 	%f278, %f3126, %f246;
	st.f32 	[%rd94+84], %f278;
	ld.f32 	%f3127, [%rd74+88];
	add.f32 	%f279, %f3127, %f247;
	st.f32 	[%rd94+88], %f279;
	ld.f32 	%f3128, [%rd74+92];
	add.f32 	%f280, %f3128, %f248;
	st.f32 	[%rd94+92], %f280;
	ld.f32 	%f3129, [%rd74+96];
	add.f32 	%f281, %f3129, %f249;
	st.f32 	[%rd94+96], %f281;
	ld.f32 	%f3130, [%rd74+100];
	add.f32 	%f282, %f3130, %f250;
	st.f32 	[%rd94+100], %f282;
	ld.f32 	%f3131, [%rd74+104];
	add.f32 	%f283, %f3131, %f251;
	st.f32 	[%rd94+104], %f283;
	ld.f32 	%f3132, [%rd74+108];
	add.f32 	%f284, %f3132, %f252;
	st.f32 	[%rd94+108], %f284;
	ld.f32 	%f3133, [%rd74+112];
	add.f32 	%f285, %f3133, %f253;
	st.f32 	[%rd94+112], %f285;
	ld.f32 	%f3134, [%rd74+116];
	add.f32 	%f286, %f3134, %f254;
	st.f32 	[%rd94+116], %f286;
	ld.f32 	%f3135, [%rd74+120];
	add.f32 	%f287, %f3135, %f255;
	st.f32 	[%rd94+120], %f287;
	ld.f32 	%f3136, [%rd74+124];
	add.f32 	%f288, %f3136, %f256;
	st.f32 	[%rd94+124], %f288;
	setp.lt.u64 	%p35, %rd20, 225;
	@%p35 bra 	$L__BB13_64;
	ld.shared.u64 	%rd75, [_ZZN3cub18CUB_300001_SM_10006detail6reduce28DeviceReduceSingleTileKernelINS2_10policy_hubIPfy9sum_deltaE10Policy1000EN6thrust24THRUST_300001_SM_1000_NS6detail15normal_iteratorINSA_10device_ptrIS5_EEEEPS5_yS6_S5_S5_N4cuda3std3__410__identityEEEvT0_T1_T2_T3_T4_T6_E12temp_storage+64];
	ld.f32 	%f3137, [%rd75];
	add.f32 	%f3138, %f3137, %f257;
	st.f32 	[%rd94], %f3138;
	ld.f32 	%f3139, [%rd75+4];
	add.f32 	%f3140, %f3139, %f258;
	st.f32 	[%rd94+4], %f3140;
	ld.f32 	%f3141, [%rd75+8];
	add.f32 	%f3142, %f3141, %f259;
	st.f32 	[%rd94+8], %f3142;
	ld.f32 	%f3143, [%rd75+12];
	add.f32 	%f3144, %f3143, %f260;
	st.f32 	[%rd94+12], %f3144;
	ld.f32 	%f3145, [%rd75+16];
	add.f32 	%f3146, %f3145, %f261;
	st.f32 	[%rd94+16], %f3146;
	ld.f32 	%f3147, [%rd75+20];
	add.f32 	%f3148, %f3147, %f262;
	st.f32 	[%rd94+20], %f3148;
	ld.f32 	%f3149, [%rd75+24];
	add.f32 	%f3150, %f3149, %f263;
	st.f32 	[%rd94+24], %f3150;
	ld.f32 	%f3151, [%rd75+28];
	add.f32 	%f3152, %f3151, %f264;
	st.f32 	[%rd94+28], %f3152;
	ld.f32 	%f3153, [%rd75+32];
	add.f32 	%f3154, %f3153, %f265;
	st.f32 	[%rd94+32], %f3154;
	ld.f32 	%f3155, [%rd75+36];
	add.f32 	%f3156, %f3155, %f266;
	st.f32 	[%rd94+36], %f3156;
	ld.f32 	%f3157, [%rd75+40];
	add.f32 	%f3158, %f3157, %f267;
	st.f32 	[%rd94+40], %f3158;
	ld.f32 	%f3159, [%rd75+44];
	add.f32 	%f3160, %f3159, %f268;
	st.f32 	[%rd94+44], %f3160;
	ld.f32 	%f3161, [%rd75+48];
	add.f32 	%f3162, %f3161, %f269;
	st.f32 	[%rd94+48], %f3162;
	ld.f32 	%f3163, [%rd75+52];
	add.f32 	%f3164, %f3163, %f270;
	st.f32 	[%rd94+52], %f3164;
	ld.f32 	%f3165, [%rd75+56];
	add.f32 	%f3166, %f3165, %f271;
	st.f32 	[%rd94+56], %f3166;
	ld.f32 	%f3167, [%rd75+60];
	add.f32 	%f3168, %f3167, %f272;
	st.f32 	[%rd94+60], %f3168;
	ld.f32 	%f3169, [%rd75+64];
	add.f32 	%f3170, %f3169, %f273;
	st.f32 	[%rd94+64], %f3170;
	ld.f32 	%f3171, [%rd75+68];
	add.f32 	%f3172, %f3171, %f274;
	st.f32 	[%rd94+68], %f3172;
	ld.f32 	%f3173, [%rd75+72];
	add.f32 	%f3174, %f3173, %f275;
	st.f32 	[%rd94+72], %f3174;
	ld.f32 	%f3175, [%rd75+76];
	add.f32 	%f3176, %f3175, %f276;
	st.f32 	[%rd94+76], %f3176;
	ld.f32 	%f3177, [%rd75+80];
	add.f32 	%f3178, %f3177, %f277;
	st.f32 	[%rd94+80], %f3178;
	ld.f32 	%f3179, [%rd75+84];
	add.f32 	%f3180, %f3179, %f278;
	st.f32 	[%rd94+84], %f3180;
	ld.f32 	%f3181, [%rd75+88];
	add.f32 	%f3182, %f3181, %f279;
	st.f32 	[%rd94+88], %f3182;
	ld.f32 	%f3183, [%rd75+92];
	add.f32 	%f3184, %f3183, %f280;
	st.f32 	[%rd94+92], %f3184;
	ld.f32 	%f3185, [%rd75+96];
	add.f32 	%f3186, %f3185, %f281;
	st.f32 	[%rd94+96], %f3186;
	ld.f32 	%f3187, [%rd75+100];
	add.f32 	%f3188, %f3187, %f282;
	st.f32 	[%rd94+100], %f3188;
	ld.f32 	%f3189, [%rd75+104];
	add.f32 	%f3190, %f3189, %f283;
	st.f32 	[%rd94+104], %f3190;
	ld.f32 	%f3191, [%rd75+108];
	add.f32 	%f3192, %f3191, %f284;
	st.f32 	[%rd94+108], %f3192;
	ld.f32 	%f3193, [%rd75+112];
	add.f32 	%f3194, %f3193, %f285;
	st.f32 	[%rd94+112], %f3194;
	ld.f32 	%f3195, [%rd75+116];
	add.f32 	%f3196, %f3195, %f286;
	st.f32 	[%rd94+116], %f3196;
	ld.f32 	%f3197, [%rd75+120];
	add.f32 	%f3198, %f3197, %f287;
	st.f32 	[%rd94+120], %f3198;
	ld.f32 	%f3199, [%rd75+124];
	add.f32 	%f3200, %f3199, %f288;
	st.f32 	[%rd94+124], %f3200;
	bra.uni 	$L__BB13_64;
$L__BB13_43:
	mov.u32 	%r34, %tid.x;
	cvt.u64.u32 	%rd8, %r34;
	mul.wide.u32 	%rd24, %r34, 8;
	add.s64 	%rd9, %rd2, %rd24;
	ld.global.u64 	%rd94, [%rd9];
	ld.global.u64 	%rd25, [%rd9+2048];
	ld.global.u64 	%rd26, [%rd9+4096];
	ld.global.u64 	%rd27, [%rd9+6144];
	ld.global.u64 	%rd28, [%rd9+8192];
	ld.global.u64 	%rd29, [%rd9+10240];
	ld.global.u64 	%rd30, [%rd9+12288];
	ld.global.u64 	%rd31, [%rd9+14336];
	ld.f32 	%f481, [%rd25];
	ld.f32 	%f482, [%rd94];
	add.f32 	%f483, %f481, %f482;
	st.f32 	[%rd94], %f483;
	ld.f32 	%f484, [%rd25+4];
	ld.f32 	%f485, [%rd94+4];
	add.f32 	%f486, %f484, %f485;
	st.f32 	[%rd94+4], %f486;
	ld.f32 	%f487, [%rd25+8];
	ld.f32 	%f488, [%rd94+8];
	add.f32 	%f489, %f487, %f488;
	st.f32 	[%rd94+8], %f489;
	ld.f32 	%f490, [%rd25+12];
	ld.f32 	%f491, [%rd94+12];
	add.f32 	%f492, %f490, %f491;
	st.f32 	[%rd94+12], %f492;
	ld.f32 	%f493, [%rd25+16];
	ld.f32 	%f494, [%rd94+16];
	add.f32 	%f495, %f493, %f494;
	st.f32 	[%rd94+16], %f495;
	ld.f32 	%f496, [%rd25+20];
	ld.f32 	%f497, [%rd94+20];
	add.f32 	%f498, %f496, %f497;
	st.f32 	[%rd94+20], %f498;
	ld.f32 	%f499, [%rd25+24];
	ld.f32 	%f500, [%rd94+24];
	add.f32 	%f501, %f499, %f500;
	st.f32 	[%rd94+24], %f501;
	ld.f32 	%f502, [%rd25+28];
	ld.f32 	%f503, [%rd94+28];
	add.f32 	%f504, %f502, %f503;
	st.f32 	[%rd94+28], %f504;
	ld.f32 	%f505, [%rd25+32];
	ld.f32 	%f506, [%rd94+32];
	add.f32 	%f507, %f505, %f506;
	st.f32 	[%rd94+32], %f507;
	ld.f32 	%f508, [%rd25+36];
	ld.f32 	%f509, [%rd94+36];
	add.f32 	%f510, %f508, %f509;
	st.f32 	[%rd94+36], %f510;
	ld.f32 	%f511, [%rd25+40];
	ld.f32 	%f512, [%rd94+40];
	add.f32 	%f513, %f511, %f512;
	st.f32 	[%rd94+40], %f513;
	ld.f32 	%f514, [%rd25+44];
	ld.f32 	%f515, [%rd94+44];
	add.f32 	%f516, %f514, %f515;
	st.f32 	[%rd94+44], %f516;
	ld.f32 	%f517, [%rd25+48];
	ld.f32 	%f518, [%rd94+48];
	add.f32 	%f519, %f517, %f518;
	st.f32 	[%rd94+48], %f519;
	ld.f32 	%f520, [%rd25+52];
	ld.f32 	%f521, [%rd94+52];
	add.f32 	%f522, %f520, %f521;
	st.f32 	[%rd94+52], %f522;
	ld.f32 	%f523, [%rd25+56];
	ld.f32 	%f524, [%rd94+56];
	add.f32 	%f525, %f523, %f524;
	st.f32 	[%rd94+56], %f525;
	ld.f32 	%f526, [%rd25+60];
	ld.f32 	%f527, [%rd94+60];
	add.f32 	%f528, %f526, %f527;
	st.f32 	[%rd94+60], %f528;
	ld.f32 	%f529, [%rd25+64];
	ld.f32 	%f530, [%rd94+64];
	add.f32 	%f531, %f529, %f530;
	st.f32 	[%rd94+64], %f531;
	ld.f32 	%f532, [%rd25+68];
	ld.f32 	%f533, [%rd94+68];
	add.f32 	%f534, %f532, %f533;
	st.f32 	[%rd94+68], %f534;
	ld.f32 	%f535, [%rd25+72];
	ld.f32 	%f536, [%rd94+72];
	add.f32 	%f537, %f535, %f536;
	st.f32 	[%rd94+72], %f537;
	ld.f32 	%f538, [%rd25+76];
	ld.f32 	%f539, [%rd94+76];
	add.f32 	%f540, %f538, %f539;
	st.f32 	[%rd94+76], %f540;
	ld.f32 	%f541, [%rd25+80];
	ld.f32 	%f542, [%rd94+80];
	add.f32 	%f543, %f541, %f542;
	st.f32 	[%rd94+80], %f543;
	ld.f32 	%f544, [%rd25+84];
	ld.f32 	%f545, [%rd94+84];
	add.f32 	%f546, %f544, %f545;
	st.f32 	[%rd94+84], %f546;
	ld.f32 	%f547, [%rd25+88];
	ld.f32 	%f548, [%rd94+88];
	add.f32 	%f549, %f547, %f548;
	st.f32 	[%rd94+88], %f549;
	ld.f32 	%f550, [%rd25+92];
	ld.f32 	%f551, [%rd94+92];
	add.f32 	%f552, %f550, %f551;
	st.f32 	[%rd94+92], %f552;
	ld.f32 	%f553, [%rd25+96];
	ld.f32 	%f554, [%rd94+96];
	add.f32 	%f555, %f553, %f554;
	st.f32 	[%rd94+96], %f555;
	ld.f32 	%f556, [%rd25+100];
	ld.f32 	%f557, [%rd94+100];
	add.f32 	%f558, %f556, %f557;
	st.f32 	[%rd94+100], %f558;
	ld.f32 	%f559, [%rd25+104];
	ld.f32 	%f560, [%rd94+104];
	add.f32 	%f561, %f559, %f560;
	st.f32 	[%rd94+104], %f561;
	ld.f32 	%f562, [%rd25+108];
	ld.f32 	%f563, [%rd94+108];
	add.f32 	%f564, %f562, %f563;
	st.f32 	[%rd94+108], %f564;
	ld.f32 	%f565, [%rd25+112];
	ld.f32 	%f566, [%rd94+112];
	add.f32 	%f567, %f565, %f566;
	st.f32 	[%rd94+112], %f567;
	ld.f32 	%f568, [%rd25+116];
	ld.f32 	%f569, [%rd94+116];
	add.f32 	%f570, %f568, %f569;
	st.f32 	[%rd94+116], %f570;
	ld.f32 	%f571, [%rd25+120];
	ld.f32 	%f572, [%rd94+120];
	add.f32 	%f573, %f571, %f572;
	st.f32 	[%rd94+120], %f573;
	ld.f32 	%f574, [%rd25+124];
	ld.f32 	%f575, [%rd94+124];
	add.f32 	%f576, %f574, %f575;
	st.f32 	[%rd94+124], %f576;
	ld.f32 	%f577, [%rd26];
	add.f32 	%f578, %f577, %f483;
	st.f32 	[%rd94], %f578;
	ld.f32 	%f579, [%rd26+4];
	add.f32 	%f580, %f579, %f486;
	st.f32 	[%rd94+4], %f580;
	ld.f32 	%f581, [%rd26+8];
	add.f32 	%f582, %f581, %f489;
	st.f32 	[%rd94+8], %f582;
	ld.f32 	%f583, [%rd26+12];
	add.f32 	%f584, %f583, %f492;
	st.f32 	[%rd94+12], %f584;
	ld.f32 	%f585, [%rd26+16];
	add.f32 	%f586, %f585, %f495;
	st.f32 	[%rd94+16], %f586;
	ld.f32 	%f587, [%rd26+20];
	add.f32 	%f588, %f587, %f498;
	st.f32 	[%rd94+20], %f588;
	ld.f32 	%f589, [%rd26+24];
	add.f32 	%f590, %f589, %f501;
	st.f32 	[%rd94+24], %f590;
	ld.f32 	%f591, [%rd26+28];
	add.f32 	%f592, %f591, %f504;
	st.f32 	[%rd94+28], %f592;
	ld.f32 	%f593, [%rd26+32];
	add.f32 	%f594, %f593, %f507;
	st.f32 	[%rd94+32], %f594;
	ld.f32 	%f595, [%rd26+36];
	add.f32 	%f596, %f595, %f510;
	st.f32 	[%rd94+36], %f596;
	ld.f32 	%f597, [%rd26+40];
	add.f32 	%f598, %f597, %f513;
	st.f32 	[%rd94+40], %f598;
	ld.f32 	%f599, [%rd26+44];
	add.f32 	%f600, %f599, %f516;
	st.f32 	[%rd94+44], %f600;
	ld.f32 	%f601, [%rd26+48];
	add.f32 	%f602, %f601, %f519;
	st.f32 	[%rd94+48], %f602;
	ld.f32 	%f603, [%rd26+52];
	add.f32 	%f604, %f603, %f522;
	st.f32 	[%rd94+52], %f604;
	ld.f32 	%f605, [%rd26+56];
	add.f32 	%f606, %f605, %f525;
	st.f32 	[%rd94+56], %f606;
	ld.f32 	%f607, [%rd26+60];
	add.f32 	%f608, %f607, %f528;
	st.f32 	[%rd94+60], %f608;
	ld.f32 	%f609, [%rd26+64];
	add.f32 	%f610, %f609, %f531;
	st.f32 	[%rd94+64], %f610;
	ld.f32 	%f611, [%rd26+68];
	add.f32 	%f612, %f611, %f534;
	st.f32 	[%rd94+68], %f612;
	ld.f32 	%f613, [%rd26+72];
	add.f32 	%f614, %f613, %f537;
	st.f32 	[%rd94+72], %f614;
	ld.f32 	%f615, [%rd26+76];
	add.f32 	%f616, %f615, %f540;
	st.f32 	[%rd94+76], %f616;
	ld.f32 	%f617, [%rd26+80];
	add.f32 	%f618, %f617, %f543;
	st.f32 	[%rd94+80], %f618;
	ld.f32 	%f619, [%rd26+84];
	add.f32 	%f620, %f619, %f546;
	st.f32 	[%rd94+84], %f620;
	ld.f32 	%f621, [%rd26+88];
	add.f32 	%f622, %f621, %f549;
	st.f32 	[%rd94+88], %f622;
	ld.f32 	%f623, [%rd26+92];
	add.f32 	%f624, %f623, %f552;
	st.f32 	[%rd94+92], %f624;
	ld.f32 	%f625, [%rd26+96];
	add.f32 	%f626, %f625, %f555;
	st.f32 	[%rd94+96], %f626;
	ld.f32 	%f627, [%rd26+100];
	add.f32 	%f628, %f627, %f558;
	st.f32 	[%rd94+100], %f628;
	ld.f32 	%f629, [%rd26+104];
	add.f32 	%f630, %f629, %f561;
	st.f32 	[%rd94+104], %f630;
	ld.f32 	%f631, [%rd26+108];
	add.f32 	%f632, %f631, %f564;
	st.f32 	[%rd94+108], %f632;
	ld.f32 	%f633, [%rd26+112];
	add.f32 	%f634, %f633, %f567;
	st.f32 	[%rd94+112], %f634;
	ld.f32 	%f635, [%rd26+116];
	add.f32 	%f636, %f635, %f570;
	st.f32 	[%rd94+116], %f636;
	ld.f32 	%f637, [%rd26+120];
	add.f32 	%f638, %f637, %f573;
	st.f32 	[%rd94+120], %f638;
	ld.f32 	%f639, [%rd26+124];
	add.f32 	%f640, %f639, %f576;
	st.f32 	[%rd94+124], %f640;
	ld.f32 	%f641, [%rd27];
	add.f32 	%f642, %f641, %f578;
	st.f32 	[%rd94], %f642;
	ld.f32 	%f643, [%rd27+4];
	add.f32 	%f644, %f643, %f580;
	st.f32 	[%rd94+4], %f644;
	ld.f32 	%f645, [%rd27+8];
	add.f32 	%f646, %f645, %f582;
	st.f32 	[%rd94+8], %f646;
	ld.f32 	%f647, [%rd27+12];
	add.f32 	%f648, %f647, %f584;
	st.f32 	[%rd94+12], %f648;
	ld.f32 	%f649, [%rd27+16];
	add.f32 	%f650, %f649, %f586;
	st.f32 	[%rd94+16], %f650;
	ld.f32 	%f651, [%rd27+20];
	add.f32 	%f652, %f651, %f588;
	st.f32 	[%rd94+20], %f652;
	ld.f32 	%f653, [%rd27+24];
	add.f32 	%f654, %f653, %f590;
	st.f32 	[%rd94+24], %f654;
	ld.f32 	%f655, [%rd27+28];
	add.f32 	%f656, %f655, %f592;
	st.f32 	[%rd94+28], %f656;
	ld.f32 	%f657, [%rd27+32];
	add.f32 	%f658, %f657, %f594;
	st.f32 	[%rd94+32], %f658;
	ld.f32 	%f659, [%rd27+36];
	add.f32 	%f660, %f659, %f596;
	st.f32 	[%rd94+36], %f660;
	ld.f32 	%f661, [%rd27+40];
	add.f32 	%f662, %f661, %f598;
	st.f32 	[%rd94+40], %f662;
	ld.f32 	%f663, [%rd27+44];
	add.f32 	%f664, %f663, %f600;
	st.f32 	[%rd94+44], %f664;
	ld.f32 	%f665, [%rd27+48];
	add.f32 	%f666, %f665, %f602;
	st.f32 	[%rd94+48], %f666;
	ld.f32 	%f667, [%rd27+52];
	add.f32 	%f668, %f667, %f604;
	st.f32 	[%rd94+52], %f668;
	ld.f32 	%f669, [%rd27+56];
	add.f32 	%f670, %f669, %f606;
	st.f32 	[%rd94+56], %f670;
	ld.f32 	%f671, [%rd27+60];
	add.f32 	%f672, %f671, %f608;
	st.f32 	[%rd94+60], %f672;
	ld.f32 	%f673, [%rd27+64];
	add.f32 	%f674, %f673, %f610;
	st.f32 	[%rd94+64], %f674;
	ld.f32 	%f675, [%rd27+68];
	add.f32 	%f676, %f675, %f612;
	st.f32 	[%rd94+68], %f676;
	ld.f32 	%f677, [%rd27+72];
	add.f32 	%f678, %f677, %f614;
	st.f32 	[%rd94+72], %f678;
	ld.f32 	%f679, [%rd27+76];
	add.f32 	%f680, %f679, %f616;
	st.f32 	[%rd94+76], %f680;
	ld.f32 	%f681, [%rd27+80];
	add.f32 	%f682, %f681, %f618;
	st.f32 	[%rd94+80], %f682;
	ld.f32 	%f683, [%rd27+84];
	add.f32 	%f684, %f683, %f620;
	st.f32 	[%rd94+84], %f684;
	ld.f32 	%f685, [%rd27+88];
	add.f32 	%f686, %f685, %f622;
	st.f32 	[%rd94+88], %f686;
	ld.f32 	%f687, [%rd27+92];
	add.f32 	%f688, %f687, %f624;
	st.f32 	[%rd94+92], %f688;
	ld.f32 	%f689, [%rd27+96];
	add.f32 	%f690, %f689, %f626;
	st.f32 	[%rd94+96], %f690;
	ld.f32 	%f691, [%rd27+100];
	add.f32 	%f692, %f691, %f628;
	st.f32 	[%rd94+100], %f692;
	ld.f32 	%f693, [%rd27+104];
	add.f32 	%f694, %f693, %f630;
	st.f32 	[%rd94+104], %f694;
	ld.f32 	%f695, [%rd27+108];
	add.f32 	%f696, %f695, %f632;
	st.f32 	[%rd94+108], %f696;
	ld.f32 	%f697, [%rd27+112];
	add.f32 	%f698, %f697, %f634;
	st.f32 	[%rd94+112], %f698;
	ld.f32 	%f699, [%rd27+116];
	add.f32 	%f700, %f699, %f636;
	st.f32 	[%rd94+116], %f700;
	ld.f32 	%f701, [%rd27+120];
	add.f32 	%f702, %f701, %f638;
	st.f32 	[%rd94+120], %f702;
	ld.f32 	%f703, [%rd27+124];
	add.f32 	%f704, %f703, %f640;
	st.f32 	[%rd94+124], %f704;
	ld.f32 	%f705, [%rd28];
	add.f32 	%f706, %f705, %f642;
	st.f32 	[%rd94], %f706;
	ld.f32 	%f707, [%rd28+4];
	add.f32 	%f708, %f707, %f644;
	st.f32 	[%rd94+4], %f708;
	ld.f32 	%f709, [%rd28+8];
	add.f32 	%f710, %f709, %f646;
	st.f32 	[%rd94+8], %f710;
	ld.f32 	%f711, [%rd28+12];
	add.f32 	%f712, %f711, %f648;
	st.f32 	[%rd94+12], %f712;
	ld.f32 	%f713, [%rd28+16];
	add.f32 	%f714, %f713, %f650;
	st.f32 	[%rd94+16], %f714;
	ld.f32 	%f715, [%rd28+20];
	add.f32 	%f716, %f715, %f652;
	st.f32 	[%rd94+20], %f716;
	ld.f32 	%f717, [%rd28+24];
	add.f32 	%f718, %f717, %f654;
	st.f32 	[%rd94+24], %f718;
	ld.f32 	%f719, [%rd28+28];
	add.f32 	%f720, %f719, %f656;
	st.f32 	[%rd94+28], %f720;
	ld.f32 	%f721, [%rd28+32];
	add.f32 	%f722, %f721, %f658;
	st.f32 	[%rd94+32], %f722;
	ld.f32 	%f723, [%rd28+36];
	add.f32 	%f724, %f723, %f660;
	st.f32 	[%rd94+36], %f724;
	ld.f32 	%f725, [%rd28+40];
	add.f32 	%f726, %f725, %f662;
	st.f32 	[%rd94+40], %f726;
	ld.f32 	%f727, [%rd28+44];
	add.f32 	%f728, %f727, %f664;
	st.f32 	[%rd94+44], %f728;
	ld.f32 	%f729, [%rd28+48];
	add.f32 	%f730, %f729, %f666;
	st.f32 	[%rd94+48], %f730;
	ld.f32 	%f731, [%rd28+52];
	add.f32 	%f732, %f731, %f668;
	st.f32 	[%rd94+52], %f732;
	ld.f32 	%f733, [%rd28+56];
	add.f32 	%f734, %f733, %f670;
	st.f32 	[%rd94+56], %f734;
	ld.f32 	%f735, [%rd28+60];
	add.f32 	%f736, %f735, %f672;
	st.f32 	[%rd94+60], %f736;
	ld.f32 	%f737, [%rd28+64];
	add.f32 	%f738, %f737, %f674;
	st.f32 	[%rd94+64], %f738;
	ld.f32 	%f739, [%rd28+68];
	add.f32 	%f740, %f739, %f676;
	st.f32 	[%rd94+68], %f740;
	ld.f32 	%f741, [%rd28+72];
	add.f32 	%f742, %f741, %f678;
	st.f32 	[%rd94+72], %f742;
	ld.f32 	%f743, [%rd28+76];
	add.f32 	%f744, %f743, %f680;
	st.f32 	[%rd94+76], %f744;
	ld.f32 	%f745, [%rd28+80];
	add.f32 	%f746, %f745, %f682;
	st.f32 	[%rd94+80], %f746;
	ld.f32 	%f747, [%rd28+84];
	add.f32 	%f748, %f747, %f684;
	st.f32 	[%rd94+84], %f748;
	ld.f32 	%f749, [%rd28+88];
	add.f32 	%f750, %f749, %f686;
	st.f32 	[%rd94+88], %f750;
	ld.f32 	%f751, [%rd28+92];
	add.f32 	%f752, %f751, %f688;
	st.f32 	[%rd94+92], %f752;
	ld.f32 	%f753, [%rd28+96];
	add.f32 	%f754, %f753, %f690;
	st.f32 	[%rd94+96], %f754;
	ld.f32 	%f755, [%rd28+100];
	add.f32 	%f756, %f755, %f692;
	st.f32 	[%rd94+100], %f756;
	ld.f32 	%f757, [%rd28+104];
	add.f32 	%f758, %f757, %f694;
	st.f32 	[%rd94+104], %f758;
	ld.f32 	%f759, [%rd28+108];
	add.f32 	%f760, %f759, %f696;
	st.f32 	[%rd94+108], %f760;
	ld.f32 	%f761, [%rd28+112];
	add.f32 	%f762, %f761, %f698;
	st.f32 	[%rd94+112], %f762;
	ld.f32 	%f763, [%rd28+116];
	add.f32 	%f764, %f763, %f700;
	st.f32 	[%rd94+116], %f764;
	ld.f32 	%f765, [%rd28+120];
	add.f32 	%f766, %f765, %f702;
	st.f32 	[%rd94+120], %f766;
	ld.f32 	%f767, [%rd28+124];
	add.f32 	%f768, %f767, %f704;
	st.f32 	[%rd94+124], %f768;
	ld.f32 	%f769, [%rd29];
	add.f32 	%f770, %f769, %f706;
	st.f32 	[%rd94], %f770;
	ld.f32 	%f771, [%rd29+4];
	add.f32 	%f772, %f771, %f708;
	st.f32 	[%rd94+4], %f772;
	ld.f32 	%f773, [%rd29+8];
	add.f32 	%f774, %f773, %f710;
	st.f32 	[%rd94+8], %f774;
	ld.f32 	%f775, [%rd29+12];
	add.f32 	%f776, %f775, %f712;
	st.f32 	[%rd94+12], %f776;
	ld.f32 	%f777, [%rd29+16];
	add.f32 	%f778, %f777, %f714;
	st.f32 	[%rd94+16], %f778;
	ld.f32 	%f779, [%rd29+20];
	add.f32 	%f780, %f779, %f716;
	st.f32 	[%rd94+20], %f780;
	ld.f32 	%f781, [%rd29+24];
	add.f32 	%f782, %f781, %f718;
	st.f32 	[%rd94+24], %f782;
	ld.f32 	%f783, [%rd29+28];
	add.f32 	%f784, %f783, %f720;
	st.f32 	[%rd94+28], %f784;
	ld.f32 	%f785, [%rd29+32];
	add.f32 	%f786, %f785, %f722;
	st.f32 	[%rd94+32], %f786;
	ld.f32 	%f787, [%rd29+36];
	add.f32 	%f788, %f787, %f724;
	st.f32 	[%rd94+36], %f788;
	ld.f32 	%f789, [%rd29+40];
	add.f32 	%f790, %f789, %f726;
	st.f32 	[%rd94+40], %f790;
	ld.f32 	%f791, [%rd29+44];
	add.f32 	%f792, %f791, %f728;
	st.f32 	[%rd94+44], %f792;
	ld.f32 	%f793, [%rd29+48];
	add.f32 	%f794, %f793, %f730;
	st.f32 	[%rd94+48], %f794;
	ld.f32 	%f795, [%rd29+52];
	add.f32 	%f796, %f795, %f732;
	st.f32 	[%rd94+52], %f796;
	ld.f32 	%f797, [%rd29+56];
	add.f32 	%f798, %f797, %f734;
	st.f32 	[%rd94+56], %f798;
	ld.f32 	%f799, [%rd29+60];
	add.f32 	%f800, %f799, %f736;
	st.f32 	[%rd94+60], %f800;
	ld.f32 	%f801, [%rd29+64];
	add.f32 	%f802, %f801, %f738;
	st.f32 	[%rd94+64], %f802;
	ld.f32 	%f803, [%rd29+68];
	add.f32 	%f804, %f803, %f740;
	st.f32 	[%rd94+68], %f804;
	ld.f32 	%f805, [%rd29+72];
	add.f32 	%f806, %f805, %f742;
	st.f32 	[%rd94+72], %f806;
	ld.f32 	%f807, [%rd29+76];
	add.f32 	%f808, %f807, %f744;
	st.f32 	[%rd94+76], %f808;
	ld.f32 	%f809, [%rd29+80];
	add.f32 	%f810, %f809, %f746;
	st.f32 	[%rd94+80], %f810;
	ld.f32 	%f811, [%rd29+84];
	add.f32 	%f812, %f811, %f748;
	st.f32 	[%rd94+84], %f812;
	ld.f32 	%f813, [%rd29+88];
	add.f32 	%f814, %f813, %f750;
	st.f32 	[%rd94+88], %f814;
	ld.f32 	%f815, [%rd29+92];
	add.f32 	%f816, %f815, %f752;
	st.f32 	[%rd94+92], %f816;
	ld.f32 	%f817, [%rd29+96];
	add.f32 	%f818, %f817, %f754;
	st.f32 	[%rd94+96], %f818;
	ld.f32 	%f819, [%rd29+100];
	add.f32 	%f820, %f819, %f756;
	st.f32 	[%rd94+100], %f820;
	ld.f32 	%f821, [%rd29+104];
	add.f32 	%f822, %f821, %f758;
	st.f32 	[%rd94+104], %f822;
	ld.f32 	%f823, [%rd29+108];
	add.f32 	%f824, %f823, %f760;
	st.f32 	[%rd94+108], %f824;
	ld.f32 	%f825, [%rd29+112];
	add.f32 	%f826, %f825, %f762;
	st.f32 	[%rd94+112], %f826;
	ld.f32 	%f827, [%rd29+116];
	add.f32 	%f828, %f827, %f764;
	st.f32 	[%rd94+116], %f828;
	ld.f32 	%f829, [%rd29+120];
	add.f32 	%f830, %f829, %f766;
	st.f32 	[%rd94+120], %f830;
	ld.f32 	%f831, [%rd29+124];
	add.f32 	%f832, %f831, %f768;
	st.f32 	[%rd94+124], %f832;
	ld.f32 	%f833, [%rd30];
	add.f32 	%f834, %f833, %f770;
	st.f32 	[%rd94], %f834;
	ld.f32 	%f835, [%rd30+4];
	add.f32 	%f836, %f835, %f772;
	st.f32 	[%rd94+4], %f836;
	ld.f32 	%f837, [%rd30+8];
	add.f32 	%f838, %f837, %f774;
	st.f32 	[%rd94+8], %f838;
	ld.f32 	%f839, [%rd30+12];
	add.f32 	%f840, %f839, %f776;
	st.f32 	[%rd94+12], %f840;
	ld.f32 	%f841, [%rd30+16];
	add.f32 	%f842, %f841, %f778;
	st.f32 	[%rd94+16], %f842;
	ld.f32 	%f843, [%rd30+20];
	add.f32 	%f844, %f843, %f780;
	st.f32 	[%rd94+20], %f844;
	ld.f32 	%f845, [%rd30+24];
	add.f32 	%f846, %f845, %f782;
	st.f32 	[%rd94+24], %f846;
	ld.f32 	%f847, [%rd30+28];
	add.f32 	%f848, %f847, %f784;
	st.f32 	[%rd94+28], %f848;
	ld.f32 	%f849, [%rd30+32];
	add.f32 	%f850, %f849, %f786;
	st.f32 	[%rd94+32], %f850;
	ld.f32 	%f851, [%rd30+36];
	add.f32 	%f852, %f851, %f788;
	st.f32 	[%rd94+36], %f852;
	ld.f32 	%f853, [%rd30+40];
	add.f32 	%f854, %f853, %f790;
	st.f32 	[%rd94+40], %f854;
	ld.f32 	%f855, [%rd30+44];
	add.f32 	%f856, %f855, %f792;
	st.f32 	[%rd94+44], %f856;
	ld.f32 	%f857, [%rd30+48];
	add.f32 	%f858, %f857, %f794;
	st.f32 	[%rd94+48], %f858;
	ld.f32 	%f859, [%rd30+52];
	add.f32 	%f860, %f859, %f796;
	st.f32 	[%rd94+52], %f860;
	ld.f32 	%f861, [%rd30+56];
	add.f32 	%f862, %f861, %f798;
	st.f32 	[%rd94+56], %f862;
	ld.f32 	%f863, [%rd30+60];
	add.f32 	%f864, %f863, %f800;
	st.f32 	[%rd94+60], %f864;
	ld.f32 	%f865, [%rd30+64];
	add.f32 	%f866, %f865, %f802;
	st.f32 	[%rd94+64], %f866;
	ld.f32 	%f867, [%rd30+68];
	add.f32 	%f868, %f867, %f804;
	st.f32 	[%rd94+68], %f868;
	ld.f32 	%f869, [%rd30+72];
	add.f32 	%f870, %f869, %f806;
	st.f32 	[%rd94+72], %f870;
	ld.f32 	%f871, [%rd30+76];
	add.f32 	%f872, %f871, %f808;
	st.f32 	[%rd94+76], %f872;
	ld.f32 	%f873, [%rd30+80];
	add.f32 	%f874, %f873, %f810;
	st.f32 	[%rd94+80], %f874;
	ld.f32 	%f875, [%rd30+84];
	add.f32 	%f876, %f875, %f812;
	st.f32 	[%rd94+84], %f876;
	ld.f32 	%f877, [%rd30+88];
	add.f32 	%f878, %f877, %f814;
	st.f32 	[%rd94+88], %f878;
	ld.f32 	%f879, [%rd30+92];
	add.f32 	%f880, %f879, %f816;
	st.f32 	[%rd94+92], %f880;
	ld.f32 	%f881, [%rd30+96];
	add.f32 	%f882, %f881, %f818;
	st.f32 	[%rd94+96], %f882;
	ld.f32 	%f883, [%rd30+100];
	add.f32 	%f884, %f883, %f820;
	st.f32 	[%rd94+100], %f884;
	ld.f32 	%f885, [%rd30+104];
	add.f32 	%f886, %f885, %f822;
	st.f32 	[%rd94+104], %f886;
	ld.f32 	%f887, [%rd30+108];
	add.f32 	%f888, %f887, %f824;
	st.f32 	[%rd94+108], %f888;
	ld.f32 	%f889, [%rd30+112];
	add.f32 	%f890, %f889, %f826;
	st.f32 	[%rd94+112], %f890;
	ld.f32 	%f891, [%rd30+116];
	add.f32 	%f892, %f891, %f828;
	st.f32 	[%rd94+116], %f892;
	ld.f32 	%f893, [%rd30+120];
	add.f32 	%f894, %f893, %f830;
	st.f32 	[%rd94+120], %f894;
	ld.f32 	%f895, [%rd30+124];
	add.f32 	%f896, %f895, %f832;
	st.f32 	[%rd94+124], %f896;
	ld.f32 	%f897, [%rd31];
	add.f32 	%f4352, %f897, %f834;
	st.f32 	[%rd94], %f4352;
	ld.f32 	%f898, [%rd31+4];
	add.f32 	%f4351, %f898, %f836;
	st.f32 	[%rd94+4], %f4351;
	ld.f32 	%f899, [%rd31+8];
	add.f32 	%f4350, %f899, %f838;
	st.f32 	[%rd94+8], %f4350;
	ld.f32 	%f900, [%rd31+12];
	add.f32 	%f4349, %f900, %f840;
	st.f32 	[%rd94+12], %f4349;
	ld.f32 	%f901, [%rd31+16];
	add.f32 	%f4348, %f901, %f842;
	st.f32 	[%rd94+16], %f4348;
	ld.f32 	%f902, [%rd31+20];
	add.f32 	%f4347, %f902, %f844;
	st.f32 	[%rd94+20], %f4347;
	ld.f32 	%f903, [%rd31+24];
	add.f32 	%f4346, %f903, %f846;
	st.f32 	[%rd94+24], %f4346;
	ld.f32 	%f904, [%rd31+28];
	add.f32 	%f4345, %f904, %f848;
	st.f32 	[%rd94+28], %f4345;
	ld.f32 	%f905, [%rd31+32];
	add.f32 	%f4344, %f905, %f850;
	st.f32 	[%rd94+32], %f4344;
	ld.f32 	%f906, [%rd31+36];
	add.f32 	%f4343, %f906, %f852;
	st.f32 	[%rd94+36], %f4343;
	ld.f32 	%f907, [%rd31+40];
	add.f32 	%f4342, %f907, %f854;
	st.f32 	[%rd94+40], %f4342;
	ld.f32 	%f908, [%rd31+44];
	add.f32 	%f4341, %f908, %f856;
	st.f32 	[%rd94+44], %f4341;
	ld.f32 	%f909, [%rd31+48];
	add.f32 	%f4340, %f909, %f858;
	st.f32 	[%rd94+48], %f4340;
	ld.f32 	%f910, [%rd31+52];
	add.f32 	%f4339, %f910, %f860;
	st.f32 	[%rd94+52], %f4339;
	ld.f32 	%f911, [%rd31+56];
	add.f32 	%f4338, %f911, %f862;
	st.f32 	[%rd94+56], %f4338;
	ld.f32 	%f912, [%rd31+60];
	add.f32 	%f4337, %f912, %f864;
	st.f32 	[%rd94+60], %f4337;
	ld.f32 	%f913, [%rd31+64];
	add.f32 	%f4336, %f913, %f866;
	st.f32 	[%rd94+64], %f4336;
	ld.f32 	%f914, [%rd31+68];
	add.f32 	%f4335, %f914, %f868;
	st.f32 	[%rd94+68], %f4335;
	ld.f32 	%f915, [%rd31+72];
	add.f32 	%f4334, %f915, %f870;
	st.f32 	[%rd94+72], %f4334;
	ld.f32 	%f916, [%rd31+76];
	add.f32 	%f4333, %f916, %f872;
	st.f32 	[%rd94+76], %f4333;
	ld.f32 	%f917, [%rd31+80];
	add.f32 	%f4332, %f917, %f874;
	st.f32 	[%rd94+80], %f4332;
	ld.f32 	%f918, [%rd31+84];
	add.f32 	%f4331, %f918, %f876;
	st.f32 	[%rd94+84], %f4331;
	ld.f32 	%f919, [%rd31+88];
	add.f32 	%f4330, %f919, %f878;
	st.f32 	[%rd94+88], %f4330;
	ld.f32 	%f920, [%rd31+92];
	add.f32 	%f4329, %f920, %f880;
	st.f32 	[%rd94+92], %f4329;
	ld.f32 	%f921, [%rd31+96];
	add.f32 	%f4328, %f921, %f882;
	st.f32 	[%rd94+96], %f4328;
	ld.f32 	%f922, [%rd31+100];
	add.f32 	%f4327, %f922, %f884;
	st.f32 	[%rd94+100], %f4327;
	ld.f32 	%f923, [%rd31+104];
	add.f32 	%f4326, %f923, %f886;
	st.f32 	[%rd94+104], %f4326;
	ld.f32 	%f924, [%rd31+108];
	add.f32 	%f4325, %f924, %f888;
	st.f32 	[%rd94+108], %f4325;
	ld.f32 	%f925, [%rd31+112];
	add.f32 	%f4324, %f925, %f890;
	st.f32 	[%rd94+112], %f4324;
	ld.f32 	%f926, [%rd31+116];
	add.f32 	%f4323, %f926, %f892;
	st.f32 	[%rd94+116], %f4323;
	ld.f32 	%f927, [%rd31+120];
	add.f32 	%f4322, %f927, %f894;
	st.f32 	[%rd94+120], %f4322;
	ld.f32 	%f928, [%rd31+124];
	add.f32 	%f4321, %f928, %f896;
	st.f32 	[%rd94+124], %f4321;
	add.s64 	%rd11, %rd20, -2048;
	setp.lt.u64 	%p3, %rd11, 2048;
	mov.b64 	%rd92, 2048;
	@%p3 bra 	$L__BB13_47;
	mov.b64 	%rd92, 2048;
$L__BB13_45:
	shl.b64 	%rd33, %rd92, 3;
	add.s64 	%rd34, %rd9, %rd33;
	ld.global.u64 	%rd35, [%rd34];
	ld.global.u64 	%rd36, [%rd34+2048];
	ld.global.u64 	%rd37, [%rd34+4096];
	ld.global.u64 	%rd38, [%rd34+6144];
	ld.global.u64 	%rd39, [%rd34+8192];
	ld.global.u64 	%rd40, [%rd34+10240];
	ld.global.u64 	%rd41, [%rd34+12288];
	ld.global.u64 	%rd42, [%rd34+14336];
	ld.f32 	%f929, [%rd35];
	add.f32 	%f930, %f929, %f4352;
	st.f32 	[%rd94], %f930;
	ld.f32 	%f931, [%rd35+4];
	add.f32 	%f932, %f931, %f4351;
	st.f32 	[%rd94+4], %f932;
	ld.f32 	%f933, [%rd35+8];
	add.f32 	%f934, %f933, %f4350;
	st.f32 	[%rd94+8], %f934;
	ld.f32 	%f935, [%rd35+12];
	add.f32 	%f936, %f935, %f4349;
	st.f32 	[%rd94+12], %f936;
	ld.f32 	%f937, [%rd35+16];
	add.f32 	%f938, %f937, %f4348;
	st.f32 	[%rd94+16], %f938;
	ld.f32 	%f939, [%rd35+20];
	add.f32 	%f940, %f939, %f4347;
	st.f32 	[%rd94+20], %f940;
	ld.f32 	%f941, [%rd35+24];
	add.f32 	%f942, %f941, %f4346;
	st.f32 	[%rd94+24], %f942;
	ld.f32 	%f943, [%rd35+28];
	add.f32 	%f944, %f943, %f4345;
	st.f32 	[%rd94+28], %f944;
	ld.f32 	%f945, [%rd35+32];
	add.f32 	%f946, %f945, %f4344;
	st.f32 	[%rd94+32], %f946;
	ld.f32 	%f947, [%rd35+36];
	add.f32 	%f948, %f947, %f4343;
	st.f32 	[%rd94+36], %f948;
	ld.f32 	%f949, [%rd35+40];
	add.f32 	%f950, %f949, %f4342;
	st.f32 	[%rd94+40], %f950;
	ld.f32 	%f951, [%rd35+44];
	add.f32 	%f952, %f951, %f4341;
	st.f32 	[%rd94+44], %f952;
	ld.f32 	%f953, [%rd35+48];
	add.f32 	%f954, %f953, %f4340;
	st.f32 	[%rd94+48], %f954;
	ld.f32 	%f955, [%rd35+52];
	add.f32 	%f956, %f955, %f4339;
	st.f32 	[%rd94+52], %f956;
	ld.f32 	%f957, [%rd35+56];
	add.f32 	%f958, %f957, %f4338;
	st.f32 	[%rd94+56], %f958;
	ld.f32 	%f959, [%rd35+60];
	add.f32 	%f960, %f959, %f4337;
	st.f32 	[%rd94+60], %f960;
	ld.f32 	%f961, [%rd35+64];
	add.f32 	%f962, %f961, %f4336;
	st.f32 	[%rd94+64], %f962;
	ld.f32 	%f963, [%rd35+68];
	add.f32 	%f964, %f963, %f4335;
	st.f32 	[%rd94+68], %f964;
	ld.f32 	%f965, [%rd35+72];
	add.f32 	%f966, %f965, %f4334;
	st.f32 	[%rd94+72], %f966;
	ld.f32 	%f967, [%rd35+76];
	add.f32 	%f968, %f967, %f4333;
	st.f32 	[%rd94+76], %f968;
	ld.f32 	%f969, [%rd35+80];
	add.f32 	%f970, %f969, %f4332;
	st.f32 	[%rd94+80], %f970;
	ld.f32 	%f971, [%rd35+84];
	add.f32 	%f972, %f971, %f4331;
	st.f32 	[%rd94+84], %f972;
	ld.f32 	%f973, [%rd35+88];
	add.f32 	%f974, %f973, %f4330;
	st.f32 	[%rd94+88], %f974;
	ld.f32 	%f975, [%rd35+92];
	add.f32 	%f976, %f975, %f4329;
	st.f32 	[%rd94+92], %f976;
	ld.f32 	%f977, [%rd35+96];
	add.f32 	%f978, %f977, %f4328;
	st.f32 	[%rd94+96], %f978;
	ld.f32 	%f979, [%rd35+100];
	add.f32 	%f980, %f979, %f4327;
	st.f32 	[%rd94+100], %f980;
	ld.f32 	%f981, [%rd35+104];
	add.f32 	%f982, %f981, %f4326;
	st.f32 	[%rd94+104], %f982;
	ld.f32 	%f983, [%rd35+108];
	add.f32 	%f984, %f983, %f4325;
	st.f32 	[%rd94+108], %f984;
	ld.f32 	%f985, [%rd35+112];
	add.f32 	%f986, %f985, %f4324;
	st.f32 	[%rd94+112], %f986;
	ld.f32 	%f987, [%rd35+116];
	add.f32 	%f988, %f987, %f4323;
	st.f32 	[%rd94+116], %f988;
	ld.f32 	%f989, [%rd35+120];
	add.f32 	%f990, %f989, %f4322;
	st.f32 	[%rd94+120], %f990;
	ld.f32 	%f991, [%rd35+124];
	add.f32 	%f992, %f991, %f4321;
	st.f32 	[%rd94+124], %f992;
	ld.f32 	%f993, [%rd36];
	add.f32 	%f994, %f993, %f930;
	st.f32 	[%rd94], %f994;
	ld.f32 	%f995, [%rd36+4];
	add.f32 	%f996, %f995, %f932;
	st.f32 	[%rd94+4], %f996;
	ld.f32 	%f997, [%rd36+8];
	add.f32 	%f998, %f997, %f934;
	st.f32 	[%rd94+8], %f998;
	ld.f32 	%f999, [%rd36+12];
	add.f32 	%f1000, %f999, %f936;
	st.f32 	[%rd94+12], %f1000;
	ld.f32 	%f1001, [%rd36+16];
	add.f32 	%f1002, %f1001, %f938;
	st.f32 	[%rd94+16], %f1002;
	ld.f32 	%f1003, [%rd36+20];
	add.f32 	%f1004, %f1003, %f940;
	st.f32 	[%rd94+20], %f1004;
	ld.f32 	%f1005, [%rd36+24];
	add.f32 	%f1006, %f1005, %f942;
	st.f32 	[%rd94+24], %f1006;
	ld.f32 	%f1007, [%rd36+28];
	add.f32 	%f1008, %f1007, %f944;
	st.f32 	[%rd94+28], %f1008;
	ld.f32 	%f1009, [%rd36+32];
	add.f32 	%f1010, %f1009, %f946;
	st.f32 	[%rd94+32], %f1010;
	ld.f32 	%f1011, [%rd36+36];
	add.f32 	%f1012, %f1011, %f948;
	st.f32 	[%rd94+36], %f1012;
	ld.f32 	%f1013, [%rd36+40];
	add.f32 	%f1014, %f1013, %f950;
	st.f32 	[%rd94+40], %f1014;
	ld.f32 	%f1015, [%rd36+44];
	add.f32 	%f1016, %f1015, %f952;
	st.f32 	[%rd94+44], %f1016;
	ld.f32 	%f1017, [%rd36+48];
	add.f32 	%f1018, %f1017, %f954;
	st.f32 	[%rd94+48], %f1018;
	ld.f32 	%f1019, [%rd36+52];
	add.f32 	%f1020, %f1019, %f956;
	st.f32 	[%rd94+52], %f1020;
	ld.f32 	%f1021, [%rd36+56];
	add.f32 	%f1022, %f1021, %f958;
	st.f32 	[%rd94+56], %f1022;
	ld.f32 	%f1023, [%rd36+60];
	add.f32 	%f1024, %f1023, %f960;
	st.f32 	[%rd94+60], %f1024;
	ld.f32 	%f1025, [%rd36+64];
	add.f32 	%f1026, %f1025, %f962;
	st.f32 	[%rd94+64], %f1026;
	ld.f32 	%f1027, [%rd36+68];
	add.f32 	%f1028, %f1027, %f964;
	st.f32 	[%rd94+68], %f1028;
	ld.f32 	%f1029, [%rd36+72];
	add.f32 	%f1030, %f1029, %f966;
	st.f32 	[%rd94+72], %f1030;
	ld.f32 	%f1031, [%rd36+76];
	add.f32 	%f1032, %f1031, %f968;
	st.f32 	[%rd94+76], %f1032;
	ld.f32 	%f1033, [%rd36+80];
	add.f32 	%f1034, %f1033, %f970;
	st.f32 	[%rd94+80], %f1034;
	ld.f32 	%f1035, [%rd36+84];
	add.f32 	%f1036, %f1035, %f972;
	st.f32 	[%rd94+84], %f1036;
	ld.f32 	%f1037, [%rd36+88];
	add.f32 	%f1038, %f1037, %f974;
	st.f32 	[%rd94+88], %f1038;
	ld.f32 	%f1039, [%rd36+92];
	add.f32 	%f1040, %f1039, %f976;
	st.f32 	[%rd94+92], %f1040;
	ld.f32 	%f1041, [%rd36+96];
	add.f32 	%f1042, %f1041, %f978;
	st.f32 	[%rd94+96], %f1042;
	ld.f32 	%f1043, [%rd36+100];
	add.f32 	%f1044, %f1043, %f980;
	st.f32 	[%rd94+100], %f1044;
	ld.f32 	%f1045, [%rd36+104];
	add.f32 	%f1046, %f1045, %f982;
	st.f32 	[%rd94+104], %f1046;
	ld.f32 	%f1047, [%rd36+108];
	add.f32 	%f1048, %f1047, %f984;
	st.f32 	[%rd94+108], %f1048;
	ld.f32 	%f1049, [%rd36+112];
	add.f32 	%f1050, %f1049, %f986;
	st.f32 	[%rd94+112], %f1050;
	ld.f32 	%f1051, [%rd36+116];
	add.f32 	%f1052, %f1051, %f988;
	st.f32 	[%rd94+116], %f1052;
	ld.f32 	%f1053, [%rd36+120];
	add.f32 	%f1054, %f1053, %f990;
	st.f32 	[%rd94+120], %f1054;
	ld.f32 	%f1055, [%rd36+124];
	add.f32 	%f1056, %f1055, %f992;
	st.f32 	[%rd94+124], %f1056;
	ld.f32 	%f1057, [%rd37];
	add.f32 	%f1058, %f1057, %f994;
	st.f32 	[%rd94], %f1058;
	ld.f32 	%f1059, [%rd37+4];
	add.f32 	%f1060, %f1059, %f996;
	st.f32 	[%rd94+4], %f1060;
	ld.f32 	%f1061, [%rd37+8];
	add.f32 	%f1062, %f1061, %f998;
	st.f32 	[%rd94+8], %f1062;
	ld.f32 	%f1063, [%rd37+12];
	add.f32 	%f1064, %f1063, %f1000;
	st.f32 	[%rd94+12], %f1064;
	ld.f32 	%f1065, [%rd37+16];
	add.f32 	%f1066, %f1065, %f1002;
	st.f32 	[%rd94+16], %f1066;
	ld.f32 	%f1067, [%rd37+20];
	add.f32 	%f1068, %f1067, %f1004;
	st.f32 	[%rd94+20], %f1068;
	ld.f32 	%f1069, [%rd37+24];
	add.f32 	%f1070, %f1069, %f1006;
	st.f32 	[%rd94+24], %f1070;
	ld.f32 	%f1071, [%rd37+28];
	add.f32 	%f1072, %f1071, %f1008;
	st.f32 	[%rd94+28], %f1072;
	ld.f32 	%f1073, [%rd37+32];
	add.f32 	%f1074, %f1073, %f1010;
	st.f32 	[%rd94+32], %f1074;
	ld.f32 	%f1075, [%rd37+36];
	add.f32 	%f1076, %f1075, %f1012;
	st.f32 	[%rd94+36], %f1076;
	ld.f32 	%f1077, [%rd37+40];
	add.f32 	%f1078, %f1077, %f1014;
	st.f32 	[%rd94+40], %f1078;
	ld.f32 	%f1079, [%rd37+44];
	add.f32 	%f1080, %f1079, %f1016;
	st.f32 	[%rd94+44], %f1080;
	ld.f32 	%f1081, [%rd37+48];
	add.f32 	%f1082, %f1081, %f1018;
	st.f32 	[%rd94+48], %f1082;
	ld.f32 	%f1083, [%rd37+52];
	add.f32 	%f1084, %f1083, %f1020;
	st.f32 	[%rd94+52], %f1084;
	ld.f32 	%f1085, [%rd37+56];
	add.f32 	%f1086, %f1085, %f1022;
	st.f32 	[%rd94+56], %f1086;
	ld.f32 	%f1087, [%rd37+60];
	add.f32 	%f1088, %f1087, %f1024;
	st.f32 	[%rd94+60], %f1088;
	ld.f32 	%f1089, [%rd37+64];
	add.f32 	%f1090, %f1089, %f1026;
	st.f32 	[%rd94+64], %f1090;
	ld.f32 	%f1091, [%rd37+68];
	add.f32 	%f1092, %f1091, %f1028;
	st.f32 	[%rd94+68], %f1092;
	ld.f32 	%f1093, [%rd37+72];
	add.f32 	%f1094, %f1093, %f1030;
	st.f32 	[%rd94+72], %f1094;
	ld.f32 	%f1095, [%rd37+76];
	add.f32 	%f1096, %f1095, %f1032;
	st.f32 	[%rd94+76], %f1096;
	ld.f32 	%f1097, [%rd37+80];
	add.f32 	%f1098, %f1097, %f1034;
	st.f32 	[%rd94+80], %f1098;
	ld.f32 	%f1099, [%rd37+84];
	add.f32 	%f1100, %f1099, %f1036;
	st.f32 	[%rd94+84], %f1100;
	ld.f32 	%f1101, [%rd37+88];
	add.f32 	%f1102, %f1101, %f1038;
	st.f32 	[%rd94+88], %f1102;
	ld.f32 	%f1103, [%rd37+92];
	add.f32 	%f1104, %f1103, %f1040;
	st.f32 	[%rd94+92], %f1104;
	ld.f32 	%f1105, [%rd37+96];
	add.f32 	%f1106, %f1105, %f1042;
	st.f32 	[%rd94+96], %f1106;
	ld.f32 	%f1107, [%rd37+100];
	add.f32 	%f1108, %f1107, %f1044;
	st.f32 	[%rd94+100], %f1108;
	ld.f32 	%f1109, [%rd37+104];
	add.f32 	%f1110, %f1109, %f1046;
	st.f32 	[%rd94+104], %f1110;
	ld.f32 	%f1111, [%rd37+108];
	add.f32 	%f1112, %f1111, %f1048;
	st.f32 	[%rd94+108], %f1112;
	ld.f32 	%f1113, [%rd37+112];
	add.f32 	%f1114, %f1113, %f1050;
	st.f32 	[%rd94+112], %f1114;
	ld.f32 	%f1115, [%rd37+116];
	add.f32 	%f1116, %f1115, %f1052;
	st.f32 	[%rd94+116], %f1116;
	ld.f32 	%f1117, [%rd37+120];
	add.f32 	%f1118, %f1117, %f1054;
	st.f32 	[%rd94+120], %f1118;
	ld.f32 	%f1119, [%rd37+124];
	add.f32 	%f1120, %f1119, %f1056;
	st.f32 	[%rd94+124], %f1120;
	ld.f32 	%f1121, [%rd38];
	add.f32 	%f1122, %f1121, %f1058;
	st.f32 	[%rd94], %f1122;
	ld.f32 	%f1123, [%rd38+4];
	add.f32 	%f1124, %f1123, %f1060;
	st.f32 	[%rd94+4], %f1124;
	ld.f32 	%f1125, [%rd38+8];
	add.f32 	%f1126, %f1125, %f1062;
	st.f32 	[%rd94+8], %f1126;
	ld.f32 	%f1127, [%rd38+12];
	add.f32 	%f1128, %f1127, %f1064;
	st.f32 	[%rd94+12], %f1128;
	ld.f32 	%f1129, [%rd38+16];
	add.f32 	%f1130, %f1129, %f1066;
	st.f32 	[%rd94+16], %f1130;
	ld.f32 	%f1131, [%rd38+20];
	add.f32 	%f1132, %f1131, %f1068;
	st.f32 	[%rd94+20], %f1132;
	ld.f32 	%f1133, [%rd38+24];
	add.f32 	%f1134, %f1133, %f1070;
	st.f32 	[%rd94+24], %f1134;
	ld.f32 	%f1135, [%rd38+28];
	add.f32 	%f1136, %f1135, %f1072;
	st.f32 	[%rd94+28], %f1136;
	ld.f32 	%f1137, [%rd38+32];
	add.f32 	%f1138, %f1137, %f1074;
	st.f32 	[%rd94+32], %f1138;
	ld.f32 	%f1139, [%rd38+36];
	add.f32 	%f1140, %f1139, %f1076;
	st.f32 	[%rd94+36], %f1140;
	ld.f32 	%f1141, [%rd38+40];
	add.f32 	%f1142, %f1141, %f1078;
	st.f32 	[%rd94+40], %f1142;
	ld.f32 	%f1143, [%rd38+44];
	add.f32 	%f1144, %f1143, %f1080;
	st.f32 	[%rd94+44], %f1144;
	ld.f32 	%f1145, [%rd38+48];
	add.f32 	%f1146, %f1145, %f1082;
	st.f32 	[%rd94+48], %f1146;
	ld.f32 	%f1147, [%rd38+52];
	add.f32 	%f1148, %f1147, %f1084;
	st.f32 	[%rd94+52], %f1148;
	ld.f32 	%f1149, [%rd38+56];
	add.f32 	%f1150, %f1149, %f1086;
	st.f32 	[%rd94+56], %f1150;
	ld.f32 	%f1151, [%rd38+60];
	add.f32 	%f1152, %f1151, %f1088;
	st.f32 	[%rd94+60], %f1152;
	ld.f32 	%f1153, [%rd38+64];
	add.f32 	%f1154, %f1153, %f1090;
	st.f32 	[%rd94+64], %f1154;
	ld.f32 	%f1155, [%rd38+68];
	add.f32 	%f1156, %f1155, %f1092;
	st.f32 	[%rd94+68], %f1156;
	ld.f32 	%f1157, [%rd38+72];
	add.f32 	%f1158, %f1157, %f1094;
	st.f32 	[%rd94+72], %f1158;
	ld.f32 	%f1159, [%rd38+76];
	add.f32 	%f1160, %f1159, %f1096;
	st.f32 	[%rd94+76], %f1160;
	ld.f32 	%f1161, [%rd38+80];
	add.f32 	%f1162, %f1161, %f1098;
	st.f32 	[%rd94+80], %f1162;
	ld.f32 	%f1163, [%rd38+84];
	add.f32 	%f1164, %f1163, %f1100;
	st.f32 	[%rd94+84], %f1164;
	ld.f32 	%f1165, [%rd38+88];
	add.f32 	%f1166, %f1165, %f1102;
	st.f32 	[%rd94+88], %f1166;
	ld.f32 	%f1167, [%rd38+92];
	add.f32 	%f1168, %f1167, %f1104;
	st.f32 	[%rd94+92], %f1168;
	ld.f32 	%f1169, [%rd38+96];
	add.f32 	%f1170, %f1169, %f1106;
	st.f32 	[%rd94+96], %f1170;
	ld.f32 	%f1171, [%rd38+100];
	add.f32 	%f1172, %f1171, %f1108;
	st.f32 	[%rd94+100], %f1172;
	ld.f32 	%f1173, [%rd38+104];
	add.f32 	%f1174, %f1173, %f1110;
	st.f32 	[%rd94+104], %f1174;
	ld.f32 	%f1175, [%rd38+108];
	add.f32 	%f1176, %f1175, %f1112;
	st.f32 	[%rd94+108], %f1176;
	ld.f32 	%f1177, [%rd38+112];
	add.f32 	%f1178, %f1177, %f1114;
	st.f32 	[%rd94+112], %f1178;
	ld.f32 	%f1179, [%rd38+116];
	add.f32 	%f1180, %f1179, %f1116;
	st.f32 	[%rd94+116], %f1180;
	ld.f32 	%f1181, [%rd38+120];
	add.f32 	%f1182, %f1181, %f1118;
	st.f32 	[%rd94+120], %f1182;
	ld.f32 	%f1183, [%rd38+124];
	add.f32 	%f1184, %f1183, %f1120;
	st.f32 	[%rd94+124], %f1184;
	ld.f32 	%f1185, [%rd39];
	add.f32 	%f1186, %f1185, %f1122;
	st.f32 	[%rd94], %f1186;
	ld.f32 	%f1187, [%rd39+4];
	add.f32 	%f1188, %f1187, %f1124;
	st.f32 	[%rd94+4], %f1188;
	ld.f32 	%f1189, [%rd39+8];
	add.f32 	%f1190, %f1189, %f1126;
	st.f32 	[%rd94+8], %f1190;
	ld.f32 	%f1191, [%rd39+12];
	add.f32 	%f1192, %f1191, %f1128;
	st.f32 	[%rd94+12], %f1192;
	ld.f32 	%f1193, [%rd39+16];
	add.f32 	%f1194, %f1193, %f1130;
	st.f32 	[%rd94+16], %f1194;
	ld.f32 	%f1195, [%rd39+20];
	add.f32 	%f1196, %f1195, %f1132;
	st.f32 	[%rd94+20], %f1196;
	ld.f32 	%f1197, [%rd39+24];
	add.f32 	%f1198, %f1197, %f1134;
	st.f32 	[%rd94+24], %f1198;
	ld.f32 	%f1199, [%rd39+28];
	add.f32 	%f1200, %f1199, %f1136;
	st.f32 	[%rd94+28], %f1200;
	ld.f32 	%f1201, [%rd39+32];
	add.f32 	%f1202, %f1201, %f1138;
	st.f32 	[%rd94+32], %f1202;
	ld.f32 	%f1203, [%rd39+36];
	add.f32 	%f1204, %f1203, %f1140;
	st.f32 	[%rd94+36], %f1204;
	ld.f32 	%f1205, [%rd39+40];
	add.f32 	%f1206, %f1205, %f1142;
	st.f32 	[%rd94+40], %f1206;
	ld.f32 	%f1207, [%rd39+44];
	add.f32 	%f1208, %f1207, %f1144;
	st.f32 	[%rd94+44], %f1208;
	ld.f32 	%f1209, [%rd39+48];
	add.f32 	%f1210, %f1209, %f1146;
	st.f32 	[%rd94+48], %f1210;
	ld.f32 	%f1211, [%rd39+52];
	add.f32 	%f1212, %f1211, %f1148;
	st.f32 	[%rd94+52], %f1212;
	ld.f32 	%f1213, [%rd39+56];
	add.f32 	%f1214, %f1213, %f1150;
	st.f32 	[%rd94+56], %f1214;
	ld.f32 	%f1215, [%rd39+60];
	add.f32 	%f1216, %f1215, %f1152;
	st.f32 	[%rd94+60], %f1216;
	ld.f32 	%f1217, [%rd39+64];
	add.f32 	%f1218, %f1217, %f1154;
	st.f32 	[%rd94+64], %f1218;
	ld.f32 	%f1219, [%rd39+68];
	add.f32 	%f1220, %f1219, %f1156;
	st.f32 	[%rd94+68], %f1220;
	ld.f32 	%f1221, [%rd39+72];
	add.f32 	%f1222, %f1221, %f1158;
	st.f32 	[%rd94+72], %f1222;
	ld.f32 	%f1223, [%rd39+76];
	add.f32 	%f1224, %f1223, %f1160;
	st.f32 	[%rd94+76], %f1224;
	ld.f32 	%f1225, [%rd39+80];
	add.f32 	%f1226, %f1225, %f1162;
	st.f32 	[%rd94+80], %f1226;
	ld.f32 	%f1227, [%rd39+84];
	add.f32 	%f1228, %f1227, %f1164;
	st.f32 	[%rd94+84], %f1228;
	ld.f32 	%f1229, [%rd39+88];
	add.f32 	%f1230, %f1229, %f1166;
	st.f32 	[%rd94+88], %f1230;
	ld.f32 	%f1231, [%rd39+92];
	add.f32 	%f1232, %f1231, %f1168;
	st.f32 	[%rd94+92], %f1232;
	ld.f32 	%f1233, [%rd39+96];
	add.f32 	%f1234, %f1233, %f1170;
	st.f32 	[%rd94+96], %f1234;
	ld.f32 	%f1235, [%rd39+100];
	add.f32 	%f1236, %f1235, %f1172;
	st.f32 	[%rd94+100], %f1236;
	ld.f32 	%f1237, [%rd39+104];
	add.f32 	%f1238, %f1237, %f1174;
	st.f32 	[%rd94+104], %f1238;
	ld.f32 	%f1239, [%rd39+108];
	add.f32 	%f1240, %f1239, %f1176;
	st.f32 	[%rd94+108], %f1240;
	ld.f32 	%f1241, [%rd39+112];
	add.f32 	%f1242, %f1241, %f1178;
	st.f32 	[%rd94+112], %f1242;
	ld.f32 	%f1243, [%rd39+116];
	add.f32 	%f1244, %f1243, %f1180;
	st.f32 	[%rd94+116], %f1244;
	ld.f32 	%f1245, [%rd39+120];
	add.f32 	%f1246, %f1245, %f1182;
	st.f32 	[%rd94+120], %f1246;
	ld.f32 	%f1247, [%rd39+124];
	add.f32 	%f1248, %f1247, %f1184;
	st.f32 	[%rd94+124], %f1248;
	ld.f32 	%f1249, [%rd40];
	add.f32 	%f1250, %f1249, %f1186;
	st.f32 	[%rd94], %f1250;
	ld.f32 	%f1251, [%rd40+4];
	add.f32 	%f1252, %f1251, %f1188;
	st.f32 	[%rd94+4], %f1252;
	ld.f32 	%f1253, [%rd40+8];
	add.f32 	%f1254, %f1253, %f1190;
	st.f32 	[%rd94+8], %f1254;
	ld.f32 	%f1255, [%rd40+12];
	add.f32 	%f1256, %f1255, %f1192;
	st.f32 	[%rd94+12], %f1256;
	ld.f32 	%f1257, [%rd40+16];
	add.f32 	%f1258, %f1257, %f1194;
	st.f32 	[%rd94+16], %f1258;
	ld.f32 	%f1259, [%rd40+20];
	add.f32 	%f1260, %f1259, %f1196;
	st.f32 	[%rd94+20], %f1260;
	ld.f32 	%f1261, [%rd40+24];
	add.f32 	%f1262, %f1261, %f1198;
	st.f32 	[%rd94+24], %f1262;
	ld.f32 	%f1263, [%rd40+28];
	add.f32 	%f1264, %f1263, %f1200;
	st.f32 	[%rd94+28], %f1264;
	ld.f32 	%f1265, [%rd40+32];
	add.f32 	%f1266, %f1265, %f1202;
	st.f32 	[%rd94+32], %f1266;
	ld.f32 	%f1267, [%rd40+36];
	add.f32 	%f1268, %f1267, %f1204;
	st.f32 	[%rd94+36], %f1268;
	ld.f32 	%f1269, [%rd40+40];
	add.f32 	%f1270, %f1269, %f1206;
	st.f32 	[%rd94+40], %f1270;
	ld.f32 	%f1271, [%rd40+44];
	add.f32 	%f1272, %f1271, %f1208;
	st.f32 	[%rd94+44], %f1272;
	ld.f32 	%f1273, [%rd40+48];
	add.f32 	%f1274, %f1273, %f1210;
	st.f32 	[%rd94+48], %f1274;
	ld.f32 	%f1275, [%rd40+52];
	add.f32 	%f1276, %f1275, %f1212;
	st.f32 	[%rd94+52], %f1276;
	ld.f32 	%f1277, [%rd40+56];
	add.f32 	%f1278, %f1277, %f1214;
	st.f32 	[%rd94+56], %f1278;
	ld.f32 	%f1279, [%rd40+60];
	add.f32 	%f1280, %f1279, %f1216;
	st.f32 	[%rd94+60], %f1280;
	ld.f32 	%f1281, [%rd40+64];
	add.f32 	%f1282, %f1281, %f1218;
	st.f32 	[%rd94+64], %f1282;
	ld.f32 	%f1283, [%rd40+68];
	add.f32 	%f1284, %f1283, %f1220;
	st.f32 	[%rd94+68], %f1284;
	ld.f32 	%f1285, [%rd40+72];
	add.f32 	%f1286, %f1285, %f1222;
	st.f32 	[%rd94+72], %f1286;
	ld.f32 	%f1287, [%rd40+76];
	add.f32 	%f1288, %f1287, %f1224;
	st.f32 	[%rd94+76], %f1288;
	ld.f32 	%f1289, [%rd40+80];
	add.f32 	%f1290, %f1289, %f1226;
	st.f32 	[%rd94+80], %f1290;
	ld.f32 	%f1291, [%rd40+84];
	add.f32 	%f1292, %f1291, %f1228;
	st.f32 	[%rd94+84], %f1292;
	ld.f32 	%f1293, [%rd40+88];
	add.f32 	%f1294, %f1293, %f1230;
	st.f32 	[%rd94+88], %f1294;
	ld.f32 	%f1295, [%rd40+92];
	add.f32 	%f1296, %f1295, %f1232;
	st.f32 	[%rd94+92], %f1296;
	ld.f32 	%f1297, [%rd40+96];
	add.f32 	%f1298, %f1297, %f1234;
	st.f32 	[%rd94+96], %f1298;
	ld.f32 	%f1299, [%rd40+100];
	add.f32 	%f1300, %f1299, %f1236;
	st.f32 	[%rd94+100], %f1300;
	ld.f32 	%f1301, [%rd40+104];
	add.f32 	%f1302, %f1301, %f1238;
	st.f32 	[%rd94+104], %f1302;
	ld.f32 	%f1303, [%rd40+108];
	add.f32 	%f1304, %f1303, %f1240;
	st.f32 	[%rd94+108], %f1304;
	ld.f32 	%f1305, [%rd40+112];
	add.f32 	%f1306, %f1305, %f1242;
	st.f32 	[%rd94+112], %f1306;
	ld.f32 	%f1307, [%rd40+116];
	add.f32 	%f1308, %f1307, %f1244;
	st.f32 	[%rd94+116], %f1308;
	ld.f32 	%f1309, [%rd40+120];
	add.f32 	%f1310, %f1309, %f1246;
	st.f32 	[%rd94+120], %f1310;
	ld.f32 	%f1311, [%rd40+124];
	add.f32 	%f1312, %f1311, %f1248;
	st.f32 	[%rd94+124], %f1312;
	ld.f32 	%f1313, [%rd41];
	add.f32 	%f1314, %f1313, %f1250;
	st.f32 	[%rd94], %f1314;
	ld.f32 	%f1315, [%rd41+4];
	add.f32 	%f1316, %f1315, %f1252;
	st.f32 	[%rd94+4], %f1316;
	ld.f32 	%f1317, [%rd41+8];
	add.f32 	%f1318, %f1317, %f1254;
	st.f32 	[%rd94+8], %f1318;
	ld.f32 	%f1319, [%rd41+12];
	add.f32 	%f1320, %f1319, %f1256;
	st.f32 	[%rd94+12], %f1320;
	ld.f32 	%f1321, [%rd41+16];
	add.f32 	%f1322, %f1321, %f1258;
	st.f32 	[%rd94+16], %f1322;
	ld.f32 	%f1323, [%rd41+20];
	add.f32 	%f1324, %f1323, %f1260;
	st.f32 	[%rd94+20], %f1324;
	ld.f32 	%f1325, [%rd41+24];
	add.f32 	%f1326, %f1325, %f1262;
	st.f32 	[%rd94+24], %f1326;
	ld.f32 	%f1327, [%rd41+28];
	add.f32 	%f1328, %f1327, %f1264;
	st.f32 	[%rd94+28], %f1328;
	ld.f32 	%f1329, [%rd41+32];
	add.f32 	%f1330, %f1329, %f1266;
	st.f32 	[%rd94+32], %f1330;
	ld.f32 	%f1331, [%rd41+36];
	add.f32 	%f1332, %f1331, %f1268;
	st.f32 	[%rd94+36], %f1332;
	ld.f32 	%f1333, [%rd41+40];
	add.f32 	%f1334, %f1333, %f1270;
	st.f32 	[%rd94+40], %f1334;
	ld.f32 	%f1335, [%rd41+44];
	add.f32 	%f1336, %f1335, %f1272;
	st.f32 	[%rd94+44], %f1336;
	ld.f32 	%f1337, [%rd41+48];
	add.f32 	%f1338, %f1337, %f1274;
	st.f32 	[%rd94+48], %f1338;
	ld.f32 	%f1339, [%rd41+52];
	add.f32 	%f1340, %f1339, %f1276;
	st.f32 	[%rd94+52], %f1340;
	ld.f32 	%f1341, [%rd41+56];
	add.f32 	%f1342, %f1341, %f1278;
	st.f32 	[%rd94+56], %f1342;
	ld.f32 	%f1343, [%rd41+60];
	add.f32 	%f1344, %f1343, %f1280;
	st.f32 	[%rd94+60], %f1344;
	ld.f32 	%f1345, [%rd41+64];
	add.f32 	%f1346, %f1345, %f1282;
	st.f32 	[%rd94+64], %f1346;
	ld.f32 	%f1347, [%rd41+68];
	add.f32 	%f1348, %f1347, %f1284;
	st.f32 	[%rd94+68], %f1348;
	ld.f32 	%f1349, [%rd41+72];
	add.f32 	%f1350, %f1349, %f1286;
	st.f32 	[%rd94+72], %f1350;
	ld.f32 	%f1351, [%rd41+76];
	add.f32 	%f1352, %f1351, %f1288;
	st.f32 	[%rd94+76], %f1352;
	ld.f32 	%f1353, [%rd41+80];
	add.f32 	%f1354, %f1353, %f1290;
	st.f32 	[%rd94+80], %f1354;
	ld.f32 	%f1355, [%rd41+84];
	add.f32 	%f1356, %f1355, %f1292;
	st.f32 	[%rd94+84], %f1356;
	ld.f32 	%f1357, [%rd41+88];
	add.f32 	%f1358, %f1357, %f1294;
	st.f32 	[%rd94+88], %f1358;
	ld.f32 	%f1359, [%rd41+92];
	add.f32 	%f1360, %f1359, %f1296;
	st.f32 	[%rd94+92], %f1360;
	ld.f32 	%f1361, [%rd41+96];
	add.f32 	%f1362, %f1361, %f1298;
	st.f32 	[%rd94+96], %f1362;
	ld.f32 	%f1363, [%rd41+100];
	add.f32 	%f1364, %f1363, %f1300;
	st.f32 	[%rd94+100], %f1364;
	ld.f32 	%f1365, [%rd41+104];
	add.f32 	%f1366, %f1365, %f1302;
	st.f32 	[%rd94+104], %f1366;
	ld.f32 	%f1367, [%rd41+108];
	add.f32 	%f1368, %f1367, %f1304;
	st.f32 	[%rd94+108], %f1368;
	ld.f32 	%f1369, [%rd41+112];
	add.f32 	%f1370, %f1369, %f1306;
	st.f32 	[%rd94+112], %f1370;
	ld.f32 	%f1371, [%rd41+116];
	add.f32 	%f1372, %f1371, %f1308;
	st.f32 	[%rd94+116], %f1372;
	ld.f32 	%f1373, [%rd41+120];
	add.f32 	%f1374, %f1373, %f1310;
	st.f32 	[%rd94+120], %f1374;
	ld.f32 	%f1375, [%rd41+124];
	add.f32 	%f1376, %f1375, %f1312;
	st.f32 	[%rd94+124], %f1376;
	ld.f32 	%f1377, [%rd42];
	add.f32 	%f4352, %f1377, %f1314;
	st.f32 	[%rd94], %f4352;
	ld.f32 	%f1378, [%rd42+4];
	add.f32 	%f4351, %f1378, %f1316;
	st.f32 	[%rd94+4], %f4351;
	ld.f32 	%f1379, [%rd42+8];
	add.f32 	%f4350, %f1379, %f1318;
	st.f32 	[%rd94+8], %f4350;
	ld.f32 	%f1380, [%rd42+12];
	add.f32 	%f4349, %f1380, %f1320;
	st.f32 	[%rd94+12], %f4349;
	ld.f32 	%f1381, [%rd42+16];
	add.f32 	%f4348, %f1381, %f1322;
	st.f32 	[%rd94+16], %f4348;
	ld.f32 	%f1382, [%rd42+20];
	add.f32 	%f4347, %f1382, %f1324;
	st.f32 	[%rd94+20], %f4347;
	ld.f32 	%f1383, [%rd42+24];
	add.f32 	%f4346, %f1383, %f1326;
	st.f32 	[%rd94+24], %f4346;
	ld.f32 	%f1384, [%rd42+28];
	add.f32 	%f4345, %f1384, %f1328;
	st.f32 	[%rd94+28], %f4345;
	ld.f32 	%f1385, [%rd42+32];
	add.f32 	%f4344, %f1385, %f1330;
	st.f32 	[%rd94+32], %f4344;
	ld.f32 	%f1386, [%rd42+36];
	add.f32 	%f4343, %f1386, %f1332;
	st.f32 	[%rd94+36], %f4343;
	ld.f32 	%f1387, [%rd42+40];
	add.f32 	%f4342, %f1387, %f1334;
	st.f32 	[%rd94+40], %f4342;
	ld.f32 	%f1388, [%rd42+44];
	add.f32 	%f4341, %f1388, %f1336;
	st.f32 	[%rd94+44], %f4341;
	ld.f32 	%f1389, [%rd42+48];
	add.f32 	%f4340, %f1389, %f1338;
	st.f32 	[%rd94+48], %f4340;
	ld.f32 	%f1390, [%rd42+52];
	add.f32 	%f4339, %f1390, %f1340;
	st.f32 	[%rd94+52], %f4339;
	ld.f32 	%f1391, [%rd42+56];
	add.f32 	%f4338, %f1391, %f1342;
	st.f32 	[%rd94+56], %f4338;
	ld.f32 	%f1392, [%rd42+60];
	add.f32 	%f4337, %f1392, %f1344;
	st.f32 	[%rd94+60], %f4337;
	ld.f32 	%f1393, [%rd42+64];
	add.f32 	%f4336, %f1393, %f1346;
	st.f32 	[%rd94+64], %f4336;
	ld.f32 	%f1394, [%rd42+68];
	add.f32 	%f4335, %f1394, %f1348;
	st.f32 	[%rd94+68], %f4335;
	ld.f32 	%f1395, [%rd42+72];
	add.f32 	%f4334, %f1395, %f1350;
	st.f32 	[%rd94+72], %f4334;
	ld.f32 	%f1396, [%rd42+76];
	add.f32 	%f4333, %f1396, %f1352;
	st.f32 	[%rd94+76], %f4333;
	ld.f32 	%f1397, [%rd42+80];
	add.f32 	%f4332, %f1397, %f1354;
	st.f32 	[%rd94+80], %f4332;
	ld.f32 	%f1398, [%rd42+84];
	add.f32 	%f4331, %f1398, %f1356;
	st.f32 	[%rd94+84], %f4331;
	ld.f32 	%f1399, [%rd42+88];
	add.f32 	%f4330, %f1399, %f1358;
	st.f32 	[%rd94+88], %f4330;
	ld.f32 	%f1400, [%rd42+92];
	add.f32 	%f4329, %f1400, %f1360;
	st.f32 	[%rd94+92], %f4329;
	ld.f32 	%f1401, [%rd42+96];
	add.f32 	%f4328, %f1401, %f1362;
	st.f32 	[%rd94+96], %f4328;
	ld.f32 	%f1402, [%rd42+100];
	add.f32 	%f4327, %f1402, %f1364;
	st.f32 	[%rd94+100], %f4327;
	ld.f32 	%f1403, [%rd42+104];
	add.f32 	%f4326, %f1403, %f1366;
	st.f32 	[%rd94+104], %f4326;
	ld.f32 	%f1404, [%rd42+108];
	add.f32 	%f4325, %f1404, %f1368;
	st.f32 	[%rd94+108], %f4325;
	ld.f32 	%f1405, [%rd42+112];
	add.f32 	%f4324, %f1405, %f1370;
	st.f32 	[%rd94+112], %f4324;
	ld.f32 	%f1406, [%rd42+116];
	add.f32 	%f4323, %f1406, %f1372;
	st.f32 	[%rd94+116], %f4323;
	ld.f32 	%f1407, [%rd42+120];
	add.f32 	%f4322, %f1407, %f1374;
	st.f32 	[%rd94+120], %f4322;
	ld.f32 	%f1408, [%rd42+124];
	add.f32 	%f4321, %f1408, %f1376;
	st.f32 	[%rd94+124], %f4321;
	sub.s64 	%rd43, %rd20, %rd92;
	setp.lt.u64 	%p4, %rd43, 2048;
	@%p4 bra 	$L__BB13_51;
	add.s64 	%rd92, %rd92, 2048;
	setp.le.u64 	%p5, %rd92, %rd11;
	@%p5 bra 	$L__BB13_45;
$L__BB13_47:
	setp.le.u64 	%p6, %rd20, %rd92;
	@%p6 bra 	$L__BB13_51;
	cvt.u32.u64 	%r51, %rd92;
	cvt.u32.u64 	%r52, %rd20;
	sub.s32 	%r35, %r52, %r51;
	setp.ge.s32 	%p7, %r34, %r35;
	@%p7 bra 	$L__BB13_51;
	add.s64 	%rd44, %rd92, %rd8;
	shl.b64 	%rd45, %rd44, 3;
	add.s64 	%rd93, %rd2, %rd45;
	mov.u32 	%r230, %r34;
$L__BB13_50:
	ld.global.u64 	%rd46, [%rd93];
	ld.f32 	%f1409, [%rd46];
	add.f32 	%f4352, %f1409, %f4352;
	st.f32 	[%rd94], %f4352;
	ld.f32 	%f1410, [%rd46+4];
	add.f32 	%f4351, %f1410, %f4351;
	st.f32 	[%rd94+4], %f4351;
	ld.f32 	%f1411, [%rd46+8];
	add.f32 	%f4350, %f1411, %f4350;
	st.f32 	[%rd94+8], %f4350;
	ld.f32 	%f1412, [%rd46+12];
	add.f32 	%f4349, %f1412, %f4349;
	st.f32 	[%rd94+12], %f4349;
	ld.f32 	%f1413, [%rd46+16];
	add.f32 	%f4348, %f1413, %f4348;
	st.f32 	[%rd94+16], %f4348;
	ld.f32 	%f1414, [%rd46+20];
	add.f32 	%f4347, %f1414, %f4347;
	st.f32 	[%rd94+20], %f4347;
	ld.f32 	%f1415, [%rd46+24];
	add.f32 	%f4346, %f1415, %f4346;
	st.f32 	[%rd94+24], %f4346;
	ld.f32 	%f1416, [%rd46+28];
	add.f32 	%f4345, %f1416, %f4345;
	st.f32 	[%rd94+28], %f4345;
	ld.f32 	%f1417, [%rd46+32];
	add.f32 	%f4344, %f1417, %f4344;
	st.f32 	[%rd94+32], %f4344;
	ld.f32 	%f1418, [%rd46+36];
	add.f32 	%f4343, %f1418, %f4343;
	st.f32 	[%rd94+36], %f4343;
	ld.f32 	%f1419, [%rd46+40];
	add.f32 	%f4342, %f1419, %f4342;
	st.f32 	[%rd94+40], %f4342;
	ld.f32 	%f1420, [%rd46+44];
	add.f32 	%f4341, %f1420, %f4341;
	st.f32 	[%rd94+44], %f4341;
	ld.f32 	%f1421, [%rd46+48];
	add.f32 	%f4340, %f1421, %f4340;
	st.f32 	[%rd94+48], %f4340;
	ld.f32 	%f1422, [%rd46+52];
	add.f32 	%f4339, %f1422, %f4339;
	st.f32 	[%rd94+52], %f4339;
	ld.f32 	%f1423, [%rd46+56];
	add.f32 	%f4338, %f1423, %f4338;
	st.f32 	[%rd94+56], %f4338;
	ld.f32 	%f1424, [%rd46+60];
	add.f32 	%f4337, %f1424, %f4337;
	st.f32 	[%rd94+60], %f4337;
	ld.f32 	%f1425, [%rd46+64];
	add.f32 	%f4336, %f1425, %f4336;
	st.f32 	[%rd94+64], %f4336;
	ld.f32 	%f1426, [%rd46+68];
	add.f32 	%f4335, %f1426, %f4335;
	st.f32 	[%rd94+68], %f4335;
	ld.f32 	%f1427, [%rd46+72];
	add.f32 	%f4334, %f1427, %f4334;
	st.f32 	[%rd94+72], %f4334;
	ld.f32 	%f1428, [%rd46+76];
	add.f32 	%f4333, %f1428, %f4333;
	st.f32 	[%rd94+76], %f4333;
	ld.f32 	%f1429, [%rd46+80];
	add.f32 	%f4332, %f1429, %f4332;
	st.f32 	[%rd94+80], %f4332;
	ld.f32 	%f1430, [%rd46+84];
	add.f32 	%f4331, %f1430, %f4331;
	st.f32 	[%rd94+84], %f4331;
	ld.f32 	%f1431, [%rd46+88];
	add.f32 	%f4330, %f1431, %f4330;
	st.f32 	[%rd94+88], %f4330;
	ld.f32 	%f1432, [%rd46+92];
	add.f32 	%f4329, %f1432, %f4329;
	st.f32 	[%rd94+92], %f4329;
	ld.f32 	%f1433, [%rd46+96];
	add.f32 	%f4328, %f1433, %f4328;
	st.f32 	[%rd94+96], %f4328;
	ld.f32 	%f1434, [%rd46+100];
	add.f32 	%f4327, %f1434, %f4327;
	st.f32 	[%rd94+100], %f4327;
	ld.f32 	%f1435, [%rd46+104];
	add.f32 	%f4326, %f1435, %f4326;
	st.f32 	[%rd94+104], %f4326;
	ld.f32 	%f1436, [%rd46+108];
	add.f32 	%f4325, %f1436, %f4325;
	st.f32 	[%rd94+108], %f4325;
	ld.f32 	%f1437, [%rd46+112];
	add.f32 	%f4324, %f1437, %f4324;
	st.f32 	[%rd94+112], %f4324;
	ld.f32 	%f1438, [%rd46+116];
	add.f32 	%f4323, %f1438, %f4323;
	st.f32 	[%rd94+116], %f4323;
	ld.f32 	%f1439, [%rd46+120];
	add.f32 	%f4322, %f1439, %f4322;
	st.f32 	[%rd94+120], %f4322;
	ld.f32 	%f1440, [%rd46+124];
	add.f32 	%f4321, %f1440, %f4321;
	st.f32 	[%rd94+124], %f4321;
	add.s32 	%r230, %r230, 256;
	add.s64 	%rd93, %rd93, 2048;
	setp.lt.s32 	%p8, %r230, %r35;
	@%p8 bra 	$L__BB13_50;
$L__BB13_51:
	// begin inline asm
	mov.u32 %r53, %laneid;
	// end inline asm
	mov.b64 	{%r55, %r60}, %rd94;
	mov.b32 	%r61, 1;
	mov.b32 	%r62, 31;
	mov.b32 	%r63, -1;
	// begin inline asm
	shfl.sync.down.b32 %r54, %r55, %r61, %r62, %r63;
	// end inline asm
	// begin inline asm
	shfl.sync.down.b32 %r59, %r60, %r61, %r62, %r63;
	// end inline asm
	setp.gt.s32 	%p9, %r53, 30;
	@%p9 bra 	$L__BB13_53;
	mov.b64 	%rd47, {%r54, %r59};
	ld.f32 	%f1441, [%rd47];
	ld.f32 	%f1442, [%rd94];
	add.f32 	%f1443, %f1441, %f1442;
	st.f32 	[%rd94], %f1443;
	ld.f32 	%f1444, [%rd47+4];
	ld.f32 	%f1445, [%rd94+4];
	add.f32 	%f1446, %f1444, %f1445;
	st.f32 	[%rd94+4], %f1446;
	ld.f32 	%f1447, [%rd47+8];
	ld.f32 	%f1448, [%rd94+8];
	add.f32 	%f1449, %f1447, %f1448;
	st.f32 	[%rd94+8], %f1449;
	ld.f32 	%f1450, [%rd47+12];
	ld.f32 	%f1451, [%rd94+12];
	add.f32 	%f1452, %f1450, %f1451;
	st.f32 	[%rd94+12], %f1452;
	ld.f32 	%f1453, [%rd47+16];
	ld.f32 	%f1454, [%rd94+16];
	add.f32 	%f1455, %f1453, %f1454;
	st.f32 	[%rd94+16], %f1455;
	ld.f32 	%f1456, [%rd47+20];
	ld.f32 	%f1457, [%rd94+20];
	add.f32 	%f1458, %f1456, %f1457;
	st.f32 	[%rd94+20], %f1458;
	ld.f32 	%f1459, [%rd47+24];
	ld.f32 	%f1460, [%rd94+24];
	add.f32 	%f1461, %f1459, %f1460;
	st.f32 	[%rd94+24], %f1461;
	ld.f32 	%f1462, [%rd47+28];
	ld.f32 	%f1463, [%rd94+28];
	add.f32 	%f1464, %f1462, %f1463;
	st.f32 	[%rd94+28], %f1464;
	ld.f32 	%f1465, [%rd47+32];
	ld.f32 	%f1466, [%rd94+32];
	add.f32 	%f1467, %f1465, %f1466;
	st.f32 	[%rd94+32], %f1467;
	ld.f32 	%f1468, [%rd47+36];
	ld.f32 	%f1469, [%rd94+36];
	add.f32 	%f1470, %f1468, %f1469;
	st.f32 	[%rd94+36], %f1470;
	ld.f32 	%f1471, [%rd47+40];
	ld.f32 	%f1472, [%rd94+40];
	add.f32 	%f1473, %f1471, %f1472;
	st.f32 	[%rd94+40], %f1473;
	ld.f32 	%f1474, [%rd47+44];
	ld.f32 	%f1475, [%rd94+44];
	add.f32 	%f1476, %f1474, %f1475;
	st.f32 	[%rd94+44], %f1476;
	ld.f32 	%f1477, [%rd47+48];
	ld.f32 	%f1478, [%rd94+48];
	add.f32 	%f1479, %f1477, %f1478;
	st.f32 	[%rd94+48], %f1479;
	ld.f32 	%f1480, [%rd47+52];
	ld.f32 	%f1481, [%rd94+52];
	add.f32 	%f1482, %f1480, %f1481;
	st.f32 	[%rd94+52], %f1482;
	ld.f32 	%f1483, [%rd47+56];
	ld.f32 	%f1484, [%rd94+56];
	add.f32 	%f1485, %f1483, %f1484;
	st.f32 	[%rd94+56], %f1485;
	ld.f32 	%f1486, [%rd47+60];
	ld.f32 	%f1487, [%rd94+60];
	add.f32 	%f1488, %f1486, %f1487;
	st.f32 	[%rd94+60], %f1488;
	ld.f32 	%f1489, [%rd47+64];
	ld.f32 	%f1490, [%rd94+64];
	add.f32 	%f1491, %f1489, %f1490;
	st.f32 	[%rd94+64], %f1491;
	ld.f32 	%f1492, [%rd47+68];
	ld.f32 	%f1493, [%rd94+68];
	add.f32 	%f1494, %f1492, %f1493;
	st.f32 	[%rd94+68], %f1494;
	ld.f32 	%f1495, [%rd47+72];
	ld.f32 	%f1496, [%rd94+72];
	add.f32 	%f1497, %f1495, %f1496;
	st.f32 	[%rd94+72], %f1497;
	ld.f32 	%f1498, [%rd47+76];
	ld.f32 	%f1499, [%rd94+76];
	add.f32 	%f1500, %f1498, %f1499;
	st.f32 	[%rd94+76], %f1500;
	ld.f32 	%f1501, [%rd47+80];
	ld.f32 	%f1502, [%rd94+80];
	add.f32 	%f1503, %f1501, %f1502;
	st.f32 	[%rd94+80], %f1503;
	ld.f32 	%f1504, [%rd47+84];
	ld.f32 	%f1505, [%rd94+84];
	add.f32 	%f1506, %f1504, %f1505;
	st.f32 	[%rd94+84], %f1506;
	ld.f32 	%f1507, [%rd47+88];
	ld.f32 	%f1508, [%rd94+88];
	add.f32 	%f1509, %f1507, %f1508;
	st.f32 	[%rd94+88], %f1509;
	ld.f32 	%f1510, [%rd47+92];
	ld.f32 	%f1511, [%rd94+92];
	add.f32 	%f1512, %f1510, %f1511;
	st.f32 	[%rd94+92], %f1512;
	ld.f32 	%f1513, [%rd47+96];
	ld.f32 	%f1514, [%rd94+96];
	add.f32 	%f1515, %f1513, %f1514;
	st.f32 	[%rd94+96], %f1515;
	ld.f32 	%f1516, [%rd47+100];
	ld.f32 	%f1517, [%rd94+100];
	add.f32 	%f1518, %f1516, %f1517;
	st.f32 	[%rd94+100], %f1518;
	ld.f32 	%f1519, [%rd47+104];
	ld.f32 	%f1520, [%rd94+104];
	add.f32 	%f1521, %f1519, %f1520;
	st.f32 	[%rd94+104], %f1521;
	ld.f32 	%f1522, [%rd47+108];
	ld.f32 	%f1523, [%rd94+108];
	add.f32 	%f1524, %f1522, %f1523;
	st.f32 	[%rd94+108], %f1524;
	ld.f32 	%f1525, [%rd47+112];
	ld.f32 	%f1526, [%rd94+112];
	add.f32 	%f1527, %f1525, %f1526;
	st.f32 	[%rd94+112], %f1527;
	ld.f32 	%f1528, [%rd47+116];
	ld.f32 	%f1529, [%rd94+116];
	add.f32 	%f1530, %f1528, %f1529;
	st.f32 	[%rd94+116], %f1530;
	ld.f32 	%f1531, [%rd47+120];
	ld.f32 	%f1532, [%rd94+120];
	add.f32 	%f1533, %f1531, %f1532;
	st.f32 	[%rd94+120], %f1533;
	ld.f32 	%f1534, [%rd47+124];
	ld.f32 	%f1535, [%rd94+124];
	add.f32 	%f1536, %f1534, %f1535;
	st.f32 	[%rd94+124], %f1536;
$L__BB13_53:
	mov.b32 	%r71, 2;
	mov.b32 	%r72, 31;
	mov.b32 	%r73, -1;
	// begin inline asm
	shfl.sync.down.b32 %r64, %r55, %r71, %r72, %r73;
	// end inline asm
	// begin inline asm
	shfl.sync.down.b32 %r69, %r60, %r71, %r72, %r73;
	// end inline asm
	setp.gt.s32 	%p10, %r53, 29;
	@%p10 bra 	$L__BB13_55;
	mov.b64 	%rd48, {%r64, %r69};
	ld.f32 	%f1537, [%rd48];
	ld.f32 	%f1538, [%rd94];
	add.f32 	%f1539, %f1537, %f1538;
	st.f32 	[%rd94], %f1539;
	ld.f32 	%f1540, [%rd48+4];
	ld.f32 	%f1541, [%rd94+4];
	add.f32 	%f1542, %f1540, %f1541;
	st.f32 	[%rd94+4], %f1542;
	ld.f32 	%f1543, [%rd48+8];
	ld.f32 	%f1544, [%rd94+8];
	add.f32 	%f1545, %f1543, %f1544;
	st.f32 	[%rd94+8], %f1545;
	ld.f32 	%f1546, [%rd48+12];
	ld.f32 	%f1547, [%rd94+12];
	add.f32 	%f1548, %f1546, %f1547;
	st.f32 	[%rd94+12], %f1548;
	ld.f32 	%f1549, [%rd48+16];
	ld.f32 	%f1550, [%rd94+16];
	add.f32 	%f1551, %f1549, %f1550;
	st.f32 	[%rd94+16], %f1551;
	ld.f32 	%f1552, [%rd48+20];
	ld.f32 	%f1553, [%rd94+20];
	add.f32 	%f1554, %f1552, %f1553;
	st.f32 	[%rd94+20], %f1554;
	ld.f32 	%f1555, [%rd48+24];
	ld.f32 	%f1556, [%rd94+24];
	add.f32 	%f1557, %f1555, %f1556;
	st.f32 	[%rd94+24], %f1557;
	ld.f32 	%f1558, [%rd48+28];
	ld.f32 	%f1559, [%rd94+28];
	add.f32 	%f1560, %f1558, %f1559;
	st.f32 	[%rd94+28], %f1560;
	ld.f32 	%f1561, [%rd48+32];
	ld.f32 	%f1562, [%rd94+32];
	add.f32 	%f1563, %f1561, %f1562;
	st.f32 	[%rd94+32], %f1563;
	ld.f32 	%f1564, [%rd48+36];
	ld.f32 	%f1565, [%rd94+36];
	add.f32 	%f1566, %f1564, %f1565;
	st.f32 	[%rd94+36], %f1566;
	ld.f32 	%f1567, [%rd48+40];
	ld.f32 	%f1568, [%rd94+40];
	add.f32 	%f1569, %f1567, %f1568;
	st.f32 	[%rd94+40], %f1569;
	ld.f32 	%f1570, [%rd48+44];
	ld.f32 	%f1571, [%rd94+44];
	add.f32 	%f1572, %f1570, %f1571;
	st.f32 	[%rd94+44], %f1572;
	ld.f32 	%f1573, [%rd48+48];
	ld.f32 	%f1574, [%rd94+48];
	add.f32 	%f1575, %f1573, %f1574;
	st.f32 	[%rd94+48], %f1575;
	ld.f32 	%f1576, [%rd48+52];
	ld.f32 	%f1577, [%rd94+52];
	add.f32 	%f1578, %f1576, %f1577;
	st.f32 	[%rd94+52], %f1578;
	ld.f32 	%f1579, [%rd48+56];
	ld.f32 	%f1580, [%rd94+56];
	add.f32 	%f1581, %f1579, %f1580;
	st.f32 	[%rd94+56], %f1581;
	ld.f32 	%f1582, [%rd48+60];
	ld.f32 	%f1583, [%rd94+60];
	add.f32 	%f1584, %f1582, %f1583;
	st.f32 	[%rd94+60], %f1584;
	ld.f32 	%f1585, [%rd48+64];
	ld.f32 	%f1586, [%rd94+64];
	add.f32 	%f1587, %f1585, %f1586;
	st.f32 	[%rd94+64], %f1587;
	ld.f32 	%f1588, [%rd48+68];
	ld.f32 	%f1589, [%rd94+68];
	add.f32 	%f1590, %f1588, %f1589;
	st.f32 	[%rd94+68], %f1590;
	ld.f32 	%f1591, [%rd48+72];
	ld.f32 	%f1592, [%rd94+72];
	add.f32 	%f1593, %f1591, %f1592;
	st.f32 	[%rd94+72], %f1593;
	ld.f32 	%f1594, [%rd48+76];
	ld.f32 	%f1595, [%rd94+76];
	add.f32 	%f1596, %f1594, %f1595;
	st.f32 	[%rd94+76], %f1596;
	ld.f32 	%f1597, [%rd48+80];
	ld.f32 	%f1598, [%rd94+80];
	add.f32 	%f1599, %f1597, %f1598;
	st.f32 	[%rd94+80], %f1599;
	ld.f32 	%f1600, [%rd48+84];
	ld.f32 	%f1601, [%rd94+84];
	add.f32 	%f1602, %f1600, %f1601;
	st.f32 	[%rd94+84], %f1602;
	ld.f32 	%f1603, [%rd48+88];
	ld.f32 	%f1604, [%rd94+88];
	add.f32 	%f1605, %f1603, %f1604;
	st.f32 	[%rd94+88], %f1605;
	ld.f32 	%f1606, [%rd48+92];
	ld.f32 	%f1607, [%rd94+92];
	add.f32 	%f1608, %f1606, %f1607;
	st.f32 	[%rd94+92], %f1608;
	ld.f32 	%f1609, [%rd48+96];
	ld.f32 	%f1610, [%rd94+96];
	add.f32 	%f1611, %f1609, %f1610;
	st.f32 	[%rd94+96], %f1611;
	ld.f32 	%f1612, [%rd48+100];
	ld.f32 	%f1613, [%rd94+100];
	add.f32 	%f1614, %f1612, %f1613;
	st.f32 	[%rd94+100], %f1614;
	ld.f32 	%f1615, [%rd48+104];
	ld.f32 	%f1616, [%rd94+104];
	add.f32 	%f1617, %f1615, %f1616;
	st.f32 	[%rd94+104], %f1617;
	ld.f32 	%f1618, [%rd48+108];
	ld.f32 	%f1619, [%rd94+108];
	add.f32 	%f1620, %f1618, %f1619;
	st.f32 	[%rd94+108], %f1620;
	ld.f32 	%f1621, [%rd48+112];
	ld.f32 	%f1622, [%rd94+112];
	add.f32 	%f1623, %f1621, %f1622;
	st.f32 	[%rd94+112], %f1623;
	ld.f32 	%f1624, [%rd48+116];
	ld.f32 	%f1625, [%rd94+116];
	add.f32 	%f1626, %f1624, %f1625;
	st.f32 	[%rd94+116], %f1626;
	ld.f32 	%f1627, [%rd48+120];
	ld.f32 	%f1628, [%rd94+120];
	add.f32 	%f1629, %f1627, %f1628;
	st.f32 	[%rd94+120], %f1629;
	ld.f32 	%f1630, [%rd48+124];
	ld.f32 	%f1631, [%rd94+124];
	add.f32 	%f1632, %f1630, %f1631;
	st.f32 	[%rd94+124], %f1632;
$L__BB13_55:
	mov.b32 	%r81, 4;
	mov.b32 	%r82, 31;
	mov.b32 	%r83, -1;
	// begin inline asm
	shfl.sync.down.b32 %r74, %r55, %r81, %r82, %r83;
	// end inline asm
	// begin inline asm
	shfl.sync.down.b32 %r79, %r60, %r81, %r82, %r83;
	// end inline asm
	setp.gt.s32 	%p11, %r53, 27;
	@%p11 bra 	$L__BB13_57;
	mov.b64 	%rd49, {%r74, %r79};
	ld.f32 	%f1633, [%rd49];
	ld.f32 	%f1634, [%rd94];
	add.f32 	%f1635, %f1633, %f1634;
	st.f32 	[%rd94], %f1635;
	ld.f32 	%f1636, [%rd49+4];
	ld.f32 	%f1637, [%rd94+4];
	add.f32 	%f1638, %f1636, %f1637;
	st.f32 	[%rd94+4], %f1638;
	ld.f32 	%f1639, [%rd49+8];
	ld.f32 	%f1640, [%rd94+8];
	add.f32 	%f1641, %f1639, %f1640;
	st.f32 	[%rd94+8], %f1641;
	ld.f32 	%f1642, [%rd49+12];
	ld.f32 	%f1643, [%rd94+12];
	add.f32 	%f1644, %f1642, %f1643;
	st.f32 	[%rd94+12], %f1644;
	ld.f32 	%f1645, [%rd49+16];
	ld.f32 	%f1646, [%rd94+16];
	add.f32 	%f1647, %f1645, %f1646;
	st.f32 	[%rd94+16], %f1647;
	ld.f32 	%f1648, [%rd49+20];
	ld.f32 	%f1649, [%rd94+20];
	add.f32 	%f1650, %f1648, %f1649;
	st.f32 	[%rd94+20], %f1650;
	ld.f32 	%f1651, [%rd49+24];
	ld.f32 	%f1652, [%rd94+24];
	add.f32 	%f1653, %f1651, %f1652;
	st.f32 	[%rd94+24], %f1653;
	ld.f32 	%f1654, [%rd49+28];
	ld.f32 	%f1655, [%rd94+28];
	add.f32 	%f1656, %f1654, %f1655;
	st.f32 	[%rd94+28], %f1656;
	ld.f32 	%f1657, [%rd49+32];
	ld.f32 	%f1658, [%rd94+32];
	add.f32 	%f1659, %f1657, %f1658;
	st.f32 	[%rd94+32], %f1659;
	ld.f32 	%f1660, [%rd49+36];
	ld.f32 	%f1661, [%rd94+36];
	add.f32 	%f1662, %f1660, %f1661;
	st.f32 	[%rd94+36], %f1662;
	ld.f32 	%f1663, [%rd49+40];
	ld.f32 	%f1664, [%rd94+40];
	add.f32 	%f1665, %f1663, %f1664;
	st.f32 	[%rd94+40], %f1665;
	ld.f32 	%f1666, [%rd49+44];
	ld.f32 	%f1667, [%rd94+44];
	add.f32 	%f1668, %f1666, %f1667;
	st.f32 	[%rd94+44], %f1668;
	ld.f32 	%f1669, [%rd49+48];
	ld.f32 	%f1670, [%rd94+48];
	add.f32 	%f1671, %f1669, %f1670;
	st.f32 	[%rd94+48], %f1671;
	ld.f32 	%f1672, [%rd49+52];
	ld.f32 	%f1673, [%rd94+52];
	add.f32 	%f1674, %f1672, %f1673;
	st.f32 	[%rd94+52], %f1674;
	ld.f32 	%f1675, [%rd49+56];
	ld.f32 	%f1676, [%rd94+56];
	add.f32 	%f1677, %f1675, %f1676;
	st.f32 	[%rd94+56], %f1677;
	ld.f32 	%f1678, [%rd49+60];
	ld.f32 	%f1679, [%rd94+60];
	add.f32 	%f1680, %f1678, %f1679;
	st.f32 	[%rd94+60], %f1680;
	ld.f32 	%f1681, [%rd49+64];
	ld.f32 	%f1682, [%rd94+64];
	add.f32 	%f1683, %f1681, %f1682;
	st.f32 	[%rd94+64], %f1683;
	ld.f32 	%f1684, [%rd49+68];
	ld.f32 	%f1685, [%rd94+68];
	add.f32 	%f1686, %f1684, %f1685;
	st.f32 	[%rd94+68], %f1686;
	ld.f32 	%f1687, [%rd49+72];
	ld.f32 	%f1688, [%rd94+72];
	add.f32 	%f1689, %f1687, %f1688;
	st.f32 	[%rd94+72], %f1689;
	ld.f32 	%f1690, [%rd49+76];
	ld.f32 	%f1691, [%rd94+76];
	add.f32 	%f1692, %f1690, %f1691;
	st.f32 	[%rd94+76], %f1692;
	ld.f32 	%f1693, [%rd49+80];
	ld.f32 	%f1694, [%rd94+80];
	add.f32 	%f1695, %f1693, %f1694;
	st.f32 	[%rd94+80], %f1695;
	ld.f32 	%f1696, [%rd49+84];
	ld.f32 	%f1697, [%rd94+84];
	add.f32 	%f1698, %f1696, %f1697;
	st.f32 	[%rd94+84], %f1698;
	ld.f32 	%f1699, [%rd49+88];
	ld.f32 	%f1700, [%rd94+88];
	add.f32 	%f1701, %f1699, %f1700;
	st.f32 	[%rd94+88], %f1701;
	ld.f32 	%f1702, [%rd49+92];
	ld.f32 	%f1703, [%rd94+92];
	add.f32 	%f1704, %f1702, %f1703;
	st.f32 	[%rd94+92], %f1704;
	ld.f32 	%f1705, [%rd49+96];
	ld.f32 	%f1706, [%rd94+96];
	add.f32 	%f1707, %f1705, %f1706;
	st.f32 	[%rd94+96], %f1707;
	ld.f32 	%f1708, [%rd49+100];
	ld.f32 	%f1709, [%rd94+100];
	add.f32 	%f1710, %f1708, %f1709;
	st.f32 	[%rd94+100], %f1710;
	ld.f32 	%f1711, [%rd49+104];
	ld.f32 	%f1712, [%rd94+104];
	add.f32 	%f1713, %f1711, %f1712;
	st.f32 	[%rd94+104], %f1713;
	ld.f32 	%f1714, [%rd49+108];
	ld.f32 	%f1715, [%rd94+108];
	add.f32 	%f1716, %f1714, %f1715;
	st.f32 	[%rd94+108], %f1716;
	ld.f32 	%f1717, [%rd49+112];
	ld.f32 	%f1718, [%rd94+112];
	add.f32 	%f1719, %f1717, %f1718;
	st.f32 	[%rd94+112], %f1719;
	ld.f32 	%f1720, [%rd49+116];
	ld.f32 	%f1721, [%rd94+116];
	add.f32 	%f1722, %f1720, %f1721;
	st.f32 	[%rd94+116], %f1722;
	ld.f32 	%f1723, [%rd49+120];
	ld.f32 	%f1724, [%rd94+120];
	add.f32 	%f1725, %f1723, %f1724;
	st.f32 	[%rd94+120], %f1725;
	ld.f32 	%f1726, [%rd49+124];
	ld.f32 	%f1727, [%rd94+124];
	add.f32 	%f1728, %f1726, %f1727;
	st.f32 	[%rd94+124], %f1728;
$L__BB13_57:
	mov.b32 	%r91, 8;
	mov.b32 	%r92, 31;
	mov.b32 	%r93, -1;
	// begin inline asm
	shfl.sync.down.b32 %r84, %r55, %r91, %r92, %r93;
	// end inline asm
	// begin inline asm
	shfl.sync.down.b32 %r89, %r60, %r91, %r92, %r93;
	// end inline asm
	setp.gt.s32 	%p12, %r53, 23;
	@%p12 bra 	$L__BB13_59;
	mov.b64 	%rd50, {%r84, %r89};
	ld.f32 	%f1729, [%rd50];
	ld.f32 	%f1730, [%rd94];
	add.f32 	%f1731, %f1729, %f1730;
	st.f32 	[%rd94], %f1731;
	ld.f32 	%f1732, [%rd50+4];
	ld.f32 	%f1733, [%rd94+4];
	add.f32 	%f1734, %f1732, %f1733;
	st.f32 	[%rd94+4], %f1734;
	ld.f32 	%f1735, [%rd50+8];
	ld.f32 	%f1736, [%rd94+8];
	add.f32 	%f1737, %f1735, %f1736;
	st.f32 	[%rd94+8], %f1737;
	ld.f32 	%f1738, [%rd50+12];
	ld.f32 	%f1739, [%rd94+12];
	add.f32 	%f1740, %f1738, %f1739;
	st.f32 	[%rd94+12], %f1740;
	ld.f32 	%f1741, [%rd50+16];
	ld.f32 	%f1742, [%rd94+16];
	add.f32 	%f1743, %f1741, %f1742;
	st.f32 	[%rd94+16], %f1743;
	ld.f32 	%f1744, [%rd50+20];
	ld.f32 	%f1745, [%rd94+20];
	add.f32 	%f1746, %f1744, %f1745;
	st.f32 	[%rd94+20], %f1746;
	ld.f32 	%f1747, [%rd50+24];
	ld.f32 	%f1748, [%rd94+24];
	add.f32 	%f1749, %f1747, %f1748;
	st.f32 	[%rd94+24], %f1749;
	ld.f32 	%f1750, [%rd50+28];
	ld.f32 	%f1751, [%rd94+28];
	add.f32 	%f1752, %f1750, %f1751;
	st.f32 	[%rd94+28], %f1752;
	ld.f32 	%f1753, [%rd50+32];
	ld.f32 	%f1754, [%rd94+32];
	add.f32 	%f1755, %f1753, %f1754;
	st.f32 	[%rd94+32], %f1755;
	ld.f32 	%f1756, [%rd50+36];
	ld.f32 	%f1757, [%rd94+36];
	add.f32 	%f1758, %f1756, %f1757;
	st.f32 	[%rd94+36], %f1758;
	ld.f32 	%f1759, [%rd50+40];
	ld.f32 	%f1760, [%rd94+40];
	add.f32 	%f1761, %f1759, %f1760;
	st.f32 	[%rd94+40], %f1761;
	ld.f32 	%f1762, [%rd50+44];
	ld.f32 	%f1763, [%rd94+44];
	add.f32 	%f1764, %f1762, %f1763;
	st.f32 	[%rd94+44], %f1764;
	ld.f32 	%f1765, [%rd50+48];
	ld.f32 	%f1766, [%rd94+48];
	add.f32 	%f1767, %f1765, %f1766;
	st.f32 	[%rd94+48], %f1767;
	ld.f32 	%f1768, [%rd50+52];
	ld.f32 	%f1769, [%rd94+52];
	add.f32 	%f1770, %f1768, %f1769;
	st.f32 	[%rd94+52], %f1770;
	ld.f32 	%f1771, [%rd50+56];
	ld.f32 	%f1772, [%rd94+56];
	add.f32 	%f1773, %f1771, %f1772;
	st.f32 	[%rd94+56], %f1773;
	ld.f32 	%f1774, [%rd50+60];
	ld.f32 	%f1775, [%rd94+60];
	add.f32 	%f1776, %f1774, %f1775;
	st.f32 	[%rd94+60], %f1776;
	ld.f32 	%f1777, [%rd50+64];
	ld.f32 	%f1778, [%rd94+64];
	add.f32 	%f1779, %f1777, %f1778;
	st.f32 	[%rd94+64], %f1779;
	ld.f32 	%f1780, [%rd50+68];
	ld.f32 	%f1781, [%rd94+68];
	add.f32 	%f1782, %f1780, %f1781;
	st.f32 	[%rd94+68], %f1782;
	ld.f32 	%f1783, [%rd50+72];
	ld.f32 	%f1784, [%rd94+72];
	add.f32 	%f1785, %f1783, %f1784;
	st.f32 	[%rd94+72], %f1785;
	ld.f32 	%f1786, [%rd50+76];
	ld.f32 	%f1787, [%rd94+76];
	add.f32 	%f1788, %f1786, %f1787;
	st.f32 	[%rd94+76], %f1788;
	ld.f32 	%f1789, [%rd50+80];
	ld.f32 	%f1790, [%rd94+80];
	add.f32 	%f1791, %f1789, %f1790;
	st.f32 	[%rd94+80], %f1791;
	ld.f32 	%f1792, [%rd50+84];
	ld.f32 	%f1793, [%rd94+84];
	add.f32 	%f1794, %f1792, %f1793;
	st.f32 	[%rd94+84], %f1794;
	ld.f32 	%f1795, [%rd50+88];
	ld.f32 	%f1796, [%rd94+88];
	add.f32 	%f1797, %f1795, %f1796;
	st.f32 	[%rd94+88], %f1797;
	ld.f32 	%f1798, [%rd50+92];
	ld.f32 	%f1799, [%rd94+92];
	add.f32 	%f1800, %f1798, %f1799;
	st.f32 	[%rd94+92], %f1800;
	ld.f32 	%f1801, [%rd50+96];
	ld.f32 	%f1802, [%rd94+96];
	add.f32 	%f1803, %f1801, %f1802;
	st.f32 	[%rd94+96], %f1803;
	ld.f32 	%f1804, [%rd50+100];
	ld.f32 	%f1805, [%rd94+100];
	add.f32 	%f1806, %f1804, %f1805;
	st.f32 	[%rd94+100], %f1806;
	ld.f32 	%f1807, [%rd50+104];
	ld.f32 	%f1808, [%rd94+104];
	add.f32 	%f1809, %f1807, %f1808;
	st.f32 	[%rd94+104], %f1809;
	ld.f32 	%f1810, [%rd50+108];
	ld.f32 	%f1811, [%rd94+108];
	add.f32 	%f1812, %f1810, %f1811;
	st.f32 	[%rd94+108], %f1812;
	ld.f32 	%f1813, [%rd50+112];
	ld.f32 	%f1814, [%rd94+112];
	add.f32 	%f1815, %f1813, %f1814;
	st.f32 	[%rd94+112], %f1815;
	ld.f32 	%f1816, [%rd50+116];
	ld.f32 	%f1817, [%rd94+116];
	add.f32 	%f1818, %f1816, %f1817;
	st.f32 	[%rd94+116], %f1818;
	ld.f32 	%f1819, [%rd50+120];
	ld.f32 	%f1820, [%rd94+120];
	add.f32 	%f1821, %f1819, %f1820;
	st.f32 	[%rd94+120], %f1821;
	ld.f32 	%f1822, [%rd50+124];
	ld.f32 	%f1823, [%rd94+124];
	add.f32 	%f1824, %f1822, %f1823;
	st.f32 	[%rd94+124], %f1824;
$L__BB13_59:
	mov.b32 	%r101, 16;
	mov.b32 	%r102, 31;
	mov.b32 	%r103, -1;
	// begin inline asm
	shfl.sync.down.b32 %r94, %r55, %r101, %r102, %r103;
	// end inline asm
	// begin inline asm
	shfl.sync.down.b32 %r99, %r60, %r101, %r102, %r103;
	// end inline asm
	setp.gt.s32 	%p13, %r53, 15;
	@%p13 bra 	$L__BB13_62;
	mov.b64 	%rd51, {%r94, %r99};
	ld.f32 	%f1825, [%rd51];
	ld.f32 	%f1826, [%rd94];
	add.f32 	%f1827, %f1825, %f1826;
	st.f32 	[%rd94], %f1827;
	ld.f32 	%f1828, [%rd51+4];
	ld.f32 	%f1829, [%rd94+4];
	add.f32 	%f1830, %f1828, %f1829;
	st.f32 	[%rd94+4], %f1830;
	ld.f32 	%f1831, [%rd51+8];
	ld.f32 	%f1832, [%rd94+8];
	add.f32 	%f1833, %f1831, %f1832;
	st.f32 	[%rd94+8], %f1833;
	ld.f32 	%f1834, [%rd51+12];
	ld.f32 	%f1835, [%rd94+12];
	add.f32 	%f1836, %f1834, %f1835;
	st.f32 	[%rd94+12], %f1836;
	ld.f32 	%f1837, [%rd51+16];
	ld.f32 	%f1838, [%rd94+16];
	add.f32 	%f1839, %f1837, %f1838;
	st.f32 	[%rd94+16], %f1839;
	ld.f32 	%f1840, [%rd51+20];
	ld.f32 	%f1841, [%rd94+20];
	add.f32 	%f1842, %f1840, %f1841;
	st.f32 	[%rd94+20], %f1842;
	ld.f32 	%f1843, [%rd51+24];
	ld.f32 	%f1844, [%rd94+24];
	add.f32 	%f1845, %f1843, %f1844;
	st.f32 	[%rd94+24], %f1845;
	ld.f32 	%f1846, [%rd51+28];
	ld.f32 	%f1847, [%rd94+28];
	add.f32 	%f1848, %f1846, %f1847;
	st.f32 	[%rd94+28], %f1848;
	ld.f32 	%f1849, [%rd51+32];
	ld.f32 	%f1850, [%rd94+32];
	add.f32 	%f1851, %f1849, %f1850;
	st.f32 	[%rd94+32], %f1851;
	ld.f32 	%f1852, [%rd51+36];
	ld.f32 	%f1853, [%rd94+36];
	add.f32 	%f1854, %f1852, %f1853;
	st.f32 	[%rd94+36], %f1854;
	ld.f32 	%f1855, [%rd51+40];
	ld.f32 	%f1856, [%rd94+40];
	add.f32 	%f1857, %f1855, %f1856;
	st.f32 	[%rd94+40], %f1857;
	ld.f32 	%f1858, [%rd51+44];
	ld.f32 	%f1859, [%rd94+44];
	add.f32 	%f1860, %f1858, %f1859;
	st.f32 	[%rd94+44], %f1860;
	ld.f32 	%f1861, [%rd51+48];
	ld.f32 	%f1862, [%rd94+48];
	add.f32 	%f1863, %f1861, %f1862;
	st.f32 	[%rd94+48], %f1863;
	ld.f32 	%f1864, [%rd51+52];
	ld.f32 	%f1865, [%rd94+52];
	add.f32 	%f1866, %f1864, %f1865;
	st.f32 	[%rd94+52], %f1866;
	ld.f32 	%f1867, [%rd51+56];
	ld.f32 	%f1868, [%rd94+56];
	add.f32 	%f1869, %f1867, %f1868;
	st.f32 	[%rd94+56], %f1869;
	ld.f32 	%f1870, [%rd51+60];
	ld.f32 	%f1871, [%rd94+60];
	add.f32 	%f1872, %f1870, %f1871;
	st.f32 	[%rd94+60], %f1872;
	ld.f32 	%f1873, [%rd51+64];
	ld.f32 	%f1874, [%rd94+64];
	add.f32 	%f1875, %f1873, %f1874;
	st.f32 	[%rd94+64], %f1875;
	ld.f32 	%f1876, [%rd51+68];
	ld.f32 	%f1877, [%rd94+68];
	add.f32 	%f1878, %f1876, %f1877;
	st.f32 	[%rd94+68], %f1878;
	ld.f32 	%f1879, [%rd51+72];
	ld.f32 	%f1880, [%rd94+72];
	add.f32 	%f1881, %f1879, %f1880;
	st.f32 	[%rd94+72], %f1881;
	ld.f32 	%f1882, [%rd51+76];
	ld.f32 	%f1883, [%rd94+76];
	add.f32 	%f1884, %f1882, %f1883;
	st.f32 	[%rd94+76], %f1884;
	ld.f32 	%f1885, [%rd51+80];
	ld.f32 	%f1886, [%rd94+80];
	add.f32 	%f1887, %f1885, %f1886;
	st.f32 	[%rd94+80], %f1887;
	ld.f32 	%f1888, [%rd51+84];
	ld.f32 	%f1889, [%rd94+84];
	add.f32 	%f1890, %f1888, %f1889;
	st.f32 	[%rd94+84], %f1890;
	ld.f32 	%f1891, [%rd51+88];
	ld.f32 	%f1892, [%rd94+88];
	add.f32 	%f1893, %f1891, %f1892;
	st.f32 	[%rd94+88], %f1893;
	ld.f32 	%f1894, [%rd51+92];
	ld.f32 	%f1895, [%rd94+92];
	add.f32 	%f1896, %f1894, %f1895;
	st.f32 	[%rd94+92], %f1896;
	ld.f32 	%f1897, [%rd51+96];
	ld.f32 	%f1898, [%rd94+96];
	add.f32 	%f1899, %f1897, %f1898;
	st.f32 	[%rd94+96], %f1899;
	ld.f32 	%f1900, [%rd51+100];
	ld.f32 	%f1901, [%rd94+100];
	add.f32 	%f1902, %f1900, %f1901;
	st.f32 	[%rd94+100], %f1902;
	ld.f32 	%f1903, [%rd51+104];
	ld.f32 	%f1904, [%rd94+104];
	add.f32 	%f1905, %f1903, %f1904;
	st.f32 	[%rd94+104], %f1905;
	ld.f32 	%f1906, [%rd51+108];
	ld.f32 	%f1907, [%rd94+108];
	add.f32 	%f1908, %f1906, %f1907;
	st.f32 	[%rd94+108], %f1908;
	ld.f32 	%f1909, [%rd51+112];
	ld.f32 	%f1910, [%rd94+112];
	add.f32 	%f1911, %f1909, %f1910;
	st.f32 	[%rd94+112], %f1911;
	ld.f32 	%f1912, [%rd51+116];
	ld.f32 	%f1913, [%rd94+116];
	add.f32 	%f1914, %f1912, %f1913;
	st.f32 	[%rd94+116], %f1914;
	ld.f32 	%f1915, [%rd51+120];
	ld.f32 	%f1916, [%rd94+120];
	add.f32 	%f1917, %f1915, %f1916;
	st.f32 	[%rd94+120], %f1917;
	ld.f32 	%f1918, [%rd51+124];
	ld.f32 	%f1919, [%rd94+124];
	add.f32 	%f1920, %f1918, %f1919;
	st.f32 	[%rd94+124], %f1920;
	setp.ne.s32 	%p14, %r53, 0;
	@%p14 bra 	$L__BB13_62;
	shr.u32 	%r104, %r34, 2;
	and.b32  	%r105, %r104, 248;
	mov.u32 	%r106, _ZZN3cub18CUB_300001_SM_10006detail6reduce28DeviceReduceSingleTileKernelINS2_10policy_hubIPfy9sum_deltaE10Policy1000EN6thrust24THRUST_300001_SM_1000_NS6detail15normal_iteratorINSA_10device_ptrIS5_EEEEPS5_yS6_S5_S5_N4cuda3std3__410__identityEEEvT0_T1_T2_T3_T4_T6_E12temp_storage;
	add.s32 	%r107, %r106, %r105;
	st.shared.u64 	[%r107+8], %rd94;
$L__BB13_62:
	bar.sync 	0;
	setp.ne.s32 	%p15, %r34, 0;
	@%p15 bra 	$L__BB13_64;
	ld.shared.u64 	%rd52, [_ZZN3cub18CUB_300001_SM_10006detail6reduce28DeviceReduceSingleTileKernelINS2_10policy_hubIPfy9sum_deltaE10Policy1000EN6thrust24THRUST_300001_SM_1000_NS6detail15normal_iteratorINSA_10device_ptrIS5_EEEEPS5_yS6_S5_S5_N4cuda3std3__410__identityEEEvT0_T1_T2_T3_T4_T6_E12temp_storage+16];
	ld.f32 	%f1921, [%rd52];
	ld.f32 	%f1922, [%rd94];
	add.f32 	%f1923, %f1921, %f1922;
	st.f32 	[%rd94], %f1923;
	ld.f32 	%f1924, [%rd52+4];
	ld.f32 	%f1925, [%rd94+4];
	add.f32 	%f1926, %f1924, %f1925;
	st.f32 	[%rd94+4], %f1926;
	ld.f32 	%f1927, [%rd52+8];
	ld.f32 	%f1928, [%rd94+8];
	add.f32 	%f1929, %f1927, %f1928;
	st.f32 	[%rd94+8], %f1929;
	ld.f32 	%f1930, [%rd52+12];
	ld.f32 	%f1931, [%rd94+12];
	add.f32 	%f1932, %f1930, %f1931;
	st.f32 	[%rd94+12], %f1932;
	ld.f32 	%f1933, [%rd52+16];
	ld.f32 	%f1934, [%rd94+16];
	add.f32 	%f1935, %f1933, %f1934;
	st.f32 	[%rd94+16], %f1935;
	ld.f32 	%f1936, [%rd52+20];
	ld.f32 	%f1937, [%rd94+20];
	add.f32 	%f1938, %f1936, %f1937;
	st.f32 	[%rd94+20], %f1938;
	ld.f32 	%f1939, [%rd52+24];
	ld.f32 	%f1940, [%rd94+24];
	add.f32 	%f1941, %f1939, %f1940;
	st.f32 	[%rd94+24], %f1941;
	ld.f32 	%f1942, [%rd52+28];
	ld.f32 	%f1943, [%rd94+28];
	add.f32 	%f1944, %f1942, %f1943;
	st.f32 	[%rd94+28], %f1944;
	ld.f32 	%f1945, [%rd52+32];
	ld.f32 	%f1946, [%rd94+32];
	add.f32 	%f1947, %f1945, %f1946;
	st.f32 	[%rd94+32], %f1947;
	ld.f32 	%f1948, [%rd52+36];
	ld.f32 	%f1949, [%rd94+36];
	add.f32 	%f1950, %f1948, %f1949;
	st.f32 	[%rd94+36], %f1950;
	ld.f32 	%f1951, [%rd52+40];
	ld.f32 	%f1952, [%rd94+40];
	add.f32 	%f1953, %f1951, %f1952;
	st.f32 	[%rd94+40], %f1953;
	ld.f32 	%f1954, [%rd52+44];
	ld.f32 	%f1955, [%rd94+44];
	add.f32 	%f1956, %f1954, %f1955;
	st.f32 	[%rd94+44], %f1956;
	ld.f32 	%f1957, [%rd52+48];
	ld.f32 	%f1958, [%rd94+48];
	add.f32 	%f1959, %f1957, %f1958;
	st.f32 	[%rd94+48], %f1959;
	ld.f32 	%f1960, [%rd52+52];
	ld.f32 	%f1961, [%rd94+52];
	add.f32 	%f1962, %f1960, %f1961;
	st.f32 	[%rd94+52], %f1962;
	ld.f32 	%f1963, [%rd52+56];
	ld.f32 	%f1964, [%rd94+56];
	add.f32 	%f1965, %f1963, %f1964;
	st.f32 	[%rd94+56], %f1965;
	ld.f32 	%f1966, [%rd52+60];
	ld.f32 	%f1967, [%rd94+60];
	add.f32 	%f1968, %f1966, %f1967;
	st.f32 	[%rd94+60], %f1968;
	ld.f32 	%f1969, [%rd52+64];
	ld.f32 	%f1970, [%rd94+64];
	add.f32 	%f1971, %f1969, %f1970;
	st.f32 	[%rd94+64], %f1971;
	ld.f32 	%f1972, [%rd52+68];
	ld.f32 	%f1973, [%rd94+68];
	add.f32 	%f1974, %f1972, %f1973;
	st.f32 	[%rd94+68], %f1974;
	ld.f32 	%f1975, [%rd52+72];
	ld.f32 	%f1976, [%rd94+72];
	add.f32 	%f1977, %f1975, %f1976;
	st.f32 	[%rd94+72], %f1977;
	ld.f32 	%f1978, [%rd52+76];
	ld.f32 	%f1979, [%rd94+76];
	add.f32 	%f1980, %f1978, %f1979;
	st.f32 	[%rd94+76], %f1980;
	ld.f32 	%f1981, [%rd52+80];
	ld.f32 	%f1982, [%rd94+80];
	add.f32 	%f1983, %f1981, %f1982;
	st.f32 	[%rd94+80], %f1983;
	ld.f32 	%f1984, [%rd52+84];
	ld.f32 	%f1985, [%rd94+84];
	add.f32 	%f1986, %f1984, %f1985;
	st.f32 	[%rd94+84], %f1986;
	ld.f32 	%f1987, [%rd52+88];
	ld.f32 	%f1988, [%rd94+88];
	add.f32 	%f1989, %f1987, %f1988;
	st.f32 	[%rd94+88], %f1989;
	ld.f32 	%f1990, [%rd52+92];
	ld.f32 	%f1991, [%rd94+92];
	add.f32 	%f1992, %f1990, %f1991;
	st.f32 	[%rd94+92], %f1992;
	ld.f32 	%f1993, [%rd52+96];
	ld.f32 	%f1994, [%rd94+96];
	add.f32 	%f1995, %f1993, %f1994;
	st.f32 	[%rd94+96], %f1995;
	ld.f32 	%f1996, [%rd52+100];
	ld.f32 	%f1997, [%rd94+100];
	add.f32 	%f1998, %f1996, %f1997;
	st.f32 	[%rd94+100], %f1998;
	ld.f32 	%f1999, [%rd52+104];
	ld.f32 	%f2000, [%rd94+104];
	add.f32 	%f2001, %f1999, %f2000;
	st.f32 	[%rd94+104], %f2001;
	ld.f32 	%f2002, [%rd52+108];
	ld.f32 	%f2003, [%rd94+108];
	add.f32 	%f2004, %f2002, %f2003;
	st.f32 	[%rd94+108], %f2004;
	ld.f32 	%f2005, [%rd52+112];
	ld.f32 	%f2006, [%rd94+112];
	add.f32 	%f2007, %f2005, %f2006;
	st.f32 	[%rd94+112], %f2007;
	ld.f32 	%f2008, [%rd52+116];
	ld.f32 	%f2009, [%rd94+116];
	add.f32 	%f2010, %f2008, %f2009;
	st.f32 	[%rd94+116], %f2010;
	ld.f32 	%f2011, [%rd52+120];
	ld.f32 	%f2012, [%rd94+120];
	add.f32 	%f2013, %f2011, %f2012;
	st.f32 	[%rd94+120], %f2013;
	ld.f32 	%f2014, [%rd52+124];
	ld.f32 	%f2015, [%rd94+124];
	add.f32 	%f2016, %f2014, %f2015;
	st.f32 	[%rd94+124], %f2016;
	ld.shared.u64 	%rd53, [_ZZN3cub18CUB_300001_SM_10006detail6reduce28DeviceReduceSingleTileKernelINS2_10policy_hubIPfy9sum_deltaE10Policy1000EN6thrust24THRUST_300001_SM_1000_NS6detail15normal_iteratorINSA_10device_ptrIS5_EEEEPS5_yS6_S5_S5_N4cuda3std3__410__identityEEEvT0_T1_T2_T3_T4_T6_E12temp_storage+24];
	ld.f32 	%f2017, [%rd53];
	add.f32 	%f2018, %f2017, %f1923;
	st.f32 	[%rd94], %f2018;
	ld.f32 	%f2019, [%rd53+4];
	add.f32 	%f2020, %f2019, %f1926;
	st.f32 	[%rd94+4], %f2020;
	ld.f32 	%f2021, [%rd53+8];
	add.f32 	%f2022, %f2021, %f1929;
	st.f32 	[%rd94+8], %f2022;
	ld.f32 	%f2023, [%rd53+12];
	add.f32 	%f2024, %f2023, %f1932;
	st.f32 	[%rd94+12], %f2024;
	ld.f32 	%f2025, [%rd53+16];
	add.f32 	%f2026, %f2025, %f1935;
	st.f32 	[%rd94+16], %f2026;
	ld.f32 	%f2027, [%rd53+20];
	add.f32 	%f2028, %f2027, %f1938;
	st.f32 	[%rd94+20], %f2028;
	ld.f32 	%f2029, [%rd53+24];
	add.f32 	%f2030, %f2029, %f1941;
	st.f32 	[%rd94+24], %f2030;
	ld.f32 	%f2031, [%rd53+28];
	add.f32 	%f2032, %f2031, %f1944;
	st.f32 	[%rd94+28], %f2032;
	ld.f32 	%f2033, [%rd53+32];
	add.f32 	%f2034, %f2033, %f1947;
	st.f32 	[%rd94+32], %f2034;
	ld.f32 	%f2035, [%rd53+36];
	add.f32 	%f2036, %f2035, %f1950;
	st.f32 	[%rd94+36], %f2036;
	ld.f32 	%f2037, [%rd53+40];
	add.f32 	%f2038, %f2037, %f1953;
	st.f32 	[%rd94+40], %f2038;
	ld.f32 	%f2039, [%rd53+44];
	add.f32 	%f2040, %f2039, %f1956;
	st.f32 	[%rd94+44], %f2040;
	ld.f32 	%f2041, [%rd53+48];
	add.f32 	%f2042, %f2041, %f1959;
	st.f32 	[%rd94+48], %f2042;
	ld.f32 	%f2043, [%rd53+52];
	add.f32 	%f2044, %f2043, %f1962;
	st.f32 	[%rd94+52], %f2044;
	ld.f32 	%f2045, [%rd53+56];
	add.f32 	%f2046, %f2045, %f1965;
	st.f32 	[%rd94+56], %f2046;
	ld.f32 	%f2047, [%rd53+60];
	add.f32 	%f2048, %f2047, %f1968;
	st.f32 	[%rd94+60], %f2048;
	ld.f32 	%f2049, [%rd53+64];
	add.f32 	%f2050, %f2049, %f1971;
	st.f32 	[%rd94+64], %f2050;
	ld.f32 	%f2051, [%rd53+68];
	add.f32 	%f2052, %f2051, %f1974;
	st.f32 	[%rd94+68], %f2052;
	ld.f32 	%f2053, [%rd53+72];
	add.f32 	%f2054, %f2053, %f1977;
	st.f32 	[%rd94+72], %f2054;
	ld.f32 	%f2055, [%rd53+76];
	add.f32 	%f2056, %f2055, %f1980;
	st.f32 	[%rd94+76], %f2056;
	ld.f32 	%f2057, [%rd53+80];
	add.f32 	%f2058, %f2057, %f1983;
	st.f32 	[%rd94+80], %f2058;
	ld.f32 	%f2059, [%rd53+84];
	add.f32 	%f2060, %f2059, %f1986;
	st.f32 	[%rd94+84], %f2060;
	ld.f32 	%f2061, [%rd53+88];
	add.f32 	%f2062, %f2061, %f1989;
	st.f32 	[%rd94+88], %f2062;
	ld.f32 	%f2063, [%rd53+92];
	add.f32 	%f2064, %f2063, %f1992;
	st.f32 	[%rd94+92], %f2064;
	ld.f32 	%f2065, [%rd53+96];
	add.f32 	%f2066, %f2065, %f1995;
	st.f32 	[%rd94+96], %f2066;
	ld.f32 	%f2067, [%rd53+100];
	add.f32 	%f2068, %f2067, %f1998;
	st.f32 	[%rd94+100], %f2068;
	ld.f32 	%f2069, [%rd53+104];
	add.f32 	%f2070, %f2069, %f2001;
	st.f32 	[%rd94+104], %f2070;
	ld.f32 	%f2071, [%rd53+108];
	add.f32 	%f2072, %f2071, %f2004;
	st.f32 	[%rd94+108], %f2072;
	ld.f32 	%f2073, [%rd53+112];
	add.f32 	%f2074, %f2073, %f2007;
	st.f32 	[%rd94+112], %f2074;
	ld.f32 	%f2075, [%rd53+116];
	add.f32 	%f2076, %f2075, %f2010;
	st.f32 	[%rd94+116], %f2076;
	ld.f32 	%f2077, [%rd53+120];
	add.f32 	%f2078, %f2077, %f2013;
	st.f32 	[%rd94+120], %f2078;
	ld.f32 	%f2079, [%rd53+124];
	add.f32 	%f2080, %f2079, %f2016;
	st.f32 	[%rd94+124], %f2080;
	ld.shared.u64 	%rd54, [_ZZN3cub18CUB_300001_SM_10006detail6reduce28DeviceReduceSingleTileKernelINS2_10policy_hubIPfy9sum_deltaE10Policy1000EN6thrust24THRUST_300001_SM_1000_NS6detail15normal_iteratorINSA_10device_ptrIS5_EEEEPS5_yS6_S5_S5_N4cuda3std3__410__identityEEEvT0_T1_T2_T3_T4_T6_E12temp_storage+32];
	ld.f32 	%f2081, [%rd54];
	add.f32 	%f2082, %f2081, %f2018;
	st.f32 	[%rd94], %f2082;
	ld.f32 	%f2083, [%rd54+4];
	add.f32 	%f2084, %f2083, %f2020;
	st.f32 	[%rd94+4], %f2084;
	ld.f32 	%f2085, [%rd54+8];
	add.f32 	%f2086, %f2085, %f2022;
	st.f32 	[%rd94+8], %f2086;
	ld.f32 	%f2087, [%rd54+12];
	add.f32 	%f2088, %f2087, %f2024;
	st.f32 	[%rd94+12], %f2088;
	ld.f32 	%f2089, [%rd54+16];
	add.f32 	%f2090, %f2089, %f2026;
	st.f32 	[%rd94+16], %f2090;
	ld.f32 	%f2091, [%rd54+20];
	add.f32 	%f2092, %f2091, %f2028;
	st.f32 	[%rd94+20], %f2092;
	ld.f32 	%f2093, [%rd54+24];
	add.f32 	%f2094, %f2093, %f2030;
	st.f32 	[%rd94+24], %f2094;
	ld.f32 	%f2095, [%rd54+28];
	add.f32 	%f2096, %f2095, %f2032;
	st.f32 	[%rd94+28], %f2096;
	ld.f32 	%f2097, [%rd54+32];
	add.f32 	%f2098, %f2097, %f2034;
	st.f32 	[%rd94+32], %f2098;
	ld.f32 	%f2099, [%rd54+36];
	add.f32 	%f2100, %f2099, %f2036;
	st.f32 	[%rd94+36], %f2100;
	ld.f32 	%f2101, [%rd54+40];
	add.f32 	%f2102, %f2101, %f2038;
	st.f32 	[%rd94+40], %f2102;
	ld.f32 	%f2103, [%rd54+44];
	add.f32 	%f2104, %f2103, %f2040;
	st.f32 	[%rd94+44], %f2104;
	ld.f32 	%f2105, [%rd54+48];
	add.f32 	%f2106, %f2105, %f2042;
	st.f32 	[%rd94+48], %f2106;
	ld.f32 	%f2107, [%rd54+52];
	add.f32 	%f2108, %f2107, %f2044;
	st.f32 	[%rd94+52], %f2108;
	ld.f32 	%f2109, [%rd54+56];
	add.f32 	%f2110, %f2109, %f2046;
	st.f32 	[%rd94+56], %f2110;
	ld.f32 	%f2111, [%rd54+60];
	add.f32 	%f2112, %f2111, %f2048;
	st.f32 	[%rd94+60], %f2112;
	ld.f32 	%f2113, [%rd54+64];
	add.f32 	%f2114, %f2113, %f2050;
	st.f32 	[%rd94+64], %f2114;
	ld.f32 	%f2115, [%rd54+68];
	add.f32 	%f2116, %f2115, %f2052;
	st.f32 	[%rd94+68], %f2116;
	ld.f32 	%f2117, [%rd54+72];
	add.f32 	%f2118, %f2117, %f2054;
	st.f32 	[%rd94+72], %f2118;
	ld.f32 	%f2119, [%rd54+76];
	add.f32 	%f2120, %f2119, %f2056;
	st.f32 	[%rd94+76], %f2120;
	ld.f32 	%f2121, [%rd54+80];
	add.f32 	%f2122, %f2121, %f2058;
	st.f32 	[%rd94+80], %f2122;
	ld.f32 	%f2123, [%rd54+84];
	add.f32 	%f2124, %f2123, %f2060;
	st.f32 	[%rd94+84], %f2124;
	ld.f32 	%f2125, [%rd54+88];
	add.f32 	%f2126, %f2125, %f2062;
	st.f32 	[%rd94+88], %f2126;
	ld.f32 	%f2127, [%rd54+92];
	add.f32 	%f2128, %f2127, %f2064;
	st.f32 	[%rd94+92], %f2128;
	ld.f32 	%f2129, [%rd54+96];
	add.f32 	%f2130, %f2129, %f2066;
	st.f32 	[%rd94+96], %f2130;
	ld.f32 	%f2131, [%rd54+100];
	add.f32 	%f2132, %f2131, %f2068;
	st.f32 	[%rd94+100], %f2132;
	ld.f32 	%f2133, [%rd54+104];
	add.f32 	%f2134, %f2133, %f2070;
	st.f32 	[%rd94+104], %f2134;
	ld.f32 	%f2135, [%rd54+108];
	add.f32 	%f2136, %f2135, %f2072;
	st.f32 	[%rd94+108], %f2136;
	ld.f32 	%f2137, [%rd54+112];
	add.f32 	%f2138, %f2137, %f2074;
	st.f32 	[%rd94+112], %f2138;
	ld.f32 	%f2139, [%rd54+116];
	add.f32 	%f2140, %f2139, %f2076;
	st.f32 	[%rd94+116], %f2140;
	ld.f32 	%f2141, [%rd54+120];
	add.f32 	%f2142, %f2141, %f2078;
	st.f32 	[%rd94+120], %f2142;
	ld.f32 	%f2143, [%rd54+124];
	add.f32 	%f2144, %f2143, %f2080;
	st.f32 	[%rd94+124], %f2144;
	ld.shared.u64 	%rd55, [_ZZN3cub18CUB_300001_SM_10006detail6reduce28DeviceReduceSingleTileKernelINS2_10policy_hubIPfy9sum_deltaE10Policy1000EN6thrust24THRUST_300001_SM_1000_NS6detail15normal_iteratorINSA_10device_ptrIS5_EEEEPS5_yS6_S5_S5_N4cuda3std3__410__identityEEEvT0_T1_T2_T3_T4_T6_E12temp_storage+40];
	ld.f32 	%f2145, [%rd55];
	add.f32 	%f2146, %f2145, %f2082;
	st.f32 	[%rd94], %f2146;
	ld.f32 	%f2147, [%rd55+4];
	add.f32 	%f2148, %f2147, %f2084;
	st.f32 	[%rd94+4], %f2148;
	ld.f32 	%f2149, [%rd55+8];
	add.f32 	%f2150, %f2149, %f2086;
	st.f32 	[%rd94+8], %f2150;
	ld.f32 	%f2151, [%rd55+12];
	add.f32 	%f2152, %f2151, %f2088;
	st.f32 	[%rd94+12], %f2152;
	ld.f32 	%f2153, [%rd55+16];
	add.f32 	%f2154, %f2153, %f2090;
	st.f32 	[%rd94+16], %f2154;
	ld.f32 	%f2155, [%rd55+20];
	add.f32 	%f2156, %f2155, %f2092;
	st.f32 	[%rd94+20], %f2156;
	ld.f32 	%f2157, [%rd55+24];
	add.f32 	%f2158, %f2157, %f2094;
	st.f32 	[%rd94+24], %f2158;
	ld.f32 	%f2159, [%rd55+28];
	add.f32 	%f2160, %f2159, %f2096;
	st.f32 	[%rd94+28], %f2160;
	ld.f32 	%f2161, [%rd55+32];
	add.f32 	%f2162, %f2161, %f2098;
	st.f32 	[%rd94+32], %f2162;
	ld.f32 	%f2163, [%rd55+36];
	add.f32 	%f2164, %f2163, %f2100;
	st.f32 	[%rd94+36], %f2164;
	ld.f32 	%f2165, [%rd55+40];
	add.f32 	%f2166, %f2165, %f2102;
	st.f32 	[%rd94+40], %f2166;
	ld.f32 	%f2167, [%rd55+44];
	add.f32 	%f2168, %f2167, %f2104;
	st.f32 	[%rd94+44], %f2168;
	ld.f32 	%f2169, [%rd55+48];
	add.f32 	%f2170, %f2169, %f2106;
	st.f32 	[%rd94+48], %f2170;
	ld.f32 	%f2171, [%rd55+52];
	add.f32 	%f2172, %f2171, %f2108;
	st.f32 	[%rd94+52], %f2172;
	ld.f32 	%f2173, [%rd55+56];
	add.f32 	%f2174, %f2173, %f2110;
	st.f32 	[%rd94+56], %f2174;
	ld.f32 	%f2175, [%rd55+60];
	add.f32 	%f2176, %f2175, %f2112;
	st.f32 	[%rd94+60], %f2176;
	ld.f32 	%f2177, [%rd55+64];
	add.f32 	%f2178, %f2177, %f2114;
	st.f32 	[%rd94+64], %f2178;
	ld.f32 	%f2179, [%rd55+68];
	add.f32 	%f2180, %f2179, %f2116;
	st.f32 	[%rd94+68], %f2180;
	ld.f32 	%f2181, [%rd55+72];
	add.f32 	%f2182, %f2181, %f2118;
	st.f32 	[%rd94+72], %f2182;
	ld.f32 	%f2183, [%rd55+76];
	add.f32 	%f2184, %f2183, %f2120;
	st.f32 	[%rd94+76], %f2184;
	ld.f32 	%f2185, [%rd55+80];
	add.f32 	%f2186, %f2185, %f2122;
	st.f32 	[%rd94+80], %f2186;
	ld.f32 	%f2187, [%rd55+84];
	add.f32 	%f2188, %f2187, %f2124;
	st.f32 	[%rd94+84], %f2188;
	ld.f32 	%f2189, [%rd55+88];
	add.f32 	%f2190, %f2189, %f2126;
	st.f32 	[%rd94+88], %f2190;
	ld.f32 	%f2191, [%rd55+92];
	add.f32 	%f2192, %f2191, %f2128;
	st.f32 	[%rd94+92], %f2192;
	ld.f32 	%f2193, [%rd55+96];
	add.f32 	%f2194, %f2193, %f2130;
	st.f32 	[%rd94+96], %f2194;
	ld.f32 	%f2195, [%rd55+100];
	add.f32 	%f2196, %f2195, %f2132;
	st.f32 	[%rd94+100], %f2196;
	ld.f32 	%f2197, [%rd55+104];
	add.f32 	%f2198, %f2197, %f2134;
	st.f32 	[%rd94+104], %f2198;
	ld.f32 	%f2199, [%rd55+108];
	add.f32 	%f2200, %f2199, %f2136;
	st.f32 	[%rd94+108], %f2200;
	ld.f32 	%f2201, [%rd55+112];
	add.f32 	%f2202, %f2201, %f2138;
	st.f32 	[%rd94+112], %f2202;
	ld.f32 	%f2203, [%rd55+116];
	add.f32 	%f2204, %f2203, %f2140;
	st.f32 	[%rd94+116], %f2204;
	ld.f32 	%f2205, [%rd55+120];
	add.f32 	%f2206, %f2205, %f2142;
	st.f32 	[%rd94+120], %f2206;
	ld.f32 	%f2207, [%rd55+124];
	add.f32 	%f2208, %f2207, %f2144;
	st.f32 	[%rd94+124], %f2208;
	ld.shared.u64 	%rd56, [_ZZN3cub18CUB_300001_SM_10006detail6reduce28DeviceReduceSingleTileKernelINS2_10policy_hubIPfy9sum_deltaE10Policy1000EN6thrust24THRUST_300001_SM_1000_NS6detail15normal_iteratorINSA_10device_ptrIS5_EEEEPS5_yS6_S5_S5_N4cuda3std3__410__identityEEEvT0_T1_T2_T3_T4_T6_E12temp_storage+48];
	ld.f32 	%f2209, [%rd56];
	add.f32 	%f2210, %f2209, %f2146;
	st.f32 	[%rd94], %f2210;
	ld.f32 	%f2211, [%rd56+4];
	add.f32 	%f2212, %f2211, %f2148;
	st.f32 	[%rd94+4], %f2212;
	ld.f32 	%f2213, [%rd56+8];
	add.f32 	%f2214, %f2213, %f2150;
	st.f32 	[%rd94+8], %f2214;
	ld.f32 	%f2215, [%rd56+12];
	add.f32 	%f2216, %f2215, %f2152;
	st.f32 	[%rd94+12], %f2216;
	ld.f32 	%f2217, [%rd56+16];
	add.f32 	%f2218, %f2217, %f2154;
	st.f32 	[%rd94+16], %f2218;
	ld.f32 	%f2219, [%rd56+20];
	add.f32 	%f2220, %f2219, %f2156;
	st.f32 	[%rd94+20], %f2220;
	ld.f32 	%f2221, [%rd56+24];
	add.f32 	%f2222, %f2221, %f2158;
	st.f32 	[%rd94+24], %f2222;
	ld.f32 	%f2223, [%rd56+28];
	add.f32 	%f2224, %f2223, %f2160;
	st.f32 	[%rd94+28], %f2224;
	ld.f32 	%f2225, [%rd56+32];
	add.f32 	%f2226, %f2225, %f2162;
	st.f32 	[%rd94+32], %f2226;
	ld.f32 	%f2227, [%rd56+36];
	add.f32 	%f2228, %f2227, %f2164;
	st.f32 	[%rd94+36], %f2228;
	ld.f32 	%f2229, [%rd56+40];
	add.f32 	%f2230, %f2229, %f2166;
	st.f32 	[%rd94+40], %f2230;
	ld.f32 	%f2231, [%rd56+44];
	add.f32 	%f2232, %f2231, %f2168;
	st.f32 	[%rd94+44], %f2232;
	ld.f32 	%f2233, [%rd56+48];
	add.f32 	%f2234, %f2233, %f2170;
	st.f32 	[%rd94+48], %f2234;
	ld.f32 	%f2235, [%rd56+52];
	add.f32 	%f2236, %f2235, %f2172;
	st.f32 	[%rd94+52], %f2236;
	ld.f32 	%f2237, [%rd56+56];
	add.f32 	%f2238, %f2237, %f2174;
	st.f32 	[%rd94+56], %f2238;
	ld.f32 	%f2239, [%rd56+60];
	add.f32 	%f2240, %f2239, %f2176;
	st.f32 	[%rd94+60], %f2240;
	ld.f32 	%f2241, [%rd56+64];
	add.f32 	%f2242, %f2241, %f2178;
	st.f32 	[%rd94+64], %f2242;
	ld.f32 	%f2243, [%rd56+68];
	add.f32 	%f2244, %f2243, %f2180;
	st.f32 	[%rd94+68], %f2244;
	ld.f32 	%f2245, [%rd56+72];
	add.f32 	%f2246, %f2245, %f2182;
	st.f32 	[%rd94+72], %f2246;
	ld.f32 	%f2247, [%rd56+76];
	add.f32 	%f2248, %f2247, %f2184;
	st.f32 	[%rd94+76], %f2248;
	ld.f32 	%f2249, [%rd56+80];
	add.f32 	%f2250, %f2249, %f2186;
	st.f32 	[%rd94+80], %f2250;
	ld.f32 	%f2251, [%rd56+84];
	add.f32 	%f2252, %f2251, %f2188;
	st.f32 	[%rd94+84], %f2252;
	ld.f32 	%f2253, [%rd56+88];
	add.f32 	%f2254, %f2253, %f2190;
	st.f32 	[%rd94+88], %f2254;
	ld.f32 	%f2255, [%rd56+92];
	add.f32 	%f2256, %f2255, %f2192;
	st.f32 	[%rd94+92], %f2256;
	ld.f32 	%f2257, [%rd56+96];
	add.f32 	%f2258, %f2257, %f2194;
	st.f32 	[%rd94+96], %f2258;
	ld.f32 	%f2259, [%rd56+100];
	add.f32 	%f2260, %f2259, %f2196;
	st.f32 	[%rd94+100], %f2260;
	ld.f32 	%f2261, [%rd56+104];
	add.f32 	%f2262, %f2261, %f2198;
	st.f32 	[%rd94+104], %f2262;
	ld.f32 	%f2263, [%rd56+108];
	add.f32 	%f2264, %f2263, %f2200;
	st.f32 	[%rd94+108], %f2264;
	ld.f32 	%f2265, [%rd56+112];
	add.f32 	%f2266, %f2265, %f2202;
	st.f32 	[%rd94+112], %f2266;
	ld.f32 	%f2267, [%rd56+116];
	add.f32 	%f2268, %f2267, %f2204;
	st.f32 	[%rd94+116], %f2268;
	ld.f32 	%f2269, [%rd56+120];
	add.f32 	%f2270, %f2269, %f2206;
	st.f32 	[%rd94+120], %f2270;
	ld.f32 	%f2271, [%rd56+124];
	add.f32 	%f2272, %f2271, %f2208;
	st.f32 	[%rd94+124], %f2272;
	ld.shared.u64 	%rd57, [_ZZN3cub18CUB_300001_SM_10006detail6reduce28DeviceReduceSingleTileKernelINS2_10policy_hubIPfy9sum_deltaE10Policy1000EN6thrust24THRUST_300001_SM_1000_NS6detail15normal_iteratorINSA_10device_ptrIS5_EEEEPS5_yS6_S5_S5_N4cuda3std3__410__identityEEEvT0_T1_T2_T3_T4_T6_E12temp_storage+56];
	ld.f32 	%f2273, [%rd57];
	add.f32 	%f2274, %f2273, %f2210;
	st.f32 	[%rd94], %f2274;
	ld.f32 	%f2275, [%rd57+4];
	add.f32 	%f2276, %f2275, %f2212;
	st.f32 	[%rd94+4], %f2276;
	ld.f32 	%f2277, [%rd57+8];
	add.f32 	%f2278, %f2277, %f2214;
	st.f32 	[%rd94+8], %f2278;
	ld.f32 	%f2279, [%rd57+12];
	add.f32 	%f2280, %f2279, %f2216;
	st.f32 	[%rd94+12], %f2280;
	ld.f32 	%f2281, [%rd57+16];
	add.f32 	%f2282, %f2281, %f2218;
	st.f32 	[%rd94+16], %f2282;
	ld.f32 	%f2283, [%rd57+20];
	add.f32 	%f2284, %f2283, %f2220;
	st.f32 	[%rd94+20], %f2284;
	ld.f32 	%f2285, [%rd57+24];
	add.f32 	%f2286, %f2285, %f2222;
	st.f32 	[%rd94+24], %f2286;
	ld.f32 	%f2287, [%rd57+28];
	add.f32 	%f2288, %f2287, %f2224;
	st.f32 	[%rd94+28], %f2288;
	ld.f32 	%f2289, [%rd57+32];
	add.f32 	%f2290, %f2289, %f2226;
	st.f32 	[%rd94+32], %f2290;
	ld.f32 	%f2291, [%rd57+36];
	add.f32 	%f2292, %f2291, %f2228;
	st.f32 	[%rd94+36], %f2292;
	ld.f32 	%f2293, [%rd57+40];
	add.f32 	%f2294, %f2293, %f2230;
	st.f32 	[%rd94+40], %f2294;
	ld.f32 	%f2295, [%rd57+44];
	add.f32 	%f2296, %f2295, %f2232;
	st.f32 	[%rd94+44], %f2296;
	ld.f32 	%f2297, [%rd57+48];
	add.f32 	%f2298, %f2297, %f2234;
	st.f32 	[%rd94+48], %f2298;
	ld.f32 	%f2299, [%rd57+52];
	add.f32 	%f2300, %f2299, %f2236;
	st.f32 	[%rd94+52], %f2300;
	ld.f32 	%f2301, [%rd57+56];
	add.f32 	%f2302, %f2301, %f2238;
	st.f32 	[%rd94+56], %f2302;
	ld.f32 	%f2303, [%rd57+60];
	add.f32 	%f2304, %f2303, %f2240;
	st.f32 	[%rd94+60], %f2304;
	ld.f32 	%f2305, [%rd57+64];
	add.f32 	%f2306, %f2305, %f2242;
	st.f32 	[%rd94+64], %f2306;
	ld.f32 	%f2307, [%rd57+68];
	add.f32 	%f2308, %f2307, %f2244;
	st.f32 	[%rd94+68], %f2308;
	ld.f32 	%f2309, [%rd57+72];
	add.f32 	%f2310, %f2309, %f2246;
	st.f32 	[%rd94+72], %f2310;
	ld.f32 	%f2311, [%rd57+76];
	add.f32 	%f2312, %f2311, %f2248;
	st.f32 	[%rd94+76], %f2312;
	ld.f32 	%f2313, [%rd57+80];
	add.f32 	%f2314, %f2313, %f2250;
	st.f32 	[%rd94+80], %f2314;
	ld.f32 	%f2315, [%rd57+84];
	add.f32 	%f2316, %f2315, %f2252;
	st.f32 	[%rd94+84], %f2316;
	ld.f32 	%f2317, [%rd57+88];
	add.f32 	%f2318, %f2317, %f2254;
	st.f32 	[%rd94+88], %f2318;
	ld.f32 	%f2319, [%rd57+92];
	add.f32 	%f2320, %f2319, %f2256;
	st.f32 	[%rd94+92], %f2320;
	ld.f32 	%f2321, [%rd57+96];
	add.f32 	%f2322, %f2321, %f2258;
	st.f32 	[%rd94+96], %f2322;
	ld.f32 	%f2323, [%rd57+100];
	add.f32 	%f2324, %f2323, %f2260;
	st.f32 	[%rd94+100], %f2324;
	ld.f32 	%f2325, [%rd57+104];
	add.f32 	%f2326, %f2325, %f2262;
	st.f32 	[%rd94+104], %f2326;
	ld.f32 	%f2327, [%rd57+108];
	add.f32 	%f2328, %f2327, %f2264;
	st.f32 	[%rd94+108], %f2328;
	ld.f32 	%f2329, [%rd57+112];
	add.f32 	%f2330, %f2329, %f2266;
	st.f32 	[%rd94+112], %f2330;
	ld.f32 	%f2331, [%rd57+116];
	add.f32 	%f2332, %f2331, %f2268;
	st.f32 	[%rd94+116], %f2332;
	ld.f32 	%f2333, [%rd57+120];
	add.f32 	%f2334, %f2333, %f2270;
	st.f32 	[%rd94+120], %f2334;
	ld.f32 	%f2335, [%rd57+124];
	add.f32 	%f2336, %f2335, %f2272;
	st.f32 	[%rd94+124], %f2336;
	ld.shared.u64 	%rd58, [_ZZN3cub18CUB_300001_SM_10006detail6reduce28DeviceReduceSingleTileKernelINS2_10policy_hubIPfy9sum_deltaE10Policy1000EN6thrust24THRUST_300001_SM_1000_NS6detail15normal_iteratorINSA_10device_ptrIS5_EEEEPS5_yS6_S5_S5_N4cuda3std3__410__identityEEEvT0_T1_T2_T3_T4_T6_E12temp_storage+64];
	ld.f32 	%f2337, [%rd58];
	add.f32 	%f2338, %f2337, %f2274;
	st.f32 	[%rd94], %f2338;
	ld.f32 	%f2339, [%rd58+4];
	add.f32 	%f2340, %f2339, %f2276;
	st.f32 	[%rd94+4], %f2340;
	ld.f32 	%f2341, [%rd58+8];
	add.f32 	%f2342, %f2341, %f2278;
	st.f32 	[%rd94+8], %f2342;
	ld.f32 	%f2343, [%rd58+12];
	add.f32 	%f2344, %f2343, %f2280;
	st.f32 	[%rd94+12], %f2344;
	ld.f32 	%f2345, [%rd58+16];
	add.f32 	%f2346, %f2345, %f2282;
	st.f32 	[%rd94+16], %f2346;
	ld.f32 	%f2347, [%rd58+20];
	add.f32 	%f2348, %f2347, %f2284;
	st.f32 	[%rd94+20], %f2348;
	ld.f32 	%f2349, [%rd58+24];
	add.f32 	%f2350, %f2349, %f2286;
	st.f32 	[%rd94+24], %f2350;
	ld.f32 	%f2351, [%rd58+28];
	add.f32 	%f2352, %f2351, %f2288;
	st.f32 	[%rd94+28], %f2352;
	ld.f32 	%f2353, [%rd58+32];
	add.f32 	%f2354, %f2353, %f2290;
	st.f32 	[%rd94+32], %f2354;
	ld.f32 	%f2355, [%rd58+36];
	add.f32 	%f2356, %f2355, %f2292;
	st.f32 	[%rd94+36], %f2356;
	ld.f32 	%f2357, [%rd58+40];
	add.f32 	%f2358, %f2357, %f2294;
	st.f32 	[%rd94+40], %f2358;
	ld.f32 	%f2359, [%rd58+44];
	add.f32 	%f2360, %f2359, %f2296;
	st.f32 	[%rd94+44], %f2360;
	ld.f32 	%f2361, [%rd58+48];
	add.f32 	%f2362, %f2361, %f2298;
	st.f32 	[%rd94+48], %f2362;
	ld.f32 	%f2363, [%rd58+52];
	add.f32 	%f2364, %f2363, %f2300;
	st.f32 	[%rd94+52], %f2364;
	ld.f32 	%f2365, [%rd58+56];
	add.f32 	%f2366, %f2365, %f2302;
	st.f32 	[%rd94+56], %f2366;
	ld.f32 	%f2367, [%rd58+60];
	add.f32 	%f2368, %f2367, %f2304;
	st.f32 	[%rd94+60], %f2368;
	ld.f32 	%f2369, [%rd58+64];
	add.f32 	%f2370, %f2369, %f2306;
	st.f32 	[%rd94+64], %f2370;
	ld.f32 	%f2371, [%rd58+68];
	add.f32 	%f2372, %f2371, %f2308;
	st.f32 	[%rd94+68], %f2372;
	ld.f32 	%f2373, [%rd58+72];
	add.f32 	%f2374, %f2373, %f2310;
	st.f32 	[%rd94+72], %f2374;
	ld.f32 	%f2375, [%rd58+76];
	add.f32 	%f2376, %f2375, %f2312;
	st.f32 	[%rd94+76], %f2376;
	ld.f32 	%f2377, [%rd58+80];
	add.f32 	%f2378, %f2377, %f2314;
	st.f32 	[%rd94+80], %f2378;
	ld.f32 	%f2379, [%rd58+84];
	add.f32 	%f2380, %f2379, %f2316;
	st.f32 	[%rd94+84], %f2380;
	ld.f32 	%f2381, [%rd58+88];
	add.f32 	%f2382, %f2381, %f2318;
	st.f32 	[%rd94+88], %f2382;
	ld.f32 	%f2383, [%rd58+92];
	add.f32 	%f2384, %f2383, %f2320;
	st.f32 	[%rd94+92], %f2384;
	ld.f32 	%f2385, [%rd58+96];
	add.f32 	%f2386, %f2385, %f2322;
	st.f32 	[%rd94+96], %f2386;
	ld.f32 	%f2387, [%rd58+100];
	add.f32 	%f2388, %f2387, %f2324;
	st.f32 	[%rd94+100], %f2388;
	ld.f32 	%f2389, [%rd58+104];
	add.f32 	%f2390, %f2389, %f2326;
	st.f32 	[%rd94+104], %f2390;
	ld.f32 	%f2391, [%rd58+108];
	add.f32 	%f2392, %f2391, %f2328;
	st.f32 	[%rd94+108], %f2392;
	ld.f32 	%f2393, [%rd58+112];
	add.f32 	%f2394, %f2393, %f2330;
	st.f32 	[%rd94+112], %f2394;
	ld.f32 	%f2395, [%rd58+116];
	add.f32 	%f2396, %f2395, %f2332;
	st.f32 	[%rd94+116], %f2396;
	ld.f32 	%f2397, [%rd58+120];
	add.f32 	%f2398, %f2397, %f2334;
	st.f32 	[%rd94+120], %f2398;
	ld.f32 	%f2399, [%rd58+124];
	add.f32 	%f2400, %f2399, %f2336;
	st.f32 	[%rd94+124], %f2400;
$L__BB13_64:
	mov.u32 	%r226, %tid.x;
	setp.ne.s32 	%p43, %r226, 0;
	@%p43 bra 	$L__BB13_66;
	cvta.to.global.u64 	%rd88, %rd21;
	ld.f32 	%f4161, [%rd94];
	ld.global.f32 	%f4162, [%rd88];
	add.f32 	%f4163, %f4161, %f4162;
	st.global.f32 	[%rd88], %f4163;
	ld.f32 	%f4164, [%rd94+4];
	ld.global.f32 	%f4165, [%rd88+4];
	add.f32 	%f4166, %f4164, %f4165;
	st.global.f32 	[%rd88+4], %f4166;
	ld.f32 	%f4167, [%rd94+8];
	ld.global.f32 	%f4168, [%rd88+8];
	add.f32 	%f4169, %f4167, %f4168;
	st.global.f32 	[%rd88+8], %f4169;
	ld.f32 	%f4170, [%rd94+12];
	ld.global.f32 	%f4171, [%rd88+12];
	add.f32 	%f4172, %f4170, %f4171;
	st.global.f32 	[%rd88+12], %f4172;
	ld.f32 	%f4173, [%rd94+16];
	ld.global.f32 	%f4174, [%rd88+16];
	add.f32 	%f4175, %f4173, %f4174;
	st.global.f32 	[%rd88+16], %f4175;
	ld.f32 	%f4176, [%rd94+20];
	ld.global.f32 	%f4177, [%rd88+20];
	add.f32 	%f4178, %f4176, %f4177;
	st.global.f32 	[%rd88+20], %f4178;
	ld.f32 	%f4179, [%rd94+24];
	ld.global.f32 	%f4180, [%rd88+24];
	add.f32 	%f4181, %f4179, %f4180;
	st.global.f32 	[%rd88+24], %f4181;
	ld.f32 	%f4182, [%rd94+28];
	ld.global.f32 	%f4183, [%rd88+28];
	add.f32 	%f4184, %f4182, %f4183;
	st.global.f32 	[%rd88+28], %f4184;
	ld.f32 	%f4185, [%rd94+32];
	ld.global.f32 	%f4186, [%rd88+32];
	add.f32 	%f4187, %f4185, %f4186;
	st.global.f32 	[%rd88+32], %f4187;
	ld.f32 	%f4188, [%rd94+36];
	ld.global.f32 	%f4189, [%rd88+36];
	add.f32 	%f4190, %f4188, %f4189;
	st.global.f32 	[%rd88+36], %f4190;
	ld.f32 	%f4191, [%rd94+40];
	ld.global.f32 	%f4192, [%rd88+40];
	add.f32 	%f4193, %f4191, %f4192;
	st.global.f32 	[%rd88+40], %f4193;
	ld.f32 	%f4194, [%rd94+44];
	ld.global.f32 	%f4195, [%rd88+44];
	add.f32 	%f4196, %f4194, %f4195;
	st.global.f32 	[%rd88+44], %f4196;
	ld.f32 	%f4197, [%rd94+48];
	ld.global.f32 	%f4198, [%rd88+48];
	add.f32 	%f4199, %f4197, %f4198;
	st.global.f32 	[%rd88+48], %f4199;
	ld.f32 	%f4200, [%rd94+52];
	ld.global.f32 	%f4201, [%rd88+52];
	add.f32 	%f4202, %f4200, %f4201;
	st.global.f32 	[%rd88+52], %f4202;
	ld.f32 	%f4203, [%rd94+56];
	ld.global.f32 	%f4204, [%rd88+56];
	add.f32 	%f4205, %f4203, %f4204;
	st.global.f32 	[%rd88+56], %f4205;
	ld.f32 	%f4206, [%rd94+60];
	ld.global.f32 	%f4207, [%rd88+60];
	add.f32 	%f4208, %f4206, %f4207;
	st.global.f32 	[%rd88+60], %f4208;
	ld.f32 	%f4209, [%rd94+64];
	ld.global.f32 	%f4210, [%rd88+64];
	add.f32 	%f4211, %f4209, %f4210;
	st.global.f32 	[%rd88+64], %f4211;
	ld.f32 	%f4212, [%rd94+68];
	ld.global.f32 	%f4213, [%rd88+68];
	add.f32 	%f4214, %f4212, %f4213;
	st.global.f32 	[%rd88+68], %f4214;
	ld.f32 	%f4215, [%rd94+72];
	ld.global.f32 	%f4216, [%rd88+72];
	add.f32 	%f4217, %f4215, %f4216;
	st.global.f32 	[%rd88+72], %f4217;
	ld.f32 	%f4218, [%rd94+76];
	ld.global.f32 	%f4219, [%rd88+76];
	add.f32 	%f4220, %f4218, %f4219;
	st.global.f32 	[%rd88+76], %f4220;
	ld.f32 	%f4221, [%rd94+80];
	ld.global.f32 	%f4222, [%rd88+80];
	add.f32 	%f4223, %f4221, %f4222;
	st.global.f32 	[%rd88+80], %f4223;
	ld.f32 	%f4224, [%rd94+84];
	ld.global.f32 	%f4225, [%rd88+84];
	add.f32 	%f4226, %f4224, %f4225;
	st.global.f32 	[%rd88+84], %f4226;
	ld.f32 	%f4227, [%rd94+88];
	ld.global.f32 	%f4228, [%rd88+88];
	add.f32 	%f4229, %f4227, %f4228;
	st.global.f32 	[%rd88+88], %f4229;
	ld.f32 	%f4230, [%rd94+92];
	ld.global.f32 	%f4231, [%rd88+92];
	add.f32 	%f4232, %f4230, %f4231;
	st.global.f32 	[%rd88+92], %f4232;
	ld.f32 	%f4233, [%rd94+96];
	ld.global.f32 	%f4234, [%rd88+96];
	add.f32 	%f4235, %f4233, %f4234;
	st.global.f32 	[%rd88+96], %f4235;
	ld.f32 	%f4236, [%rd94+100];
	ld.global.f32 	%f4237, [%rd88+100];
	add.f32 	%f4238, %f4236, %f4237;
	st.global.f32 	[%rd88+100], %f4238;
	ld.f32 	%f4239, [%rd94+104];
	ld.global.f32 	%f4240, [%rd88+104];
	add.f32 	%f4241, %f4239, %f4240;
	st.global.f32 	[%rd88+104], %f4241;
	ld.f32 	%f4242, [%rd94+108];
	ld.global.f32 	%f4243, [%rd88+108];
	add.f32 	%f4244, %f4242, %f4243;
	st.global.f32 	[%rd88+108], %f4244;
	ld.f32 	%f4245, [%rd94+112];
	ld.global.f32 	%f4246, [%rd88+112];
	add.f32 	%f4247, %f4245, %f4246;
	st.global.f32 	[%rd88+112], %f4247;
	ld.f32 	%f4248, [%rd94+116];
	ld.global.f32 	%f4249, [%rd88+116];
	add.f32 	%f4250, %f4248, %f4249;
	st.global.f32 	[%rd88+116], %f4250;
	ld.f32 	%f4251, [%rd94+120];
	ld.global.f32 	%f4252, [%rd88+120];
	add.f32 	%f4253, %f4251, %f4252;
	st.global.f32 	[%rd88+120], %f4253;
	ld.f32 	%f4254, [%rd94+124];
	ld.global.f32 	%f4255, [%rd88+124];
	add.f32 	%f4256, %f4254, %f4255;
	st.global.f32 	[%rd88+124], %f4256;
	st.global.u64 	[%rd1], %rd21;
$L__BB13_66:
	ret;

}
	// .globl	_ZN3cub18CUB_300001_SM_10006detail6reduce18DeviceReduceKernelINS2_10policy_hubIPfy9sum_deltaE10Policy1000EN6thrust24THRUST_300001_SM_1000_NS6detail15normal_iteratorINSA_10device_ptrIS5_EEEEyS6_S5_N4cuda3std3__410__identityEEEvT0_PT3_T1_NS0_13GridEvenShareISN_EET2_T4_
.visible .entry _ZN3cub18CUB_300001_SM_10006detail6reduce18DeviceReduceKernelINS2_10policy_hubIPfy9sum_deltaE10Policy1000EN6thrust24THRUST_300001_SM_1000_NS6detail15normal_iteratorINSA_10device_ptrIS5_EEEEyS6_S5_N4cuda3std3__410__identityEEEvT0_PT3_T1_NS0_13GridEvenShareISN_EET2_T4_(
	.param .align 8 .b8 _ZN3cub18CUB_300001_SM_10006detail6reduce18DeviceReduceKernelINS2_10policy_hubIPfy9sum_deltaE10Policy1000EN6thrust24THRUST_300001_SM_1000_NS6detail15normal_iteratorINSA_10device_ptrIS5_EEEEyS6_S5_N4cuda3std3__410__identityEEEvT0_PT3_T1_NS0_13GridEvenShareISN_EET2_T4__param_0[8],
	.param .u64 .ptr .align 1 _ZN3cub18CUB_300001_SM_10006detail6reduce18DeviceReduceKernelINS2_10policy_hubIPfy9sum_deltaE10Policy1000EN6thrust24THRUST_300001_SM_1000_NS6detail15normal_iteratorINSA_10device_ptrIS5_EEEEyS6_S5_N4cuda3std3__410__identityEEEvT0_PT3_T1_NS0_13GridEvenShareISN_EET2_T4__param_1,
	.param .u64 _ZN3cub18CUB_300001_SM_10006detail6reduce18DeviceReduceKernelINS2_10policy_hubIPfy9sum_deltaE10Policy1000EN6thrust24THRUST_300001_SM_1000_NS6detail15normal_iteratorINSA_10device_ptrIS5_EEEEyS6_S5_N4cuda3std3__410__identityEEEvT0_PT3_T1_NS0_13GridEvenShareISN_EET2_T4__param_2,
	.param .align 8 .b8 _ZN3cub18CUB_300001_SM_10006detail6reduce18DeviceReduceKernelINS2_10policy_hubIPfy9sum_deltaE10Policy1000EN6thrust24THRUST_300001_SM_1000_NS6detail15normal_iteratorINSA_10device_ptrIS5_EEEEyS6_S5_N4cuda3std3__410__identityEEEvT0_PT3_T1_NS0_13GridEvenShareISN_EET2_T4__param_3[72],
	.param .align 1 .b8 _ZN3cub18CUB_300001_SM_10006detail6reduce18DeviceReduceKernelINS2_10policy_hubIPfy9sum_deltaE10Policy1000EN6thrust24THRUST_300001_SM_1000_NS6detail15normal_iteratorINSA_10device_ptrIS5_EEEEyS6_S5_N4cuda3std3__410__identityEEEvT0_PT3_T1_NS0_13GridEvenShareISN_EET2_T4__param_4[1],
	.param .align 1 .b8 _ZN3cub18CUB_300001_SM_10006detail6reduce18DeviceReduceKernelINS2_10policy_hubIPfy9sum_deltaE10Policy1000EN6thrust24THRUST_300001_SM_1000_NS6detail15normal_iteratorINSA_10device_ptrIS5_EEEEyS6_S5_N4cuda3std3__410__identityEEEvT0_PT3_T1_NS0_13GridEvenShareISN_EET2_T4__param_5[1]
)
.maxntid 256
{
	.reg .pred 	%p<43>;
	.reg .b32 	%r<240>;
	.reg .b32 	%f<4225>;
	.reg .b64 	%rd<103>;
	// demoted variable
	.shared .align 8 .b8 _ZZN3cub18CUB_300001_SM_10006detail6reduce18DeviceReduceKernelINS2_10policy_hubIPfy9sum_deltaE10Policy1000EN6thrust24THRUST_300001_SM_1000_NS6detail15normal_iteratorINSA_10device_ptrIS5_EEEEyS6_S5_N4cuda3std3__410__identityEEEvT0_PT3_T1_NS0_13GridEvenShareISN_EET2_T4_E12temp_storage[80];
	ld.param.u64 	%rd1, [_ZN3cub18CUB_300001_SM_10006detail6reduce18DeviceReduceKernelINS2_10policy_hubIPfy9sum_deltaE10Policy1000EN6thrust24THRUST_300001_SM_1000_NS6detail15normal_iteratorINSA_10device_ptrIS5_EEEEyS6_S5_N4cuda3std3__410__identityEEEvT0_PT3_T1_NS0_13GridEvenShareISN_EET2_T4__param_3+32];
	ld.param.u32 	%r52, [_ZN3cub18CUB_300001_SM_10006detail6reduce18DeviceReduceKernelINS2_10policy_hubIPfy9sum_deltaE10Policy1000EN6thrust24THRUST_300001_SM_1000_NS6detail15normal_iteratorINSA_10device_ptrIS5_EEEEyS6_S5_N4cuda3std3__410__identityEEEvT0_PT3_T1_NS0_13GridEvenShareISN_EET2_T4__param_3+40];
	ld.param.u64 	%rd22, [_ZN3cub18CUB_300001_SM_10006detail6reduce18DeviceReduceKernelINS2_10policy_hubIPfy9sum_deltaE10Policy1000EN6thrust24THRUST_300001_SM_1000_NS6detail15normal_iteratorINSA_10device_ptrIS5_EEEEyS6_S5_N4cuda3std3__410__identityEEEvT0_PT3_T1_NS0_13GridEvenShareISN_EET2_T4__param_0];
	cvta.to.global.u64 	%rd2, %rd22;
	mov.u32 	%r1, %ctaid.x;
	shl.b32 	%r53, %r52, 11;
	cvt.s64.s32 	%rd3, %r53;
	shl.b32 	%r54, %r1, 11;
	cvt.u64.u32 	%rd100, %r54;
	sub.s64 	%rd5, %rd1, %rd100;
	setp.gt.u64 	%p1, %rd5, 2047;
	@%p1 bra 	$L__BB14_40;
	cvt.u32.u64 	%r114, %rd100;
	cvt.u32.u64 	%r115, %rd1;
	sub.s32 	%r2, %r115, %r114;
	mov.u32 	%r3, %tid.x;
	setp.ge.s32 	%p15, %r3, %r2;
	mov.b64 	%rd102, 0;
	mov.u32 	%r238, %r3;
	@%p15 bra 	$L__BB14_3;
	add.s32 	%r117, %r114, %r3;
	mul.wide.u32 	%rd63, %r117, 8;
	add.s64 	%rd64, %rd2, %rd63;
	ld.global.u64 	%rd102, [%rd64];
	add.s32 	%r238, %r3, 256;
$L__BB14_3:
	setp.ge.s32 	%p16, %r238, %r2;
	@%p16 bra 	$L__BB14_6;
	ld.f32 	%f4160, [%rd102];
	ld.f32 	%f4159, [%rd102+4];
	ld.f32 	%f4158, [%rd102+8];
	ld.f32 	%f4157, [%rd102+12];
	ld.f32 	%f4156, [%rd102+16];
	ld.f32 	%f4155, [%rd102+20];
	ld.f32 	%f4154, [%rd102+24];
	ld.f32 	%f4153, [%rd102+28];
	ld.f32 	%f4152, [%rd102+32];
	ld.f32 	%f4151, [%rd102+36];
	ld.f32 	%f4150, [%rd102+40];
	ld.f32 	%f4149, [%rd102+44];
	ld.f32 	%f4148, [%rd102+48];
	ld.f32 	%f4147, [%rd102+52];
	ld.f32 	%f4146, [%rd102+56];
	ld.f32 	%f4145, [%rd102+60];
	ld.f32 	%f4144, [%rd102+64];
	ld.f32 	%f4143, [%rd102+68];
	ld.f32 	%f4142, [%rd102+72];
	ld.f32 	%f4141, [%rd102+76];
	ld.f32 	%f4140, [%rd102+80];
	ld.f32 	%f4139, [%rd102+84];
	ld.f32 	%f4138, [%rd102+88];
	ld.f32 	%f4137, [%rd102+92];
	ld.f32 	%f4136, [%rd102+96];
	ld.f32 	%f4135, [%rd102+100];
	ld.f32 	%f4134, [%rd102+104];
	ld.f32 	%f4133, [%rd102+108];
	ld.f32 	%f4132, [%rd102+112];
	ld.f32 	%f4131, [%rd102+116];
	ld.f32 	%f4130, [%rd102+120];
	ld.f32 	%f4129, [%rd102+124];
	mul.wide.u32 	%rd65, %r1, 16384;
	mul.wide.u32 	%rd66, %r238, 8;
	or.b64  	%rd67, %rd65, %rd66;
	add.s64 	%rd98, %rd2, %rd67;
$L__BB14_5:
	ld.global.u64 	%rd68, [%rd98];
	ld.f32 	%f2369, [%rd68];
	add.f32 	%f4160, %f2369, %f4160;
	st.f32 	[%rd102], %f4160;
	ld.f32 	%f2370, [%rd68+4];
	add.f32 	%f4159, %f2370, %f4159;
	st.f32 	[%rd102+4], %f4159;
	ld.f32 	%f2371, [%rd68+8];
	add.f32 	%f4158, %f2371, %f4158;
	st.f32 	[%rd102+8], %f4158;
	ld.f32 	%f2372, [%rd68+12];
	add.f32 	%f4157, %f2372, %f4157;
	st.f32 	[%rd102+12], %f4157;
	ld.f32 	%f2373, [%rd68+16];
	add.f32 	%f4156, %f2373, %f4156;
	st.f32 	[%rd102+16], %f4156;
	ld.f32 	%f2374, [%rd68+20];
	add.f32 	%f4155, %f2374, %f4155;
	st.f32 	[%rd102+20], %f4155;
	ld.f32 	%f2375, [%rd68+24];
	add.f32 	%f4154, %f2375, %f4154;
	st.f32 	[%rd102+24], %f4154;
	ld.f32 	%f2376, [%rd68+28];
	add.f32 	%f4153, %f2376, %f4153;
	st.f32 	[%rd102+28], %f4153;
	ld.f32 	%f2377, [%rd68+32];
	add.f32 	%f4152, %f2377, %f4152;
	st.f32 	[%rd102+32], %f4152;
	ld.f32 	%f2378, [%rd68+36];
	add.f32 	%f4151, %f2378, %f4151;
	st.f32 	[%rd102+36], %f4151;
	ld.f32 	%f2379, [%rd68+40];
	add.f32 	%f4150, %f2379, %f4150;
	st.f32 	[%rd102+40], %f4150;
	ld.f32 	%f2380, [%rd68+44];
	add.f32 	%f4149, %f2380, %f4149;
	st.f32 	[%rd102+44], %f4149;
	ld.f32 	%f2381, [%rd68+48];
	add.f32 	%f4148, %f2381, %f4148;
	st.f32 	[%rd102+48], %f4148;
	ld.f32 	%f2382, [%rd68+52];
	add.f32 	%f4147, %f2382, %f4147;
	st.f32 	[%rd102+52], %f4147;
	ld.f32 	%f2383, [%rd68+56];
	add.f32 	%f4146, %f2383, %f4146;
	st.f32 	[%rd102+56], %f4146;
	ld.f32 	%f2384, [%rd68+60];
	add.f32 	%f4145, %f2384, %f4145;
	st.f32 	[%rd102+60], %f4145;
	ld.f32 	%f2385, [%rd68+64];
	add.f32 	%f4144, %f2385, %f4144;
	st.f32 	[%rd102+64], %f4144;
	ld.f32 	%f2386, [%rd68+68];
	add.f32 	%f4143, %f2386, %f4143;
	st.f32 	[%rd102+68], %f4143;
	ld.f32 	%f2387, [%rd68+72];
	add.f32 	%f4142, %f2387, %f4142;
	st.f32 	[%rd102+72], %f4142;
	ld.f32 	%f2388, [%rd68+76];
	add.f32 	%f4141, %f2388, %f4141;
	st.f32 	[%rd102+76], %f4141;
	ld.f32 	%f2389, [%rd68+80];
	add.f32 	%f4140, %f2389, %f4140;
	st.f32 	[%rd102+80], %f4140;
	ld.f32 	%f2390, [%rd68+84];
	add.f32 	%f4139, %f2390, %f4139;
	st.f32 	[%rd102+84], %f4139;
	ld.f32 	%f2391, [%rd68+88];
	add.f32 	%f4138, %f2391, %f4138;
	st.f32 	[%rd102+88], %f4138;
	ld.f32 	%f2392, [%rd68+92];
	add.f32 	%f4137, %f2392, %f4137;
	st.f32 	[%rd102+92], %f4137;
	ld.f32 	%f2393, [%rd68+96];
	add.f32 	%f4136, %f2393, %f4136;
	st.f32 	[%rd102+96], %f4136;
	ld.f32 	%f2394, [%rd68+100];
	add.f32 	%f4135, %f2394, %f4135;
	st.f32 	[%rd102+100], %f4135;
	ld.f32 	%f2395, [%rd68+104];
	add.f32 	%f4134, %f2395, %f4134;
	st.f32 	[%rd102+104], %f4134;
	ld.f32 	%f2396, [%rd68+108];
	add.f32 	%f4133, %f2396, %f4133;
	st.f32 	[%rd102+108], %f4133;
	ld.f32 	%f2397, [%rd68+112];
	add.f32 	%f4132, %f2397, %f4132;
	st.f32 	[%rd102+112], %f4132;
	ld.f32 	%f2398, [%rd68+116];
	add.f32 	%f4131, %f2398, %f4131;
	st.f32 	[%rd102+116], %f4131;
	ld.f32 	%f2399, [%rd68+120];
	add.f32 	%f4130, %f2399, %f4130;
	st.f32 	[%rd102+120], %f4130;
	ld.f32 	%f2400, [%rd68+124];
	add.f32 	%f4129, %f2400, %f4129;
	st.f32 	[%rd102+124], %f4129;
	add.s32 	%r238, %r238, 256;
	add.s64 	%rd98, %rd98, 2048;
	setp.lt.s32 	%p17, %r238, %r2;
	@%p17 bra 	$L__BB14_5;
$L__BB14_6:
	setp.lt.s32 	%p18, %r2, 256;
	@%p18 bra 	$L__BB14_20;
	// begin inline asm
	mov.u32 %r181, %laneid;
	// end inline asm
	mov.b64 	{%r183, %r188}, %rd102;
	mov.b32 	%r189, 1;
	mov.b32 	%r190, 31;
	mov.b32 	%r191, -1;
	// begin inline asm
	shfl.sync.down.b32 %r182, %r183, %r189, %r190, %r191;
	// end inline asm
	// begin inline asm
	shfl.sync.down.b32 %r187, %r188, %r189, %r190, %r191;
	// end inline asm
	setp.gt.s32 	%p35, %r181, 30;
	@%p35 bra 	$L__BB14_9;
	mov.b64 	%rd81, {%r182, %r187};
	ld.f32 	%f3169, [%rd81];
	ld.f32 	%f3170, [%rd102];
	add.f32 	%f3171, %f3169, %f3170;
	st.f32 	[%rd102], %f3171;
	ld.f32 	%f3172, [%rd81+4];
	ld.f32 	%f3173, [%rd102+4];
	add.f32 	%f3174, %f3172, %f3173;
	st.f32 	[%rd102+4], %f3174;
	ld.f32 	%f3175, [%rd81+8];
	ld.f32 	%f3176, [%rd102+8];
	add.f32 	%f3177, %f3175, %f3176;
	st.f32 	[%rd102+8], %f3177;
	ld.f32 	%f3178, [%rd81+12];
	ld.f32 	%f3179, [%rd102+12];
	add.f32 	%f3180, %f3178, %f3179;
	st.f32 	[%rd102+12], %f3180;
	ld.f32 	%f3181, [%rd81+16];
	ld.f32 	%f3182, [%rd102+16];
	add.f32 	%f3183, %f3181, %f3182;
	st.f32 	[%rd102+16], %f3183;
	ld.f32 	%f3184, [%rd81+20];
	ld.f32 	%f3185, [%rd102+20];
	add.f32 	%f3186, %f3184, %f3185;
	st.f32 	[%rd102+20], %f3186;
	ld.f32 	%f3187, [%rd81+24];
	ld.f32 	%f3188, [%rd102+24];
	add.f32 	%f3189, %f3187, %f3188;
	st.f32 	[%rd102+24], %f3189;
	ld.f32 	%f3190, [%rd81+28];
	ld.f32 	%f3191, [%rd102+28];
	add.f32 	%f3192, %f3190, %f3191;
	st.f32 	[%rd102+28], %f3192;
	ld.f32 	%f3193, [%rd81+32];
	ld.f32 	%f3194, [%rd102+32];
	add.f32 	%f3195, %f3193, %f3194;
	st.f32 	[%rd102+32], %f3195;
	ld.f32 	%f3196, [%rd81+36];
	ld.f32 	%f3197, [%rd102+36];
	add.f32 	%f3198, %f3196, %f3197;
	st.f32 	[%rd102+36], %f3198;
	ld.f32 	%f3199, [%rd81+40];
	ld.f32 	%f3200, [%rd102+40];
	add.f32 	%f3201, %f3199, %f3200;
	st.f32 	[%rd102+40], %f3201;
	ld.f32 	%f3202, [%rd81+44];
	ld.f32 	%f3203, [%rd102+44];
	add.f32 	%f3204, %f3202, %f3203;
	st.f32 	[%rd102+44], %f3204;
	ld.f32 	%f3205, [%rd81+48];
	ld.f32 	%f3206, [%rd102+48];
	add.f32 	%f3207, %f3205, %f3206;
	st.f32 	[%rd102+48], %f3207;
	ld.f32 	%f3208, [%rd81+52];
	ld.f32 	%f3209, [%rd102+52];
	add.f32 	%f3210, %f3208, %f3209;
	st.f32 	[%rd102+52], %f3210;
	ld.f32 	%f3211, [%rd81+56];
	ld.f32 	%f3212, [%rd102+56];
	add.f32 	%f3213, %f3211, %f3212;
	st.f32 	[%rd102+56], %f3213;
	ld.f32 	%f3214, [%rd81+60];
	ld.f32 	%f3215, [%rd102+60];
	add.f32 	%f3216, %f3214, %f3215;
	st.f32 	[%rd102+60], %f3216;
	ld.f32 	%f3217, [%rd81+64];
	ld.f32 	%f3218, [%rd102+64];
	add.f32 	%f3219, %f3217, %f3218;
	st.f32 	[%rd102+64], %f3219;
	ld.f32 	%f3220, [%rd81+68];
	ld.f32 	%f3221, [%rd102+68];
	add.f32 	%f3222, %f3220, %f3221;
	st.f32 	[%rd102+68], %f3222;
	ld.f32 	%f3223, [%rd81+72];
	ld.f32 	%f3224, [%rd102+72];
	add.f32 	%f3225, %f3223, %f3224;
	st.f32 	[%rd102+72], %f3225;
	ld.f32 	%f3226, [%rd81+76];
	ld.f32 	%f3227, [%rd102+76];
	add.f32 	%f3228, %f3226, %f3227;
	st.f32 	[%rd102+76], %f3228;
	ld.f32 	%f3229, [%rd81+80];
	ld.f32 	%f3230, [%rd102+80];
	add.f32 	%f3231, %f3229, %f3230;
	st.f32 	[%rd102+80], %f3231;
	ld.f32 	%f3232, [%rd81+84];
	ld.f32 	%f3233, [%rd102+84];
	add.f32 	%f3234, %f3232, %f3233;
	st.f32 	[%rd102+84], %f3234;
	ld.f32 	%f3235, [%rd81+88];
	ld.f32 	%f3236, [%rd102+88];
	add.f32 	%f3237, %f3235, %f3236;
	st.f32 	[%rd102+88], %f3237;
	ld.f32 	%f3238, [%rd81+92];
	ld.f32 	%f3239, [%rd102+92];
	add.f32 	%f3240, %f3238, %f3239;
	st.f32 	[%rd102+92], %f3240;
	ld.f32 	%f3241, [%rd81+96];
	ld.f32 	%f3242, [%rd102+96];
	add.f32 	%f3243, %f3241, %f3242;
	st.f32 	[%rd102+96], %f3243;
	ld.f32 	%f3244, [%rd81+100];
	ld.f32 	%f3245, [%rd102+100];
	add.f32 	%f3246, %f3244, %f3245;
	st.f32 	[%rd102+100], %f3246;
	ld.f32 	%f3247, [%rd81+104];
	ld.f32 	%f3248, [%rd102+104];
	add.f32 	%f3249, %f3247, %f3248;
	st.f32 	[%rd102+104], %f3249;
	ld.f32 	%f3250, [%rd81+108];
	ld.f32 	%f3251, [%rd102+108];
	add.f32 	%f3252, %f3250, %f3251;
	st.f32 	[%rd102+108], %f3252;
	ld.f32 	%f3253, [%rd81+112];
	ld.f32 	%f3254, [%rd102+112];
	add.f32 	%f3255, %f3253, %f3254;
	st.f32 	[%rd102+112], %f3255;
	ld.f32 	%f3256, [%rd81+116];
	ld.f32 	%f3257, [%rd102+116];
	add.f32 	%f3258, %f3256, %f3257;
	st.f32 	[%rd102+116], %f3258;
	ld.f32 	%f3259, [%rd81+120];
	ld.f32 	%f3260, [%rd102+120];
	add.f32 	%f3261, %f3259, %f3260;
	st.f32 	[%rd102+120], %f3261;
	ld.f32 	%f3262, [%rd81+124];
	ld.f32 	%f3263, [%rd102+124];
	add.f32 	%f3264, %f3262, %f3263;
	st.f32 	[%rd102+124], %f3264;
$L__BB14_9:
	mov.b32 	%r199, 2;
	mov.b32 	%r200, 31;
	mov.b32 	%r201, -1;
	// begin inline asm
	shfl.sync.down.b32 %r192, %r183, %r199, %r200, %r201;
	// end inline asm
	// begin inline asm
	shfl.sync.down.b32 %r197, %r188, %r199, %r200, %r201;
	// end inline asm
	setp.gt.s32 	%p36, %r181, 29;
	@%p36 bra 	$L__BB14_11;
	mov.b64 	%rd82, {%r192, %r197};
	ld.f32 	%f3265, [%rd82];
	ld.f32 	%f3266, [%rd102];
	add.f32 	%f3267, %f3265, %f3266;
	st.f32 	[%rd102], %f3267;
	ld.f32 	%f3268, [%rd82+4];
	ld.f32 	%f3269, [%rd102+4];
	add.f32 	%f3270, %f3268, %f3269;
	st.f32 	[%rd102+4], %f3270;
	ld.f32 	%f3271, [%rd82+8];
	ld.f32 	%f3272, [%rd102+8];
	add.f32 	%f3273, %f3271, %f3272;
	st.f32 	[%rd102+8], %f3273;
	ld.f32 	%f3274, [%rd82+12];
	ld.f32 	%f3275, [%rd102+12];
	add.f32 	%f3276, %f3274, %f3275;
	st.f32 	[%rd102+12], %f3276;
	ld.f32 	%f3277, [%rd82+16];
	ld.f32 	%f3278, [%rd102+16];
	add.f32 	%f3279, %f3277, %f3278;
	st.f32 	[%rd102+16], %f3279;
	ld.f32 	%f3280, [%rd82+20];
	ld.f32 	%f3281, [%rd102+20];
	add.f32 	%f3282, %f3280, %f3281;
	st.f32 	[%rd102+20], %f3282;
	ld.f32 	%f3283, [%rd82+24];
	ld.f32 	%f3284, [%rd102+24];
	add.f32 	%f3285, %f3283, %f3284;
	st.f32 	[%rd102+24], %f3285;
	ld.f32 	%f3286, [%rd82+28];
	ld.f32 	%f3287, [%rd102+28];
	add.f32 	%f3288, %f3286, %f3287;
	st.f32 	[%rd102+28], %f3288;
	ld.f32 	%f3289, [%rd82+32];
	ld.f32 	%f3290, [%rd102+32];
	add.f32 	%f3291, %f3289, %f3290;
	st.f32 	[%rd102+32], %f3291;
	ld.f32 	%f3292, [%rd82+36];
	ld.f32 	%f3293, [%rd102+36];
	add.f32 	%f3294, %f3292, %f3293;
	st.f32 	[%rd102+36], %f3294;
	ld.f32 	%f3295, [%rd82+40];
	ld.f32 	%f3296, [%rd102+40];
	add.f32 	%f3297, %f3295, %f3296;
	st.f32 	[%rd102+40], %f3297;
	ld.f32 	%f3298, [%rd82+44];
	ld.f32 	%f3299, [%rd102+44];
	add.f32 	%f3300, %f3298, %f3299;
	st.f32 	[%rd102+44], %f3300;
	ld.f32 	%f3301, [%rd82+48];
	ld.f32 	%f3302, [%rd102+48];
	add.f32 	%f3303, %f3301, %f3302;
	st.f32 	[%rd102+48], %f3303;
	ld.f32 	%f3304, [%rd82+52];
	ld.f32 	%f3305, [%rd102+52];
	add.f32 	%f3306, %f3304, %f3305;
	st.f32 	[%rd102+52], %f3306;
	ld.f32 	%f3307, [%rd82+56];
	ld.f32 	%f3308, [%rd102+56];
	add.f32 	%f3309, %f3307, %f3308;
	st.f32 	[%rd102+56], %f3309;
	ld.f32 	%f3310, [%rd82+60];
	ld.f32 	%f3311, [%rd102+60];
	add.f32 	%f3312, %f3310, %f3311;
	st.f32 	[%rd102+60], %f3312;
	ld.f32 	%f3313, [%rd82+64];
	ld.f32 	%f3314, [%rd102+64];
	add.f32 	%f3315, %f3313, %f3314;
	st.f32 	[%rd102+64], %f3315;
	ld.f32 	%f3316, [%rd82+68];
	ld.f32 	%f3317, [%rd102+68];
	add.f32 	%f3318, %f3316, %f3317;
	st.f32 	[%rd102+68], %f3318;
	ld.f32 	%f3319, [%rd82+72];
	ld.f32 	%f3320, [%rd102+72];
	add.f32 	%f3321, %f3319, %f3320;
	st.f32 	[%rd102+72], %f3321;
	ld.f32 	%f3322, [%rd82+76];
	ld.f32 	%f3323, [%rd102+76];
	add.f32 	%f3324, %f3322, %f3323;
	st.f32 	[%rd102+76], %f3324;
	ld.f32 	%f3325, [%rd82+80];
	ld.f32 	%f3326, [%rd102+80];
	add.f32 	%f3327, %f3325, %f3326;
	st.f32 	[%rd102+80], %f3327;
	ld.f32 	%f3328, [%rd82+84];
	ld.f32 	%f3329, [%rd102+84];
	add.f32 	%f3330, %f3328, %f3329;
	st.f32 	[%rd102+84], %f3330;
	ld.f32 	%f3331, [%rd82+88];
	ld.f32 	%f3332, [%rd102+88];
	add.f32 	%f3333, %f3331, %f3332;
	st.f32 	[%rd102+88], %f3333;
	ld.f32 	%f3334, [%rd82+92];
	ld.f32 	%f3335, [%rd102+92];
	add.f32 	%f3336, %f3334, %f3335;
	st.f32 	[%rd102+92], %f3336;
	ld.f32 	%f3337, [%rd82+96];
	ld.f32 	%f3338, [%rd102+96];
	add.f32 	%f3339, %f3337, %f3338;
	st.f32 	[%rd102+96], %f3339;
	ld.f32 	%f3340, [%rd82+100];
	ld.f32 	%f3341, [%rd102+100];
	add.f32 	%f3342, %f3340, %f3341;
	st.f32 	[%rd102+100], %f3342;
	ld.f32 	%f3343, [%rd82+104];
	ld.f32 	%f3344, [%rd102+104];
	add.f32 	%f3345, %f3343, %f3344;
	st.f32 	[%rd102+104], %f3345;
	ld.f32 	%f3346, [%rd82+108];
	ld.f32 	%f3347, [%rd102+108];
	add.f32 	%f3348, %f3346, %f3347;
	st.f32 	[%rd102+108], %f3348;
	ld.f32 	%f3349, [%rd82+112];
	ld.f32 	%f3350, [%rd102+112];
	add.f32 	%f3351, %f3349, %f3350;
	st.f32 	[%rd102+112], %f3351;
	ld.f32 	%f3352, [%rd82+116];
	ld.f32 	%f3353, [%rd102+116];
	add.f32 	%f3354, %f3352, %f3353;
	st.f32 	[%rd102+116], %f3354;
	ld.f32 	%f3355, [%rd82+120];
	ld.f32 	%f3356, [%rd102+120];
	add.f32 	%f3357, %f3355, %f3356;
	st.f32 	[%rd102+120], %f3357;
	ld.f32 	%f3358, [%rd82+124];
	ld.f32 	%f3359, [%rd102+124];
	add.f32 	%f3360, %f3358, %f3359;
	st.f32 	[%rd102+124], %f3360;
$L__BB14_11:
	mov.b32 	%r209, 4;
	mov.b32 	%r210, 31;
	mov.b32 	%r211, -1;
	// begin inline asm
	shfl.sync.down.b32 %r202, %r183, %r209, %r210, %r211;
	// end inline asm
	// begin inline asm
	shfl.sync.down.b32 %r207, %r188, %r209, %r210, %r211;
	// end inline asm
	setp.gt.s32 	%p37, %r181, 27;
	@%p37 bra 	$L__BB14_13;
	mov.b64 	%rd83, {%r202, %r207};
	ld.f32 	%f3361, [%rd83];
	ld.f32 	%f3362, [%rd102];
	add.f32 	%f3363, %f3361, %f3362;
	st.f32 	[%rd102], %f3363;
	ld.f32 	%f3364, [%rd83+4];
	ld.f32 	%f3365, [%rd102+4];
	add.f32 	%f3366, %f3364, %f3365;
	st.f32 	[%rd102+4], %f3366;
	ld.f32 	%f3367, [%rd83+8];
	ld.f32 	%f3368, [%rd102+8];
	add.f32 	%f3369, %f3367, %f3368;
	st.f32 	[%rd102+8], %f3369;
	ld.f32 	%f3370, [%rd83+12];
	ld.f32 	%f3371, [%rd102+12];
	add.f32 	%f3372, %f3370, %f3371;
	st.f32 	[%rd102+12], %f3372;
	ld.f32 	%f3373, [%rd83+16];
	ld.f32 	%f3374, [%rd102+16];
	add.f32 	%f3375, %f3373, %f3374;
	st.f32 	[%rd102+16], %f3375;
	ld.f32 	%f3376, [%rd83+20];
	ld.f32 	%f3377, [%rd102+20];
	add.f32 	%f3378, %f3376, %f3377;
	st.f32 	[%rd102+20], %f3378;
	ld.f32 	%f3379, [%rd83+24];
	ld.f32 	%f3380, [%rd102+24];
	add.f32 	%f3381, %f3379, %f3380;
	st.f32 	[%rd102+24], %f3381;
	ld.f32 	%f3382, [%rd83+28];
	ld.f32 	%f3383, [%rd102+28];
	add.f32 	%f3384, %f3382, %f3383;
	st.f32 	[%rd102+28], %f3384;
	ld.f32 	%f3385, [%rd83+32];
	ld.f32 	%f3386, [%rd102+32];
	add.f32 	%f3387, %f3385, %f3386;
	st.f32 	[%rd102+32], %f3387;
	ld.f32 	%f3388, [%rd83+36];
	ld.f32 	%f3389, [%rd102+36];
	add.f32 	%f3390, %f3388, %f3389;
	st.f32 	[%rd102+36], %f3390;
	ld.f32 	%f3391, [%rd83+40];
	ld.f32 	%f3392, [%rd102+40];
	add.f32 	%f3393, %f3391, %f3392;
	st.f32 	[%rd102+40], %f3393;
	ld.f32 	%f3394, [%rd83+44];
	ld.f32 	%f3395, [%rd102+44];
	add.f32 	%f3396, %f3394, %f3395;
	st.f32 	[%rd102+44], %f3396;
	ld.f32 	%f3397, [%rd83+48];
	ld.f32 	%f3398, [%rd102+48];
	add.f32 	%f3399, %f3397, %f3398;
	st.f32 	[%rd102+48], %f3399;
	ld.f32 	%f3400, [%rd83+52];
	ld.f32 	%f3401, [%rd102+52];
	add.f32 	%f3402, %f3400, %f3401;
	st.f32 	[%rd102+52], %f3402;
	ld.f32 	%f3403, [%rd83+56];
	ld.f32 	%f3404, [%rd102+56];
	add.f32 	%f3405, %f3403, %f3404;
	st.f32 	[%rd102+56], %f3405;
	ld.f32 	%f3406, [%rd83+60];
	ld.f32 	%f3407, [%rd102+60];
	add.f32 	%f3408, %f3406, %f3407;
	st.f32 	[%rd102+60], %f3408;
	ld.f32 	%f3409, [%rd83+64];
	ld.f32 	%f3410, [%rd102+64];
	add.f32 	%f3411, %f3409, %f3410;
	st.f32 	[%rd102+64], %f3411;
	ld.f32 	%f3412, [%rd83+68];
	ld.f32 	%f3413, [%rd102+68];
	add.f32 	%f3414, %f3412, %f3413;
	st.f32 	[%rd102+68], %f3414;
	ld.f32 	%f3415, [%rd83+72];
	ld.f32 	%f3416, [%rd102+72];
	add.f32 	%f3417, %f3415, %f3416;
	st.f32 	[%rd102+72], %f3417;
	ld.f32 	%f3418, [%rd83+76];
	ld.f32 	%f3419, [%rd102+76];
	add.f32 	%f3420, %f3418, %f3419;
	st.f32 	[%rd102+76], %f3420;
	ld.f32 	%f3421, [%rd83+80];
	ld.f32 	%f3422, [%rd102+80];
	add.f32 	%f3423, %f3421, %f3422;
	st.f32 	[%rd102+80], %f3423;
	ld.f32 	%f3424, [%rd83+84];
	ld.f32 	%f3425, [%rd102+84];
	add.f32 	%f3426, %f3424, %f3425;
	st.f32 	[%rd102+84], %f3426;
	ld.f32 	%f3427, [%rd83+88];
	ld.f32 	%f3428, [%rd102+88];
	add.f32 	%f3429, %f3427, %f3428;
	st.f32 	[%rd102+88], %f3429;
	ld.f32 	%f3430, [%rd83+92];
	ld.f32 	%f3431, [%rd102+92];
	add.f32 	%f3432, %f3430, %f3431;
	st.f32 	[%rd102+92], %f3432;
	ld.f32 	%f3433, [%rd83+96];
	ld.f32 	%f3434, [%rd102+96];
	add.f32 	%f3435, %f3433, %f3434;
	st.f32 	[%rd102+96], %f3435;
	ld.f32 	%f3436, [%rd83+100];
	ld.f32 	%f3437, [%rd102+100];
	add.f32 	%f3438, %f3436, %f3437;
	st.f32 	[%rd102+100], %f3438;
	ld.f32 	%f3439, [%rd83+104];
	ld.f32 	%f3440, [%rd102+104];
	add.f32 	%f3441, %f3439, %f3440;
	st.f32 	[%rd102+104], %f3441;
	ld.f32 	%f3442, [%rd83+108];
	ld.f32 	%f3443, [%rd102+108];
	add.f32 	%f3444, %f3442, %f3443;
	st.f32 	[%rd102+108], %f3444;
	ld.f32 	%f3445, [%rd83+112];
	ld.f32 	%f3446, [%rd102+112];
	add.f32 	%f3447, %f3445, %f3446;
	st.f32 	[%rd102+112], %f3447;
	ld.f32 	%f3448, [%rd83+116];
	ld.f32 	%f3449, [%rd102+116];
	add.f32 	%f3450, %f3448, %f3449;
	st.f32 	[%rd102+116], %f3450;
	ld.f32 	%f3451, [%rd83+120];
	ld.f32 	%f3452, [%rd102+120];
	add.f32 	%f3453, %f3451, %f3452;
	st.f32 	[%rd102+120], %f3453;
	ld.f32 	%f3454, [%rd83+124];
	ld.f32 	%f3455, [%rd102+124];
	add.f32 	%f3456, %f3454, %f3455;
	st.f32 	[%rd102+124], %f3456;
$L__BB14_13:
	mov.b32 	%r219, 8;
	mov.b32 	%r220, 31;
	mov.b32 	%r221, -1;
	// begin inline asm
	shfl.sync.down.b32 %r212, %r183, %r219, %r220, %r221;
	// end inline asm
	// begin inline asm
	shfl.sync.down.b32 %r217, %r188, %r219, %r220, %r221;
	// end inline asm
	setp.gt.s32 	%p38, %r181, 23;
	@%p38 bra 	$L__BB14_15;
	mov.b64 	%rd84, {%r212, %r217};
	ld.f32 	%f3457, [%rd84];
	ld.f32 	%f3458, [%rd102];
	add.f32 	%f3459, %f3457, %f3458;
	st.f32 	[%rd102], %f3459;
	ld.f32 	%f3460, [%rd84+4];
	ld.f32 	%f3461, [%rd102+4];
	add.f32 	%f3462, %f3460, %f3461;
	st.f32 	[%rd102+4], %f3462;
	ld.f32 	%f3463, [%rd84+8];
	ld.f32 	%f3464, [%rd102+8];
	add.f32 	%f3465, %f3463, %f3464;
	st.f32 	[%rd102+8], %f3465;
	ld.f32 	%f3466, [%rd84+12];
	ld.f32 	%f3467, [%rd102+12];
	add.f32 	%f3468, %f3466, %f3467;
	st.f32 	[%rd102+12], %f3468;
	ld.f32 	%f3469, [%rd84+16];
	ld.f32 	%f3470, [%rd102+16];
	add.f32 	%f3471, %f3469, %f3470;
	st.f32 	[%rd102+16], %f3471;
	ld.f32 	%f3472, [%rd84+20];
	ld.f32 	%f3473, [%rd102+20];
	add.f32 	%f3474, %f3472, %f3473;
	st.f32 	[%rd102+20], %f3474;
	ld.f32 	%f3475, [%rd84+24];
	ld.f32 	%f3476, [%rd102+24];
	add.f32 	%f3477, %f3475, %f3476;
	st.f32 	[%rd102+24], %f3477;
	ld.f32 	%f3478, [%rd84+28];
	ld.f32 	%f3479, [%rd102+28];
	add.f32 	%f3480, %f3478, %f3479;
	st.f32 	[%rd102+28], %f3480;
	ld.f32 	%f3481, [%rd84+32];
	ld.f32 	%f3482, [%rd102+32];
	add.f32 	%f3483, %f3481, %f3482;
	st.f32 	[%rd102+32], %f3483;
	ld.f32 	%f3484, [%rd84+36];
	ld.f32 	%f3485, [%rd102+36];
	add.f32 	%f3486, %f3484, %f3485;
	st.f32 	[%rd102+36], %f3486;
	ld.f32 	%f3487, [%rd84+40];
	ld.f32 	%f3488, [%rd102+40];
	add.f32 	%f3489, %f3487, %f3488;
	st.f32 	[%rd102+40], %f3489;
	ld.f32 	%f3490, [%rd84+44];
	ld.f32 	%f3491, [%rd102+44];
	add.f32 	%f3492, %f3490, %f3491;
	st.f32 	[%rd102+44], %f3492;
	ld.f32 	%f3493, [%rd84+48];
	ld.f32 	%f3494, [%rd102+48];
	add.f32 	%f3495, %f3493, %f3494;
	st.f32 	[%rd102+48], %f3495;
	ld.f32 	%f3496, [%rd84+52];
	ld.f32 	%f3497, [%rd102+52];
	add.f32 	%f3498, %f3496, %f3497;
	st.f32 	[%rd102+52], %f3498;
	ld.f32 	%f3499, [%rd84+56];
	ld.f32 	%f3500, [%rd102+56];
	add.f32 	%f3501, %f3499, %f3500;
	st.f32 	[%rd102+56], %f3501;
	ld.f32 	%f3502, [%rd84+60];
	ld.f32 	%f3503, [%rd102+60];
	add.f32 	%f3504, %f3502, %f3503;
	st.f32 	[%rd102+60], %f3504;
	ld.f32 	%f3505, [%rd84+64];
	ld.f32 	%f3506, [%rd102+64];
	add.f32 	%f3507, %f3505, %f3506;
	st.f32 	[%rd102+64], %f3507;
	ld.f32 	%f3508, [%rd84+68];
	ld.f32 	%f3509, [%rd102+68];
	add.f32 	%f3510, %f3508, %f3509;
	st.f32 	[%rd102+68], %f3510;
	ld.f32 	%f3511, [%rd84+72];
	ld.f32 	%f3512, [%rd102+72];
	add.f32 	%f3513, %f3511, %f3512;
	st.f32 	[%rd102+72], %f3513;
	ld.f32 	%f3514, [%rd84+76];
	ld.f32 	%f3515, [%rd102+76];
	add.f32 	%f3516, %f3514, %f3515;
	st.f32 	[%rd102+76], %f3516;
	ld.f32 	%f3517, [%rd84+80];
	ld.f32 	%f3518, [%rd102+80];
	add.f32 	%f3519, %f3517, %f3518;
	st.f32 	[%rd102+80], %f3519;
	ld.f32 	%f3520, [%rd84+84];
	ld.f32 	%f3521, [%rd102+84];
	add.f32 	%f3522, %f3520, %f3521;
	st.f32 	[%rd102+84], %f3522;
	ld.f32 	%f3523, [%rd84+88];
	ld.f32 	%f3524, [%rd102+88];
	add.f32 	%f3525, %f3523, %f3524;
	st.f32 	[%rd102+88], %f3525;
	ld.f32 	%f3526, [%rd84+92];
	ld.f32 	%f3527, [%rd102+92];
	add.f32 	%f3528, %f3526, %f3527;
	st.f32 	[%rd102+92], %f3528;
	ld.f32 	%f3529, [%rd84+96];
	ld.f32 	%f3530, [%rd102+96];
	add.f32 	%f3531, %f3529, %f3530;
	st.f32 	[%rd102+96], %f3531;
	ld.f32 	%f3532, [%rd84+100];
	ld.f32 	%f3533, [%rd102+100];
	add.f32 	%f3534, %f3532, %f3533;
	st.f32 	[%rd102+100], %f3534;
	ld.f32 	%f3535, [%rd84+104];
	ld.f32 	%f3536, [%rd102+104];
	add.f32 	%f3537, %f3535, %f3536;
	st.f32 	[%rd102+104], %f3537;
	ld.f32 	%f3538, [%rd84+108];
	ld.f32 	%f3539, [%rd102+108];
	add.f32 	%f3540, %f3538, %f3539;
	st.f32 	[%rd102+108], %f3540;
	ld.f32 	%f3541, [%rd84+112];
	ld.f32 	%f3542, [%rd102+112];
	add.f32 	%f3543, %f3541, %f3542;
	st.f32 	[%rd102+112], %f3543;
	ld.f32 	%f3544, [%rd84+116];
	ld.f32 	%f3545, [%rd102+116];
	add.f32 	%f3546, %f3544, %f3545;
	st.f32 	[%rd102+116], %f3546;
	ld.f32 	%f3547, [%rd84+120];
	ld.f32 	%f3548, [%rd102+120];
	add.f32 	%f3549, %f3547, %f3548;
	st.f32 	[%rd102+120], %f3549;
	ld.f32 	%f3550, [%rd84+124];
	ld.f32 	%f3551, [%rd102+124];
	add.f32 	%f3552, %f3550, %f3551;
	st.f32 	[%rd102+124], %f3552;
$L__BB14_15:
	mov.b32 	%r229, 16;
	mov.b32 	%r230, 31;
	mov.b32 	%r231, -1;
	// begin inline asm
	shfl.sync.down.b32 %r222, %r183, %r229, %r230, %r231;
	// end inline asm
	// begin inline asm
	shfl.sync.down.b32 %r227, %r188, %r229, %r230, %r231;
	// end inline asm
	setp.gt.s32 	%p39, %r181, 15;
	@%p39 bra 	$L__BB14_18;
	mov.b64 	%rd85, {%r222, %r227};
	ld.f32 	%f3553, [%rd85];
	ld.f32 	%f3554, [%rd102];
	add.f32 	%f3555, %f3553, %f3554;
	st.f32 	[%rd102], %f3555;
	ld.f32 	%f3556, [%rd85+4];
	ld.f32 	%f3557, [%rd102+4];
	add.f32 	%f3558, %f3556, %f3557;
	st.f32 	[%rd102+4], %f3558;
	ld.f32 	%f3559, [%rd85+8];
	ld.f32 	%f3560, [%rd102+8];
	add.f32 	%f3561, %f3559, %f3560;
	st.f32 	[%rd102+8], %f3561;
	ld.f32 	%f3562, [%rd85+12];
	ld.f32 	%f3563, [%rd102+12];
	add.f32 	%f3564, %f3562, %f3563;
	st.f32 	[%rd102+12], %f3564;
	ld.f32 	%f3565, [%rd85+16];
	ld.f32 	%f3566, [%rd102+16];
	add.f32 	%f3567, %f3565, %f3566;
	st.f32 	[%rd102+16], %f3567;
	ld.f32 	%f3568, [%rd85+20];
	ld.f32 	%f3569, [%rd102+20];
	add.f32 	%f3570, %f3568, %f3569;
	st.f32 	[%rd102+20], %f3570;
	ld.f32 	%f3571, [%rd85+24];
	ld.f32 	%f3572, [%rd102+24];
	add.f32 	%f3573, %f3571, %f3572;
	st.f32 	[%rd102+24], %f3573;
	ld.f32 	%f3574, [%rd85+28];
	ld.f32 	%f3575, [%rd102+28];
	add.f32 	%f3576, %f3574, %f3575;
	st.f32 	[%rd102+28], %f3576;
	ld.f32 	%f3577, [%rd85+32];
	ld.f32 	%f3578, [%rd102+32];
	add.f32 	%f3579, %f3577, %f3578;
	st.f32 	[%rd102+32], %f3579;
	ld.f32 	%f3580, [%rd85+36];
	ld.f32 	%f3581, [%rd102+36];
	add.f32 	%f3582, %f3580, %f3581;
	st.f32 	[%rd102+36], %f3582;
	ld.f32 	%f3583, [%rd85+40];
	ld.f32 	%f3584, [%rd102+40];
	add.f32 	%f3585, %f3583, %f3584;
	st.f32 	[%rd102+40], %f3585;
	ld.f32 	%f3586, [%rd85+44];
	ld.f32 	%f3587, [%rd102+44];
	add.f32 	%f3588, %f3586, %f3587;
	st.f32 	[%rd102+44], %f3588;
	ld.f32 	%f3589, [%rd85+48];
	ld.f32 	%f3590, [%rd102+48];
	add.f32 	%f3591, %f3589, %f3590;
	st.f32 	[%rd102+48], %f3591;
	ld.f32 	%f3592, [%rd85+52];
	ld.f32 	%f3593, [%rd102+52];
	add.f32 	%f3594, %f3592, %f3593;
	st.f32 	[%rd102+52], %f3594;
	ld.f32 	%f3595, [%rd85+56];
	ld.f32 	%f3596, [%rd102+56];
	add.f32 	%f3597, %f3595, %f3596;
	st.f32 	[%rd102+56], %f3597;
	ld.f32 	%f3598, [%rd85+60];
	ld.f32 	%f3599, [%rd102+60];
	add.f32 	%f3600, %f3598, %f3599;
	st.f32 	[%rd102+60], %f3600;
	ld.f32 	%f3601, [%rd85+64];
	ld.f32 	%f3602, [%rd102+64];
	add.f32 	%f3603, %f3601, %f3602;
	st.f32 	[%rd102+64], %f3603;
	ld.f32 	%f3604, [%rd85+68];
	ld.f32 	%f3605, [%rd102+68];
	add.f32 	%f3606, %f3604, %f3605;
	st.f32 	[%rd102+68], %f3606;
	ld.f32 	%f3607, [%rd85+72];
	ld.f32 	%f3608, [%rd102+72];
	add.f32 	%f3609, %f3607, %f3608;
	st.f32 	[%rd102+72], %f3609;
	ld.f32 	%f3610, [%rd85+76];
	ld.f32 	%f3611, [%rd102+76];
	add.f32 	%f3612, %f3610, %f3611;
	st.f32 	[%rd102+76], %f3612;
	ld.f32 	%f3613, [%rd85+80];
	ld.f32 	%f3614, [%rd102+80];
	add.f32 	%f3615, %f3613, %f3614;
	st.f32 	[%rd102+80], %f3615;
	ld.f32 	%f3616, [%rd85+84];
	ld.f32 	%f3617, [%rd102+84];
	add.f32 	%f3618, %f3616, %f3617;
	st.f32 	[%rd102+84], %f3618;
	ld.f32 	%f3619, [%rd85+88];
	ld.f32 	%f3620, [%rd102+88];
	add.f32 	%f3621, %f3619, %f3620;
	st.f32 	[%rd102+88], %f3621;
	ld.f32 	%f3622, [%rd85+92];
	ld.f32 	%f3623, [%rd102+92];
	add.f32 	%f3624, %f3622, %f3623;
	st.f32 	[%rd102+92], %f3624;
	ld.f32 	%f3625, [%rd85+96];
	ld.f32 	%f3626, [%rd102+96];
	add.f32 	%f3627, %f3625, %f3626;
	st.f32 	[%rd102+96], %f3627;
	ld.f32 	%f3628, [%rd85+100];
	ld.f32 	%f3629, [%rd102+100];
	add.f32 	%f3630, %f3628, %f3629;
	st.f32 	[%rd102+100], %f3630;
	ld.f32 	%f3631, [%rd85+104];
	ld.f32 	%f3632, [%rd102+104];
	add.f32 	%f3633, %f3631, %f3632;
	st.f32 	[%rd102+104], %f3633;
	ld.f32 	%f3634, [%rd85+108];
	ld.f32 	%f3635, [%rd102+108];
	add.f32 	%f3636, %f3634, %f3635;
	st.f32 	[%rd102+108], %f3636;
	ld.f32 	%f3637, [%rd85+112];
	ld.f32 	%f3638, [%rd102+112];
	add.f32 	%f3639, %f3637, %f3638;
	st.f32 	[%rd102+112], %f3639;
	ld.f32 	%f3640, [%rd85+116];
	ld.f32 	%f3641, [%rd102+116];
	add.f32 	%f3642, %f3640, %f3641;
	st.f32 	[%rd102+116], %f3642;
	ld.f32 	%f3643, [%rd85+120];
	ld.f32 	%f3644, [%rd102+120];
	add.f32 	%f3645, %f3643, %f3644;
	st.f32 	[%rd102+120], %f3645;
	ld.f32 	%f3646, [%rd85+124];
	ld.f32 	%f3647, [%rd102+124];
	add.f32 	%f3648, %f3646, %f3647;
	st.f32 	[%rd102+124], %f3648;
	setp.ne.s32 	%p40, %r181, 0;
	@%p40 bra 	$L__BB14_18;
	shr.u32 	%r232, %r3, 2;
	and.b32  	%r233, %r232, 248;
	mov.u32 	%r234, _ZZN3cub18CUB_300001_SM_10006detail6reduce18DeviceReduceKernelINS2_10policy_hubIPfy9sum_deltaE10Policy1000EN6thrust24THRUST_300001_SM_1000_NS6detail15normal_iteratorINSA_10device_ptrIS5_EEEEyS6_S5_N4cuda3std3__410__identityEEEvT0_PT3_T1_NS0_13GridEvenShareISN_EET2_T4_E12temp_storage;
	add.s32 	%r235, %r234, %r233;
	st.shared.u64 	[%r235+8], %rd102;
$L__BB14_18:
	bar.sync 	0;
	setp.ne.s32 	%p41, %r3, 0;
	@%p41 bra 	$L__BB14_61;
	ld.shared.u64 	%rd86, [_ZZN3cub18CUB_300001_SM_10006detail6reduce18DeviceReduceKernelINS2_10policy_hubIPfy9sum_deltaE10Policy1000EN6thrust24THRUST_300001_SM_1000_NS6detail15normal_iteratorINSA_10device_ptrIS5_EEEEyS6_S5_N4cuda3std3__410__identityEEEvT0_PT3_T1_NS0_13GridEvenShareISN_EET2_T4_E12temp_storage+16];
	ld.f32 	%f3649, [%rd86];
	ld.f32 	%f3650, [%rd102];
	add.f32 	%f3651, %f3649, %f3650;
	st.f32 	[%rd102], %f3651;
	ld.f32 	%f3652, [%rd86+4];
	ld.f32 	%f3653, [%rd102+4];
	add.f32 	%f3654, %f3652, %f3653;
	st.f32 	[%rd102+4], %f3654;
	ld.f32 	%f3655, [%rd86+8];
	ld.f32 	%f3656, [%rd102+8];
	add.f32 	%f3657, %f3655, %f3656;
	st.f32 	[%rd102+8], %f3657;
	ld.f32 	%f3658, [%rd86+12];
	ld.f32 	%f3659, [%rd102+12];
	add.f32 	%f3660, %f3658, %f3659;
	st.f32 	[%rd102+12], %f3660;
	ld.f32 	%f3661, [%rd86+16];
	ld.f32 	%f3662, [%rd102+16];
	add.f32 	%f3663, %f3661, %f3662;
	st.f32 	[%rd102+16], %f3663;
	ld.f32 	%f3664, [%rd86+20];
	ld.f32 	%f3665, [%rd102+20];
	add.f32 	%f3666, %f3664, %f3665;
	st.f32 	[%rd102+20], %f3666;
	ld.f32 	%f3667, [%rd86+24];
	ld.f32 	%f3668, [%rd102+24];
	add.f32 	%f3669, %f3667, %f3668;
	st.f32 	[%rd102+24], %f3669;
	ld.f32 	%f3670, [%rd86+28];
	ld.f32 	%f3671, [%rd102+28];
	add.f32 	%f3672, %f3670, %f3671;
	st.f32 	[%rd102+28], %f3672;
	ld.f32 	%f3673, [%rd86+32];
	ld.f32 	%f3674, [%rd102+32];
	add.f32 	%f3675, %f3673, %f3674;
	st.f32 	[%rd102+32], %f3675;
	ld.f32 	%f3676, [%rd86+36];
	ld.f32 	%f3677, [%rd102+36];
	add.f32 	%f3678, %f3676, %f3677;
	st.f32 	[%rd102+36], %f3678;
	ld.f32 	%f3679, [%rd86+40];
	ld.f32 	%f3680, [%rd102+40];
	add.f32 	%f3681, %f3679, %f3680;
	st.f32 	[%rd102+40], %f3681;
	ld.f32 	%f3682, [%rd86+44];
	ld.f32 	%f3683, [%rd102+44];
	add.f32 	%f3684, %f3682, %f3683;
	st.f32 	[%rd102+44], %f3684;
	ld.f32 	%f3685, [%rd86+48];
	ld.f32 	%f3686, [%rd102+48];
	add.f32 	%f3687, %f3685, %f3686;
	st.f32 	[%rd102+48], %f3687;
	ld.f32 	%f3688, [%rd86+52];
	ld.f32 	%f3689, [%rd102+52];
	add.f32 	%f3690, %f3688, %f3689;
	st.f32 	[%rd102+52], %f3690;
	ld.f32 	%f3691, [%rd86+56];
	ld.f32 	%f3692, [%rd102+56];
	add.f32 	%f3693, %f3691, %f3692;
	st.f32 	[%rd102+56], %f3693;
	ld.f32 	%f3694, [%rd86+60];
	ld.f32 	%f3695, [%rd102+60];
	add.f32 	%f3696, %f3694, %f3695;
	st.f32 	[%rd102+60], %f3696;
	ld.f32 	%f3697, [%rd86+64];
	ld.f32 	%f3698, [%rd102+64];
	add.f32 	%f3699, %f3697, %f3698;
	st.f32 	[%rd102+64], %f3699;
	ld.f32 	%f3700, [%rd86+68];
	ld.f32 	%f3701, [%rd102+68];
	add.f32 	%f3702, %f3700, %f3701;
	st.f32 	[%rd102+68], %f3702;
	ld.f32 	%f3703, [%rd86+72];
	ld.f32 	%f3704, [%rd102+72];
	add.f32 	%f3705, %f3703, %f3704;
	st.f32 	[%rd102+72], %f3705;
	ld.f32 	%f3706, [%rd86+76];
	ld.f32 	%f3707, [%rd102+76];
	add.f32 	%f3708, %f3706, %f3707;
	st.f32 	[%rd102+76], %f3708;
	ld.f32 	%f3709, [%rd86+80];
	ld.f32 	%f3710, [%rd102+80];
	add.f32 	%f3711, %f3709, %f3710;
	st.f32 	[%rd102+80], %f3711;
	ld.f32 	%f3712, [%rd86+84];
	ld.f32 	%f3713, [%rd102+84];
	add.f32 	%f3714, %f3712, %f3713;
	st.f32 	[%rd102+84], %f3714;
	ld.f32 	%f3715, [%rd86+88];
	ld.f32 	%f3716, [%rd102+88];
	add.f32 	%f3717, %f3715, %f3716;
	st.f32 	[%rd102+88], %f3717;
	ld.f32 	%f3718, [%rd86+92];
	ld.f32 	%f3719, [%rd102+92];
	add.f32 	%f3720, %f3718, %f3719;
	st.f32 	[%rd102+92], %f3720;
	ld.f32 	%f3721, [%rd86+96];
	ld.f32 	%f3722, [%rd102+96];
	add.f32 	%f3723, %f3721, %f3722;
	st.f32 	[%rd102+96], %f3723;
	ld.f32 	%f3724, [%rd86+100];
	ld.f32 	%f3725, [%rd102+100];
	add.f32 	%f3726, %f3724, %f3725;
	st.f32 	[%rd102+100], %f3726;
	ld.f32 	%f3727, [%rd86+104];
	ld.f32 	%f3728, [%rd102+104];
	add.f32 	%f3729, %f3727, %f3728;
	st.f32 	[%rd102+104], %f3729;
	ld.f32 	%f3730, [%rd86+108];
	ld.f32 	%f3731, [%rd102+108];
	add.f32 	%f3732, %f3730, %f3731;
	st.f32 	[%rd102+108], %f3732;
	ld.f32 	%f3733, [%rd86+112];
	ld.f32 	%f3734, [%rd102+112];
	add.f32 	%f3735, %f3733, %f3734;
	st.f32 	[%rd102+112], %f3735;
	ld.f32 	%f3736, [%rd86+116];
	ld.f32 	%f3737, [%rd102+116];
	add.f32 	%f3738, %f3736, %f3737;
	st.f32 	[%rd102+116], %f3738;
	ld.f32 	%f3739, [%rd86+120];
	ld.f32 	%f3740, [%rd102+120];
	add.f32 	%f3741, %f3739, %f3740;
	st.f32 	[%rd102+120], %f3741;
	ld.f32 	%f3742, [%rd86+124];
	ld.f32 	%f3743, [%rd102+124];
	add.f32 	%f3744, %f3742, %f3743;
	st.f32 	[%rd102+124], %f3744;
	ld.shared.u64 	%rd87, [_ZZN3cub18CUB_300001_SM_10006detail6reduce18DeviceReduceKernelINS2_10policy_hubIPfy9sum_deltaE10Policy1000EN6thrust24THRUST_300001_SM_1000_NS6detail15normal_iteratorINSA_10device_ptrIS5_EEEEyS6_S5_N4cuda3std3__410__identityEEEvT0_PT3_T1_NS0_13GridEvenShareISN_EET2_T4_E12temp_storage+24];
	ld.f32 	%f3745, [%rd87];
	add.f32 	%f3746, %f3745, %f3651;
	st.f32 	[%rd102], %f3746;
	ld.f32 	%f3747, [%rd87+4];
	add.f32 	%f3748, %f3747, %f3654;
	st.f32 	[%rd102+4], %f3748;
	ld.f32 	%f3749, [%rd87+8];
	add.f32 	%f3750, %f3749, %f3657;
	st.f32 	[%rd102+8], %f3750;
	ld.f32 	%f3751, [%rd87+12];
	add.f32 	%f3752, %f3751, %f3660;
	st.f32 	[%rd102+12], %f3752;
	ld.f32 	%f3753, [%rd87+16];
	add.f32 	%f3754, %f3753, %f3663;
	st.f32 	[%rd102+16], %f3754;
	ld.f32 	%f3755, [%rd87+20];
	add.f32 	%f3756, %f3755, %f3666;
	st.f32 	[%rd102+20], %f3756;
	ld.f32 	%f3757, [%rd87+24];
	add.f32 	%f3758, %f3757, %f3669;
	st.f32 	[%rd102+24], %f3758;
	ld.f32 	%f3759, [%rd87+28];
	add.f32 	%f3760, %f3759, %f3672;
	st.f32 	[%rd102+28], %f3760;
	ld.f32 	%f3761, [%rd87+32];
	add.f32 	%f3762, %f3761, %f3675;
	st.f32 	[%rd102+32], %f3762;
	ld.f32 	%f3763, [%rd87+36];
	add.f32 	%f3764, %f3763, %f3678;
	st.f32 	[%rd102+36], %f3764;
	ld.f32 	%f3765, [%rd87+40];
	add.f32 	%f3766, %f3765, %f3681;
	st.f32 	[%rd102+40], %f3766;
	ld.f32 	%f3767, [%rd87+44];
	add.f32 	%f3768, %f3767, %f3684;
	st.f32 	[%rd102+44], %f3768;
	ld.f32 	%f3769, [%rd87+48];
	add.f32 	%f3770, %f3769, %f3687;
	st.f32 	[%rd102+48], %f3770;
	ld.f32 	%f3771, [%rd87+52];
	add.f32 	%f3772, %f3771, %f3690;
	st.f32 	[%rd102+52], %f3772;
	ld.f32 	%f3773, [%rd87+56];
	add.f32 	%f3774, %f3773, %f3693;
	st.f32 	[%rd102+56], %f3774;
	ld.f32 	%f3775, [%rd87+60];
	add.f32 	%f3776, %f3775, %f3696;
	st.f32 	[%rd102+60], %f3776;
	ld.f32 	%f3777, [%rd87+64];
	add.f32 	%f3778, %f3777, %f3699;
	st.f32 	[%rd102+64], %f3778;
	ld.f32 	%f3779, [%rd87+68];
	add.f32 	%f3780, %f3779, %f3702;
	st.f32 	[%rd102+68], %f3780;
	ld.f32 	%f3781, [%rd87+72];
	add.f32 	%f3782, %f3781, %f3705;
	st.f32 	[%rd102+72], %f3782;
	ld.f32 	%f3783, [%rd87+76];
	add.f32 	%f3784, %f3783, %f3708;
	st.f32 	[%rd102+76], %f3784;
	ld.f32 	%f3785, [%rd87+80];
	add.f32 	%f3786, %f3785, %f3711;
	st.f32 	[%rd102+80], %f3786;
	ld.f32 	%f3787, [%rd87+84];
	add.f32 	%f3788, %f3787, %f3714;
	st.f32 	[%rd102+84], %f3788;
	ld.f32 	%f3789, [%rd87+88];
	add.f32 	%f3790, %f3789, %f3717;
	st.f32 	[%rd102+88], %f3790;
	ld.f32 	%f3791, [%rd87+92];
	add.f32 	%f3792, %f3791, %f3720;
	st.f32 	[%rd102+92], %f3792;
	ld.f32 	%f3793, [%rd87+96];
	add.f32 	%f3794, %f3793, %f3723;
	st.f32 	[%rd102+96], %f3794;
	ld.f32 	%f3795, [%rd87+100];
	add.f32 	%f3796, %f3795, %f3726;
	st.f32 	[%rd102+100], %f3796;
	ld.f32 	%f3797, [%rd87+104];
	add.f32 	%f3798, %f3797, %f3729;
	st.f32 	[%rd102+104], %f3798;
	ld.f32 	%f3799, [%rd87+108];
	add.f32 	%f3800, %f3799, %f3732;
	st.f32 	[%rd102+108], %f3800;
	ld.f32 	%f3801, [%rd87+112];
	add.f32 	%f3802, %f3801, %f3735;
	st.f32 	[%rd102+112], %f3802;
	ld.f32 	%f3803, [%rd87+116];
	add.f32 	%f3804, %f3803, %f3738;
	st.f32 	[%rd102+116], %f3804;
	ld.f32 	%f3805, [%rd87+120];
	add.f32 	%f3806, %f3805, %f3741;
	st.f32 	[%rd102+120], %f3806;
	ld.f32 	%f3807, [%rd87+124];
	add.f32 	%f3808, %f3807, %f3744;
	st.f32 	[%rd102+124], %f3808;
	ld.shared.u64 	%rd88, [_ZZN3cub18CUB_300001_SM_10006detail6reduce18DeviceReduceKernelINS2_10policy_hubIPfy9sum_deltaE10Policy1000EN6thrust24THRUST_300001_SM_1000_NS6detail15normal_iteratorINSA_10device_ptrIS5_EEEEyS6_S5_N4cuda3std3__410__identityEEEvT0_PT3_T1_NS0_13GridEvenShareISN_EET2_T4_E12temp_storage+32];
	ld.f32 	%f3809, [%rd88];
	add.f32 	%f3810, %f3809, %f3746;
	st.f32 	[%rd102], %f3810;
	ld.f32 	%f3811, [%rd88+4];
	add.f32 	%f3812, %f3811, %f3748;
	st.f32 	[%rd102+4], %f3812;
	ld.f32 	%f3813, [%rd88+8];
	add.f32 	%f3814, %f3813, %f3750;
	st.f32 	[%rd102+8], %f3814;
	ld.f32 	%f3815, [%rd88+12];
	add.f32 	%f3816, %f3815, %f3752;
	st.f32 	[%rd102+12], %f3816;
	ld.f32 	%f3817, [%rd88+16];
	add.f32 	%f3818, %f3817, %f3754;
	st.f32 	[%rd102+16], %f3818;
	ld.f32 	%f3819, [%rd88+20];
	add.f32 	%f3820, %f3819, %f3756;
	st.f32 	[%rd102+20], %f3820;
	ld.f32 	%f3821, [%rd88+24];
	add.f32 	%f3822, %f3821, %f3758;
	st.f32 	[%rd102+24], %f3822;
	ld.f32 	%f3823, [%rd88+28];
	add.f32 	%f3824, %f3823, %f3760;
	st.f32 	[%rd102+28], %f3824;
	ld.f32 	%f3825, [%rd88+32];
	add.f32 	%f3826, %f3825, %f3762;
	st.f32 	[%rd102+32], %f3826;
	ld.f32 	%f3827, [%rd88+36];
	add.f32 	%f3828, %f3827, %f3764;
	st.f32 	[%rd102+36], %f3828;
	ld.f32 	%f3829, [%rd88+40];
	add.f32 	%f3830, %f3829, %f3766;
	st.f32 	[%rd102+40], %f3830;
	ld.f32 	%f3831, [%rd88+44];
	add.f32 	%f3832, %f3831, %f3768;
	st.f32 	[%rd102+44], %f3832;
	ld.f32 	%f3833, [%rd88+48];
	add.f32 	%f3834, %f3833, %f3770;
	st.f32 	[%rd102+48], %f3834;
	ld.f32 	%f3835, [%rd88+52];
	add.f32 	%f3836, %f3835, %f3772;
	st.f32 	[%rd102+52], %f3836;
	ld.f32 	%f3837, [%rd88+56];
	add.f32 	%f3838, %f3837, %f3774;
	st.f32 	[%rd102+56], %f3838;
	ld.f32 	%f3839, [%rd88+60];
	add.f32 	%f3840, %f3839, %f3776;
	st.f32 	[%rd102+60], %f3840;
	ld.f32 	%f3841, [%rd88+64];
	add.f32 	%f3842, %f3841, %f3778;
	st.f32 	[%rd102+64], %f3842;
	ld.f32 	%f3843, [%rd88+68];
	add.f32 	%f3844, %f3843, %f3780;
	st.f32 	[%rd102+68], %f3844;
	ld.f32 	%f3845, [%rd88+72];
	add.f32 	%f3846, %f3845, %f3782;
	st.f32 	[%rd102+72], %f3846;
	ld.f32 	%f3847, [%rd88+76];
	add.f32 	%f3848, %f3847, %f3784;
	st.f32 	[%rd102+76], %f3848;
	ld.f32 	%f3849, [%rd88+80];
	add.f32 	%f3850, %f3849, %f3786;
	st.f32 	[%rd102+80], %f3850;
	ld.f32 	%f3851, [%rd88+84];
	add.f32 	%f3852, %f3851, %f3788;
	st.f32 	[%rd102+84], %f3852;
	ld.f32 	%f3853, [%rd88+88];
	add.f32 	%f3854, %f3853, %f3790;
	st.f32 	[%rd102+88], %f3854;
	ld.f32 	%f3855, [%rd88+92];
	add.f32 	%f3856, %f3855, %f3792;
	st.f32 	[%rd102+92], %f3856;
	ld.f32 	%f3857, [%rd88+96];
	add.f32 	%f3858, %f3857, %f3794;
	st.f32 	[%rd102+96], %f3858;
	ld.f32 	%f3859, [%rd88+100];
	add.f32 	%f3860, %f3859, %f3796;
	st.f32 	[%rd102+100], %f3860;
	ld.f32 	%f3861, [%rd88+104];
	add.f32 	%f3862, %f3861, %f3798;
	st.f32 	[%rd102+104], %f3862;
	ld.f32 	%f3863, [%rd88+108];
	add.f32 	%f3864, %f3863, %f3800;
	st.f32 	[%rd102+108], %f3864;
	ld.f32 	%f3865, [%rd88+112];
	add.f32 	%f3866, %f3865, %f3802;
	st.f32 	[%rd102+112], %f3866;
	ld.f32 	%f3867, [%rd88+116];
	add.f32 	%f3868, %f3867, %f3804;
	st.f32 	[%rd102+116], %f3868;
	ld.f32 	%f3869, [%rd88+120];
	add.f32 	%f3870, %f3869, %f3806;
	st.f32 	[%rd102+120], %f3870;
	ld.f32 	%f3871, [%rd88+124];
	add.f32 	%f3872, %f3871, %f3808;
	st.f32 	[%rd102+124], %f3872;
	ld.shared.u64 	%rd89, [_ZZN3cub18CUB_300001_SM_10006detail6reduce18DeviceReduceKernelINS2_10policy_hubIPfy9sum_deltaE10Policy1000EN6thrust24THRUST_300001_SM_1000_NS6detail15normal_iteratorINSA_10device_ptrIS5_EEEEyS6_S5_N4cuda3std3__410__identityEEEvT0_PT3_T1_NS0_13GridEvenShareISN_EET2_T4_E12temp_storage+40];
	ld.f32 	%f3873, [%rd89];
	add.f32 	%f3874, %f3873, %f3810;
	st.f32 	[%rd102], %f3874;
	ld.f32 	%f3875, [%rd89+4];
	add.f32 	%f3876, %f3875, %f3812;
	st.f32 	[%rd102+4], %f3876;
	ld.f32 	%f3877, [%rd89+8];
	add.f32 	%f3878, %f3877, %f3814;
	st.f32 	[%rd102+8], %f3878;
	ld.f32 	%f3879, [%rd89+12];
	add.f32 	%f3880, %f3879, %f3816;
	st.f32 	[%rd102+12], %f3880;
	ld.f32 	%f3881, [%rd89+16];
	add.f32 	%f3882, %f3881, %f3818;
	st.f32 	[%rd102+16], %f3882;
	ld.f32 	%f3883, [%rd89+20];
	add.f32 	%f3884, %f3883, %f3820;
	st.f32 	[%rd102+20], %f3884;
	ld.f32 	%f3885, [%rd89+24];
	add.f32 	%f3886, %f3885, %f3822;
	st.f32 	[%rd102+24], %f3886;
	ld.f32 	%f3887, [%rd89+28];
	add.f32 	%f3888, %f3887, %f3824;
	st.f32 	[%rd102+28], %f3888;
	ld.f32 	%f3889, [%rd89+32];
	add.f32 	%f3890, %f3889, %f3826;
	st.f32 	[%rd102+32], %f3890;
	ld.f32 	%f3891, [%rd89+36];
	add.f32 	%f3892, %f3891, %f3828;
	st.f32 	[%rd102+36], %f3892;
	ld.f32 	%f3893, [%rd89+40];
	add.f32 	%f3894, %f3893, %f3830;
	st.f32 	[%rd102+40], %f3894;
	ld.f32 	%f3895, [%rd89+44];
	add.f32 	%f3896, %f3895, %f3832;
	st.f32 	[%rd102+44], %f3896;
	ld.f32 	%f3897, [%rd89+48];
	add.f32 	%f3898, %f3897, %f3834;
	st.f32 	[%rd102+48], %f3898;
	ld.f32 	%f3899, [%rd89+52];
	add.f32 	%f3900, %f3899, %f3836;
	st.f32 	[%rd102+52], %f3900;
	ld.f32 	%f3901, [%rd89+56];
	add.f32 	%f3902, %f3901, %f3838;
	st.f32 	[%rd102+56], %f3902;
	ld.f32 	%f3903, [%rd89+60];
	add.f32 	%f3904, %f3903, %f3840;
	st.f32 	[%rd102+60], %f3904;
	ld.f32 	%f3905, [%rd89+64];
	add.f32 	%f3906, %f3905, %f3842;
	st.f32 	[%rd102+64], %f3906;
	ld.f32 	%f3907, [%rd89+68];
	add.f32 	%f3908, %f3907, %f3844;
	st.f32 	[%rd102+68], %f3908;
	ld.f32 	%f3909, [%rd89+72];
	add.f32 	%f3910, %f3909, %f3846;
	st.f32 	[%rd102+72], %f3910;
	ld.f32 	%f3911, [%rd89+76];
	add.f32 	%f3912, %f3911, %f3848;
	st.f32 	[%rd102+76], %f3912;
	ld.f32 	%f3913, [%rd89+80];
	add.f32 	%f3914, %f3913, %f3850;
	st.f32 	[%rd102+80], %f3914;
	ld.f32 	%f3915, [%rd89+84];
	add.f32 	%f3916, %f3915, %f3852;
	st.f32 	[%rd102+84], %f3916;
	ld.f32 	%f3917, [%rd89+88];
	add.f32 	%f3918, %f3917, %f3854;
	st.f32 	[%rd102+88], %f3918;
	ld.f32 	%f3919, [%rd89+92];
	add.f32 	%f3920, %f3919, %f3856;
	st.f32 	[%rd102+92], %f3920;
	ld.f32 	%f3921, [%rd89+96];
	add.f32 	%f3922, %f3921, %f3858;
	st.f32 	[%rd102+96], %f3922;
	ld.f32 	%f3923, [%rd89+100];
	add.f32 	%f3924, %f3923, %f3860;
	st.f32 	[%rd102+100], %f3924;
	ld.f32 	%f3925, [%rd89+104];
	add.f32 	%f3926, %f3925, %f3862;
	st.f32 	[%rd102+104], %f3926;
	ld.f32 	%f3927, [%rd89+108];
	add.f32 	%f3928, %f3927, %f3864;
	st.f32 	[%rd102+108], %f3928;
	ld.f32 	%f3929, [%rd89+112];
	add.f32 	%f3930, %f3929, %f3866;
	st.f32 	[%rd102+112], %f3930;
	ld.f32 	%f3931, [%rd89+116];
	add.f32 	%f3932, %f3931, %f3868;
	st.f32 	[%rd102+116], %f3932;
	ld.f32 	%f3933, [%rd89+120];
	add.f32 	%f3934, %f3933, %f3870;
	st.f32 	[%rd102+120], %f3934;
	ld.f32 	%f3935, [%rd89+124];
	add.f32 	%f3936, %f3935, %f3872;
	st.f32 	[%rd102+124], %f3936;
	ld.shared.u64 	%rd90, [_ZZN3cub18CUB_300001_SM_10006detail6reduce18DeviceReduceKernelINS2_10policy_hubIPfy9sum_deltaE10Policy1000EN6thrust24THRUST_300001_SM_1000_NS6detail15normal_iteratorINSA_10device_ptrIS5_EEEEyS6_S5_N4cuda3std3__410__identityEEEvT0_PT3_T1_NS0_13GridEvenShareISN_EET2_T4_E12temp_storage+48];
	ld.f32 	%f3937, [%rd90];
	add.f32 	%f3938, %f3937, %f3874;
	st.f32 	[%rd102], %f3938;
	ld.f32 	%f3939, [%rd90+4];
	add.f32 	%f3940, %f3939, %f3876;
	st.f32 	[%rd102+4], %f3940;
	ld.f32 	%f3941, [%rd90+8];
	add.f32 	%f3942, %f3941, %f3878;
	st.f32 	[%rd102+8], %f3942;
	ld.f32 	%f3943, [%rd90+12];
	add.f32 	%f3944, %f3943, %f3880;
	st.f32 	[%rd102+12], %f3944;
	ld.f32 	%f3945, [%rd90+16];
	add.f32 	%f3946, %f3945, %f3882;
	st.f32 	[%rd102+16], %f3946;
	ld.f32 	%f3947, [%rd90+20];
	add.f32 	%f3948, %f3947, %f3884;
	st.f32 	[%rd102+20], %f3948;
	ld.f32 	%f3949, [%rd90+24];
	add.f32 	%f3950, %f3949, %f3886;
	st.f32 	[%rd102+24], %f3950;
	ld.f32 	%f3951, [%rd90+28];
	add.f32 	%f3952, %f3951, %f3888;
	st.f32 	[%rd102+28], %f3952;
	ld.f32 	%f3953, [%rd90+32];
	add.f32 	%f3954, %f3953, %f3890;
	st.f32 	[%rd102+32], %f3954;
	ld.f32 	%f3955, [%rd90+36];
	add.f32 	%f3956, %f3955, %f3892;
	st.f32 	[%rd102+36], %f3956;
	ld.f32 	%f3957, [%rd90+40];
	add.f32 	%f3958, %f3957, %f3894;
	st.f32 	[%rd102+40], %f3958;
	ld.f32 	%f3959, [%rd90+44];
	add.f32 	%f3960, %f3959, %f3896;
	st.f32 	[%rd102+44], %f3960;
	ld.f32 	%f3961, [%rd90+48];
	add.f32 	%f3962, %f3961, %f3898;
	st.f32 	[%rd102+48], %f3962;
	ld.f32 	%f3963, [%rd90+52];
	add.f32 	%f3964, %f3963, %f3900;
	st.f32 	[%rd102+52], %f3964;
	ld.f32 	%f3965, [%rd90+56];
	add.f32 	%f3966, %f3965, %f3902;
	st.f32 	[%rd102+56], %f3966;
	ld.f32 	%f3967, [%rd90+60];
	add.f32 	%f3968, %f3967, %f3904;
	st.f32 	[%rd102+60], %f3968;
	ld.f32 	%f3969, [%rd90+64];
	add.f32 	%f3970, %f3969, %f3906;
	st.f32 	[%rd102+64], %f3970;
	ld.f32 	%f3971, [%rd90+68];
	add.f32 	%f3972, %f3971, %f3908;
	st.f32 	[%rd102+68], %f3972;
	ld.f32 	%f3973, [%rd90+72];
	add.f32 	%f3974, %f3973, %f3910;
	st.f32 	[%rd102+72], %f3974;
	ld.f32 	%f3975, [%rd90+76];
	add.f32 	%f3976, %f3975, %f3912;
	st.f32 	[%rd102+76], %f3976;
	ld.f32 	%f3977, [%rd90+80];
	add.f32 	%f3978, %f3977, %f3914;
	st.f32 	[%rd102+80], %f3978;
	ld.f32 	%f3979, [%rd90+84];
	add.f32 	%f3980, %f3979, %f3916;
	st.f32 	[%rd102+84], %f3980;
	ld.f32 	%f3981, [%rd90+88];
	add.f32 	%f3982, %f3981, %f3918;
	st.f32 	[%rd102+88], %f3982;
	ld.f32 	%f3983, [%rd90+92];
	add.f32 	%f3984, %f3983, %f3920;
	st.f32 	[%rd102+92], %f3984;
	ld.f32 	%f3985, [%rd90+96];
	add.f32 	%f3986, %f3985, %f3922;
	st.f32 	[%rd102+96], %f3986;
	ld.f32 	%f3987, [%rd90+100];
	add.f32 	%f3988, %f3987, %f3924;
	st.f32 	[%rd102+100], %f3988;
	ld.f32 	%f3989, [%rd90+104];
	add.f32 	%f3990, %f3989, %f3926;
	st.f32 	[%rd102+104], %f3990;
	ld.f32 	%f3991, [%rd90+108];
	add.f32 	%f3992, %f3991, %f3928;
	st.f32 	[%rd102+108], %f3992;
	ld.f32 	%f3993, [%rd90+112];
	add.f32 	%f3994, %f3993, %f3930;
	st.f32 	[%rd102+112], %f3994;
	ld.f32 	%f3995, [%rd90+116];
	add.f32 	%f3996, %f3995, %f3932;
	st.f32 	[%rd102+116], %f3996;
	ld.f32 	%f3997, [%rd90+120];
	add.f32 	%f3998, %f3997, %f3934;
	st.f32 	[%rd102+120], %f3998;
	ld.f32 	%f3999, [%rd90+124];
	add.f32 	%f4000, %f3999, %f3936;
	st.f32 	[%rd102+124], %f4000;
	ld.shared.u64 	%rd91, [_ZZN3cub18CUB_300001_SM_10006detail6reduce18DeviceReduceKernelINS2_10policy_hubIPfy9sum_deltaE10Policy1000EN6thrust24THRUST_300001_SM_1000_NS6detail15normal_iteratorINSA_10device_ptrIS5_EEEEyS6_S5_N4cuda3std3__410__identityEEEvT0_PT3_T1_NS0_13GridEvenShareISN_EET2_T4_E12temp_storage+56];
	ld.f32 	%f4001, [%rd91];
	add.f32 	%f4002, %f4001, %f3938;
	st.f32 	[%rd102], %f4002;
	ld.f32 	%f4003, [%rd91+4];
	add.f32 	%f4004, %f4003, %f3940;
	st.f32 	[%rd102+4], %f4004;
	ld.f32 	%f4005, [%rd91+8];
	add.f32 	%f4006, %f4005, %f3942;
	st.f32 	[%rd102+8], %f4006;
	ld.f32 	%f4007, [%rd91+12];
	add.f32 	%f4008, %f4007, %f3944;
	st.f32 	[%rd102+12], %f4008;
	ld.f32 	%f4009, [%rd91+16];
	add.f32 	%f4010, %f4009, %f3946;
	st.f32 	[%rd102+16], %f4010;
	ld.f32 	%f4011, [%rd91+20];
	add.f32 	%f4012, %f4011, %f3948;
	st.f32 	[%rd102+20], %f4012;
	ld.f32 	%f4013, [%rd91+24];
	add.f32 	%f4014, %f4013, %f3950;
	st.f32 	[%rd102+24], %f4014;
	ld.f32 	%f4015, [%rd91+28];
	add.f32 	%f4016, %f4015, %f3952;
	st.f32 	[%rd102+28], %f4016;
	ld.f32 	%f4017, [%rd91+32];
	add.f32 	%f4018, %f4017, %f3954;
	st.f32 	[%rd102+32], %f4018;
	ld.f32 	%f4019, [%rd91+36];
	add.f32 	%f4020, %f4019, %f3956;
	st.f32 	[%rd102+36], %f4020;
	ld.f32 	%f4021, [%rd91+40];
	add.f32 	%f4022, %f4021, %f3958;
	st.f32 	[%rd102+40], %f4022;
	ld.f32 	%f4023, [%rd91+44];
	add.f32 	%f4024, %f4023, %f3960;
	st.f32 	[%rd102+44], %f4024;
	ld.f32 	%f4025, [%rd91+48];
	add.f32 	%f4026, %f4025, %f3962;
	st.f32 	[%rd102+48], %f4026;
	ld.f32 	%f4027, [%rd91+52];
	add.f32 	%f4028, %f4027, %f3964;
	st.f32 	[%rd102+52], %f4028;
	ld.f32 	%f4029, [%rd91+56];
	add.f32 	%f4030, %f4029, %f3966;
	st.f32 	[%rd102+56], %f4030;
	ld.f32 	%f4031, [%rd91+60];
	add.f32 	%f4032, %f4031, %f3968;
	st.f32 	[%rd102+60], %f4032;
	ld.f32 	%f4033, [%rd91+64];
	add.f32 	%f4034, %f4033, %f3970;
	st.f32 	[%rd102+64], %f4034;
	ld.f32 	%f4035, [%rd91+68];
	add.f32 	%f4036, %f4035, %f3972;
	st.f32 	[%rd102+68], %f4036;
	ld.f32 	%f4037, [%rd91+72];
	add.f32 	%f4038, %f4037, %f3974;
	st.f32 	[%rd102+72], %f4038;
	ld.f32 	%f4039, [%rd91+76];
	add.f32 	%f4040, %f4039, %f3976;
	st.f32 	[%rd102+76], %f4040;
	ld.f32 	%f4041, [%rd91+80];
	add.f32 	%f4042, %f4041, %f3978;
	st.f32 	[%rd102+80], %f4042;
	ld.f32 	%f4043, [%rd91+84];
	add.f32 	%f4044, %f4043, %f3980;
	st.f32 	[%rd102+84], %f4044;
	ld.f32 	%f4045, [%rd91+88];
	add.f32 	%f4046, %f4045, %f3982;
	st.f32 	[%rd102+88], %f4046;
	ld.f32 	%f4047, [%rd91+92];
	add.f32 	%f4048, %f4047, %f3984;
	st.f32 	[%rd102+92], %f4048;
	ld.f32 	%f4049, [%rd91+96];
	add.f32 	%f4050, %f4049, %f3986;
	st.f32 	[%rd102+96], %f4050;
	ld.f32 	%f4051, [%rd91+100];
	add.f32 	%f4052, %f4051, %f3988;
	st.f32 	[%rd102+100], %f4052;
	ld.f32 	%f4053, [%rd91+104];
	add.f32 	%f4054, %f4053, %f3990;
	st.f32 	[%rd102+104], %f4054;
	ld.f32 	%f4055, [%rd91+108];
	add.f32 	%f4056, %f4055, %f3992;
	st.f32 	[%rd102+108], %f4056;
	ld.f32 	%f4057, [%rd91+112];
	add.f32 	%f4058, %f4057, %f3994;
	st.f32 	[%rd102+112], %f4058;
	ld.f32 	%f4059, [%rd91+116];
	add.f32 	%f4060, %f4059, %f3996;
	st.f32 	[%rd102+116], %f4060;
	ld.f32 	%f4061, [%rd91+120];
	add.f32 	%f4062, %f4061, %f3998;
	st.f32 	[%rd102+120], %f4062;
	ld.f32 	%f4063, [%rd91+124];
	add.f32 	%f4064, %f4063, %f4000;
	st.f32 	[%rd102+124], %f4064;
	ld.shared.u64 	%rd92, [_ZZN3cub18CUB_300001_SM_10006detail6reduce18DeviceReduceKernelINS2_10policy_hubIPfy9sum_deltaE10Policy1000EN6thrust24THRUST_300001_SM_1000_NS6detail15normal_iteratorINSA_10device_ptrIS5_EEEEyS6_S5_N4cuda3std3__410__identityEEEvT0_PT3_T1_NS0_13GridEvenShareISN_EET2_T4_E12temp_storage+64];
	ld.f32 	%f4065, [%rd92];
	add.f32 	%f4066, %f4065, %f4002;
	st.f32 	[%rd102], %f4066;
	ld.f32 	%f4067, [%rd92+4];
	add.f32 	%f4068, %f4067, %f4004;
	st.f32 	[%rd102+4], %f4068;
	ld.f32 	%f4069, [%rd92+8];
	add.f32 	%f4070, %f4069, %f4006;
	st.f32 	[%rd102+8], %f4070;
	ld.f32 	%f4071, [%rd92+12];
	add.f32 	%f4072, %f4071, %f4008;
	st.f32 	[%rd102+12], %f4072;
	ld.f32 	%f4073, [%rd92+16];
	add.f32 	%f4074, %f4073, %f4010;
	st.f32 	[%rd102+16], %f4074;
	ld.f32 	%f4075, [%rd92+20];
	add.f32 	%f4076, %f4075, %f4012;
	st.f32 	[%rd102+20], %f4076;
	ld.f32 	%f4077, [%rd92+24];
	add.f32 	%f4078, %f4077, %f4014;
	st.f32 	[%rd102+24], %f4078;
	ld.f32 	%f4079, [%rd92+28];
	add.f32 	%f4080, %f4079, %f4016;
	st.f32 	[%rd102+28], %f4080;
	ld.f32 	%f4081, [%rd92+32];
	add.f32 	%f4082, %f4081, %f4018;
	st.f32 	[%rd102+32], %f4082;
	ld.f32 	%f4083, [%rd92+36];
	add.f32 	%f4084, %f4083, %f4020;
	st.f32 	[%rd102+36], %f4084;
	ld.f32 	%f4085, [%rd92+40];
	add.f32 	%f4086, %f4085, %f4022;
	st.f32 	[%rd102+40], %f4086;
	ld.f32 	%f4087, [%rd92+44];
	add.f32 	%f4088, %f4087, %f4024;
	st.f32 	[%rd102+44], %f4088;
	ld.f32 	%f4089, [%rd92+48];
	add.f32 	%f4090, %f4089, %f4026;
	st.f32 	[%rd102+48], %f4090;
	ld.f32 	%f4091, [%rd92+52];
	add.f32 	%f4092, %f4091, %f4028;
	st.f32 	[%rd102+52], %f4092;
	ld.f32 	%f4093, [%rd92+56];
	add.f32 	%f4094, %f4093, %f4030;
	st.f32 	[%rd102+56], %f4094;
	ld.f32 	%f4095, [%rd92+60];
	add.f32 	%f4096, %f4095, %f4032;
	st.f32 	[%rd102+60], %f4096;
	ld.f32 	%f4097, [%rd92+64];
	add.f32 	%f4098, %f4097, %f4034;
	st.f32 	[%rd102+64], %f4098;
	ld.f32 	%f4099, [%rd92+68];
	add.f32 	%f4100, %f4099, %f4036;
	st.f32 	[%rd102+68], %f4100;
	ld.f32 	%f4101, [%rd92+72];
	add.f32 	%f4102, %f4101, %f4038;
	st.f32 	[%rd102+72], %f4102;
	ld.f32 	%f4103, [%rd92+76];
	add.f32 	%f4104, %f4103, %f4040;
	st.f32 	[%rd102+76], %f4104;
	ld.f32 	%f4105, [%rd92+80];
	add.f32 	%f4106, %f4105, %f4042;
	st.f32 	[%rd102+80], %f4106;
	ld.f32 	%f4107, [%rd92+84];
	add.f32 	%f4108, %f4107, %f4044;
	st.f32 	[%rd102+84], %f4108;
	ld.f32 	%f4109, [%rd92+88];
	add.f32 	%f4110, %f4109, %f4046;
	st.f32 	[%rd102+88], %f4110;
	ld.f32 	%f4111, [%rd92+92];
	add.f32 	%f4112, %f4111, %f4048;
	st.f32 	[%rd102+92], %f4112;
	ld.f32 	%f4113, [%rd92+96];
	add.f32 	%f4114, %f4113, %f4050;
	st.f32 	[%rd102+96], %f4114;
	ld.f32 	%f4115, [%rd92+100];
	add.f32 	%f4116, %f4115, %f4052;
	st.f32 	[%rd102+100], %f4116;
	ld.f32 	%f4117, [%rd92+104];
	add.f32 	%f4118, %f4117, %f4054;
	st.f32 	[%rd102+104], %f4118;
	ld.f32 	%f4119, [%rd92+108];
	add.f32 	%f4120, %f4119, %f4056;
	st.f32 	[%rd102+108], %f4120;
	ld.f32 	%f4121, [%rd92+112];
	add.f32 	%f4122, %f4121, %f4058;
	st.f32 	[%rd102+112], %f4122;
	ld.f32 	%f4123, [%rd92+116];
	add.f32 	%f4124, %f4123, %f4060;
	st.f32 	[%rd102+116], %f4124;
	ld.f32 	%f4125, [%rd92+120];
	add.f32 	%f4126, %f4125, %f4062;
	st.f32 	[%rd102+120], %f4126;
	ld.f32 	%f4127, [%rd92+124];
	add.f32 	%f4128, %f4127, %f4064;
	st.f32 	[%rd102+124], %f4128;
	bra.uni 	$L__BB14_61;
$L__BB14_20:
	// begin inline asm
	mov.u32 %r118, %laneid;
	// end inline asm
	and.b32  	%r129, %r3, 992;
	add.s32 	%r130, %r129, 32;
	setp.gt.s32 	%p19, %r130, %r2;
	not.b32 	%r131, %r129;
	add.s32 	%r132, %r2, %r131;
	selp.b32 	%r127, %r132, 31, %p19;
	mov.b64 	{%r120, %r125}, %rd102;
	mov.b32 	%r126, 1;
	mov.b32 	%r128, -1;
	// begin inline asm
	shfl.sync.down.b32 %r119, %r120, %r126, %r127, %r128;
	// end inline asm
	// begin inline asm
	shfl.sync.down.b32 %r124, %r125, %r126, %r127, %r128;
	// end inline asm
	setp.ge.s32 	%p20, %r118, %r127;
	@%p20 bra 	$L__BB14_22;
	mov.b64 	%rd69, {%r119, %r124};
	ld.f32 	%f2401, [%rd69];
	ld.f32 	%f2402, [%rd102];
	add.f32 	%f2403, %f2401, %f2402;
	st.f32 	[%rd102], %f2403;
	ld.f32 	%f2404, [%rd69+4];
	ld.f32 	%f2405, [%rd102+4];
	add.f32 	%f2406, %f2404, %f2405;
	st.f32 	[%rd102+4], %f2406;
	ld.f32 	%f2407, [%rd69+8];
	ld.f32 	%f2408, [%rd102+8];
	add.f32 	%f2409, %f2407, %f2408;
	st.f32 	[%rd102+8], %f2409;
	ld.f32 	%f2410, [%rd69+12];
	ld.f32 	%f2411, [%rd102+12];
	add.f32 	%f2412, %f2410, %f2411;
	st.f32 	[%rd102+12], %f2412;
	ld.f32 	%f2413, [%rd69+16];
	ld.f32 	%f2414, [%rd102+16];
	add.f32 	%f2415, %f2413, %f2414;
	st.f32 	[%rd102+16], %f2415;
	ld.f32 	%f2416, [%rd69+20];
	ld.f32 	%f2417, [%rd102+20];
	add.f32 	%f2418, %f2416, %f2417;
	st.f32 	[%rd102+20], %f2418;
	ld.f32 	%f2419, [%rd69+24];
	ld.f32 	%f2420, [%rd102+24];
	add.f32 	%f2421, %f2419, %f2420;
	st.f32 	[%rd102+24], %f2421;
	ld.f32 	%f2422, [%rd69+28];
	ld.f32 	%f2423, [%rd102+28];
	add.f32 	%f2424, %f2422, %f2423;
	st.f32 	[%rd102+28], %f2424;
	ld.f32 	%f2425, [%rd69+32];
	ld.f32 	%f2426, [%rd102+32];
	add.f32 	%f2427, %f2425, %f2426;
	st.f32 	[%rd102+32], %f2427;
	ld.f32 	%f2428, [%rd69+36];
	ld.f32 	%f2429, [%rd102+36];
	add.f32 	%f2430, %f2428, %f2429;
	st.f32 	[%rd102+36], %f2430;
	ld.f32 	%f2431, [%rd69+40];
	ld.f32 	%f2432, [%rd102+40];
	add.f32 	%f2433, %f2431, %f2432;
	st.f32 	[%rd102+40], %f2433;
	ld.f32 	%f2434, [%rd69+44];
	ld.f32 	%f2435, [%rd102+44];
	add.f32 	%f2436, %f2434, %f2435;
	st.f32 	[%rd102+44], %f2436;
	ld.f32 	%f2437, [%rd69+48];
	ld.f32 	%f2438, [%rd102+48];
	add.f32 	%f2439, %f2437, %f2438;
	st.f32 	[%rd102+48], %f2439;
	ld.f32 	%f2440, [%rd69+52];
	ld.f32 	%f2441, [%rd102+52];
	add.f32 	%f2442, %f2440, %f2441;
	st.f32 	[%rd102+52], %f2442;
	ld.f32 	%f2443, [%rd69+56];
	ld.f32 	%f2444, [%rd102+56];
	add.f32 	%f2445, %f2443, %f2444;
	st.f32 	[%rd102+56], %f2445;
	ld.f32 	%f2446, [%rd69+60];
	ld.f32 	%f2447, [%rd102+60];
	add.f32 	%f2448, %f2446, %f2447;
	st.f32 	[%rd102+60], %f2448;
	ld.f32 	%f2449, [%rd69+64];
	ld.f32 	%f2450, [%rd102+64];
	add.f32 	%f2451, %f2449, %f2450;
	st.f32 	[%rd102+64], %f2451;
	ld.f32 	%f2452, [%rd69+68];
	ld.f32 	%f2453, [%rd102+68];
	add.f32 	%f2454, %f2452, %f2453;
	st.f32 	[%rd102+68], %f2454;
	ld.f32 	%f2455, [%rd69+72];
	ld.f32 	%f2456, [%rd102+72];
	add.f32 	%f2457, %f2455, %f2456;
	st.f32 	[%rd102+72], %f2457;
	ld.f32 	%f2458, [%rd69+76];
	ld.f32 	%f2459, [%rd102+76];
	add.f32 	%f2460, %f2458, %f2459;
	st.f32 	[%rd102+76], %f2460;
	ld.f32 	%f2461, [%rd69+80];
	ld.f32 	%f2462, [%rd102+80];
	add.f32 	%f2463, %f2461, %f2462;
	st.f32 	[%rd102+80], %f2463;
	ld.f32 	%f2464, [%rd69+84];
	ld.f32 	%f2465, [%rd102+84];
	add.f32 	%f2466, %f2464, %f2465;
	st.f32 	[%rd102+84], %f2466;
	ld.f32 	%f2467, [%rd69+88];
	ld.f32 	%f2468, [%rd102+88];
	add.f32 	%f2469, %f2467, %f2468;
	st.f32 	[%rd102+88], %f2469;
	ld.f32 	%f2470, [%rd69+92];
	ld.f32 	%f2471, [%rd102+92];
	add.f32 	%f2472, %f2470, %f2471;
	st.f32 	[%rd102+92], %f2472;
	ld.f32 	%f2473, [%rd69+96];
	ld.f32 	%f2474, [%rd102+96];
	add.f32 	%f2475, %f2473, %f2474;
	st.f32 	[%rd102+96], %f2475;
	ld.f32 	%f2476, [%rd69+100];
	ld.f32 	%f2477, [%rd102+100];
	add.f32 	%f2478, %f2476, %f2477;
	st.f32 	[%rd102+100], %f2478;
	ld.f32 	%f2479, [%rd69+104];
	ld.f32 	%f2480, [%rd102+104];
	add.f32 	%f2481, %f2479, %f2480;
	st.f32 	[%rd102+104], %f2481;
	ld.f32 	%f2482, [%rd69+108];
	ld.f32 	%f2483, [%rd102+108];
	add.f32 	%f2484, %f2482, %f2483;
	st.f32 	[%rd102+108], %f2484;
	ld.f32 	%f2485, [%rd69+112];
	ld.f32 	%f2486, [%rd102+112];
	add.f32 	%f2487, %f2485, %f2486;
	st.f32 	[%rd102+112], %f2487;
	ld.f32 	%f2488, [%rd69+116];
	ld.f32 	%f2489, [%rd102+116];
	add.f32 	%f2490, %f2488, %f2489;
	st.f32 	[%rd102+116], %f2490;
	ld.f32 	%f2491, [%rd69+120];
	ld.f32 	%f2492, [%rd102+120];
	add.f32 	%f2493, %f2491, %f2492;
	st.f32 	[%rd102+120], %f2493;
	ld.f32 	%f2494, [%rd69+124];
	ld.f32 	%f2495, [%rd102+124];
	add.f32 	%f2496, %f2494, %f2495;
	st.f32 	[%rd102+124], %f2496;
$L__BB14_22:
	mov.b32 	%r140, 2;
	mov.b32 	%r142, -1;
	// begin inline asm
	shfl.sync.down.b32 %r133, %r120, %r140, %r127, %r142;
	// end inline asm
	// begin inline asm
	shfl.sync.down.b32 %r138, %r125, %r140, %r127, %r142;
	// end inline asm
	add.s32 	%r143, %r118, 2;
	setp.gt.s32 	%p21, %r143, %r127;
	@%p21 bra 	$L__BB14_24;
	mov.b64 	%rd70, {%r133, %r138};
	ld.f32 	%f2497, [%rd70];
	ld.f32 	%f2498, [%rd102];
	add.f32 	%f2499, %f2497, %f2498;
	st.f32 	[%rd102], %f2499;
	ld.f32 	%f2500, [%rd70+4];
	ld.f32 	%f2501, [%rd102+4];
	add.f32 	%f2502, %f2500, %f2501;
	st.f32 	[%rd102+4], %f2502;
	ld.f32 	%f2503, [%rd70+8];
	ld.f32 	%f2504, [%rd102+8];
	add.f32 	%f2505, %f2503, %f2504;
	st.f32 	[%rd102+8], %f2505;
	ld.f32 	%f2506, [%rd70+12];
	ld.f32 	%f2507, [%rd102+12];
	add.f32 	%f2508, %f2506, %f2507;
	st.f32 	[%rd102+12], %f2508;
	ld.f32 	%f2509, [%rd70+16];
	ld.f32 	%f2510, [%rd102+16];
	add.f32 	%f2511, %f2509, %f2510;
	st.f32 	[%rd102+16], %f2511;
	ld.f32 	%f2512, [%rd70+20];
	ld.f32 	%f2513, [%rd102+20];
	add.f32 	%f2514, %f2512, %f2513;
	st.f32 	[%rd102+20], %f2514;
	ld.f32 	%f2515, [%rd70+24];
	ld.f32 	%f2516, [%rd102+24];
	add.f32 	%f2517, %f2515, %f2516;
	st.f32 	[%rd102+24], %f2517;
	ld.f32 	%f2518, [%rd70+28];
	ld.f32 	%f2519, [%rd102+28];
	add.f32 	%f2520, %f2518, %f2519;
	st.f32 	[%rd102+28], %f2520;
	ld.f32 	%f2521, [%rd70+32];
	ld.f32 	%f2522, [%rd102+32];
	add.f32 	%f2523, %f2521, %f2522;
	st.f32 	[%rd102+32], %f2523;
	ld.f32 	%f2524, [%rd70+36];
	ld.f32 	%f2525, [%rd102+36];
	add.f32 	%f2526, %f2524, %f2525;
	st.f32 	[%rd102+36], %f2526;
	ld.f32 	%f2527, [%rd70+40];
	ld.f32 	%f2528, [%rd102+40];
	add.f32 	%f2529, %f2527, %f2528;
	st.f32 	[%rd102+40], %f2529;
	ld.f32 	%f2530, [%rd70+44];
	ld.f32 	%f2531, [%rd102+44];
	add.f32 	%f2532, %f2530, %f2531;
	st.f32 	[%rd102+44], %f2532;
	ld.f32 	%f2533, [%rd70+48];
	ld.f32 	%f2534, [%rd102+48];
	add.f32 	%f2535, %f2533, %f2534;
	st.f32 	[%rd102+48], %f2535;
	ld.f32 	%f2536, [%rd70+52];
	ld.f32 	%f2537, [%rd102+52];
	add.f32 	%f2538, %f2536, %f2537;
	st.f32 	[%rd102+52], %f2538;
	ld.f32 	%f2539, [%rd70+56];
	ld.f32 	%f2540, [%rd102+56];
	add.f32 	%f2541, %f2539, %f2540;
	st.f32 	[%rd102+56], %f2541;
	ld.f32 	%f2542, [%rd70+60];
	ld.f32 	%f2543, [%rd102+60];
	add.f32 	%f2544, %f2542, %f2543;
	st.f32 	[%rd102+60], %f2544;
	ld.f32 	%f2545, [%rd70+64];
	ld.f32 	%f2546, [%rd102+64];
	add.f32 	%f2547, %f2545, %f2546;
	st.f32 	[%rd102+64], %f2547;
	ld.f32 	%f2548, [%rd70+68];
	ld.f32 	%f2549, [%rd102+68];
	add.f32 	%f2550, %f2548, %f2549;
	st.f32 	[%rd102+68], %f2550;
	ld.f32 	%f2551, [%rd70+72];
	ld.f32 	%f2552, [%rd102+72];
	add.f32 	%f2553, %f2551, %f2552;
	st.f32 	[%rd102+72], %f2553;
	ld.f32 	%f2554, [%rd70+76];
	ld.f32 	%f2555, [%rd102+76];
	add.f32 	%f2556, %f2554, %f2555;
	st.f32 	[%rd102+76], %f2556;
	ld.f32 	%f2557, [%rd70+80];
	ld.f32 	%f2558, [%rd102+80];
	add.f32 	%f2559, %f2557, %f2558;
	st.f32 	[%rd102+80], %f2559;
	ld.f32 	%f2560, [%rd70+84];
	ld.f32 	%f2561, [%rd102+84];
	add.f32 	%f2562, %f2560, %f2561;
	st.f32 	[%rd102+84], %f2562;
	ld.f32 	%f2563, [%rd70+88];
	ld.f32 	%f2564, [%rd102+88];
	add.f32 	%f2565, %f2563, %f2564;
	st.f32 	[%rd102+88], %f2565;
	ld.f32 	%f2566, [%rd70+92];
	ld.f32 	%f2567, [%rd102+92];
	add.f32 	%f2568, %f2566, %f2567;
	st.f32 	[%rd102+92], %f2568;
	ld.f32 	%f2569, [%rd70+96];
	ld.f32 	%f2570, [%rd102+96];
	add.f32 	%f2571, %f2569, %f2570;
	st.f32 	[%rd102+96], %f2571;
	ld.f32 	%f2572, [%rd70+100];
	ld.f32 	%f2573, [%rd102+100];
	add.f32 	%f2574, %f2572, %f2573;
	st.f32 	[%rd102+100], %f2574;
	ld.f32 	%f2575, [%rd70+104];
	ld.f32 	%f2576, [%rd102+104];
	add.f32 	%f2577, %f2575, %f2576;
	st.f32 	[%rd102+104], %f2577;
	ld.f32 	%f2578, [%rd70+108];
	ld.f32 	%f2579, [%rd102+108];
	add.f32 	%f2580, %f2578, %f2579;
	st.f32 	[%rd102+108], %f2580;
	ld.f32 	%f2581, [%rd70+112];
	ld.f32 	%f2582, [%rd102+112];
	add.f32 	%f2583, %f2581, %f2582;
	st.f32 	[%rd102+112], %f2583;
	ld.f32 	%f2584, [%rd70+116];
	ld.f32 	%f2585, [%rd102+116];
	add.f32 	%f2586, %f2584, %f2585;
	st.f32 	[%rd102+116], %f2586;
	ld.f32 	%f2587, [%rd70+120];
	ld.f32 	%f2588, [%rd102+120];
	add.f32 	%f2589, %f2587, %f2588;
	st.f32 	[%rd102+120], %f2589;
	ld.f32 	%f2590, [%rd70+124];
	ld.f32 	%f2591, [%rd102+124];
	add.f32 	%f2592, %f2590, %f2591;
	st.f32 	[%rd102+124], %f2592;
$L__BB14_24:
	mov.b32 	%r151, 4;
	mov.b32 	%r153, -1;
	// begin inline asm
	shfl.sync.down.b32 %r144, %r120, %r151, %r127, %r153;
	// end inline asm
	// begin inline asm
	shfl.sync.down.b32 %r149, %r125, %r151, %r127, %r153;
	// end inline asm
	add.s32 	%r154, %r118, 4;
	setp.gt.s32 	%p22, %r154, %r127;
	@%p22 bra 	$L__BB14_26;
	mov.b64 	%rd71, {%r144, %r149};
	ld.f32 	%f2593, [%rd71];
	ld.f32 	%f2594, [%rd102];
	add.f32 	%f2595, %f2593, %f2594;
	st.f32 	[%rd102], %f2595;
	ld.f32 	%f2596, [%rd71+4];
	ld.f32 	%f2597, [%rd102+4];
	add.f32 	%f2598, %f2596, %f2597;
	st.f32 	[%rd102+4], %f2598;
	ld.f32 	%f2599, [%rd71+8];
	ld.f32 	%f2600, [%rd102+8];
	add.f32 	%f2601, %f2599, %f2600;
	st.f32 	[%rd102+8], %f2601;
	ld.f32 	%f2602, [%rd71+12];
	ld.f32 	%f2603, [%rd102+12];
	add.f32 	%f2604, %f2602, %f2603;
	st.f32 	[%rd102+12], %f2604;
	ld.f32 	%f2605, [%rd71+16];
	ld.f32 	%f2606, [%rd102+16];
	add.f32 	%f2607, %f2605, %f2606;
	st.f32 	[%rd102+16], %f2607;
	ld.f32 	%f2608, [%rd71+20];
	ld.f32 	%f2609, [%rd102+20];
	add.f32 	%f2610, %f2608, %f2609;
	st.f32 	[%rd102+20], %f2610;
	ld.f32 	%f2611, [%rd71+24];
	ld.f32 	%f2612, [%rd102+24];
	add.f32 	%f2613, %f2611, %f2612;
	st.f32 	[%rd102+24], %f2613;
	ld.f32 	%f2614, [%rd71+28];
	ld.f32 	%f2615, [%rd102+28];
	add.f32 	%f2616, %f2614, %f2615;
	st.f32 	[%rd102+28], %f2616;
	ld.f32 	%f2617, [%rd71+32];
	ld.f32 	%f2618, [%rd102+32];
	add.f32 	%f2619, %f2617, %f2618;
	st.f32 	[%rd102+32], %f2619;
	ld.f32 	%f2620, [%rd71+36];
	ld.f32 	%f2621, [%rd102+36];
	add.f32 	%f2622, %f2620, %f2621;
	st.f32 	[%rd102+36], %f2622;
	ld.f32 	%f2623, [%rd71+40];
	ld.f32 	%f2624, [%rd102+40];
	add.f32 	%f2625, %f2623, %f2624;
	st.f32 	[%rd102+40], %f2625;
	ld.f32 	%f2626, [%rd71+44];
	ld.f32 	%f2627, [%rd102+44];
	add.f32 	%f2628, %f2626, %f2627;
	st.f32 	[%rd102+44], %f2628;
	ld.f32 	%f2629, [%rd71+48];
	ld.f32 	%f2630, [%rd102+48];
	add.f32 	%f2631, %f2629, %f2630;
	st.f32 	[%rd102+48], %f2631;
	ld.f32 	%f2632, [%rd71+52];
	ld.f32 	%f2633, [%rd102+52];
	add.f32 	%f2634, %f2632, %f2633;
	st.f32 	[%rd102+52], %f2634;
	ld.f32 	%f2635, [%rd71+56];
	ld.f32 	%f2636, [%rd102+56];
	add.f32 	%f2637, %f2635, %f2636;
	st.f32 	[%rd102+56], %f2637;
	ld.f32 	%f2638, [%rd71+60];
	ld.f32 	%f2639, [%rd102+60];
	add.f32 	%f2640, %f2638, %f2639;
	st.f32 	[%rd102+60], %f2640;
	ld.f32 	%f2641, [%rd71+64];
	ld.f32 	%f2642, [%rd102+64];
	add.f32 	%f2643, %f2641, %f2642;
	st.f32 	[%rd102+64], %f2643;
	ld.f32 	%f2644, [%rd71+68];
	ld.f32 	%f2645, [%rd102+68];
	add.f32 	%f2646, %f2644, %f2645;
	st.f32 	[%rd102+68], %f2646;
	ld.f32 	%f2647, [%rd71+72];
	ld.f32 	%f2648, [%rd102+72];
	add.f32 	%f2649, %f2647, %f2648;
	st.f32 	[%rd102+72], %f2649;
	ld.f32 	%f2650, [%rd71+76];
	ld.f32 	%f2651, [%rd102+76];
	add.f32 	%f2652, %f2650, %f2651;
	st.f32 	[%rd102+76], %f2652;
	ld.f32 	%f2653, [%rd71+80];
	ld.f32 	%f2654, [%rd102+80];
	add.f32 	%f2655, %f2653, %f2654;
	st.f32 	[%rd102+80], %f2655;
	ld.f32 	%f2656, [%rd71+84];
	ld.f32 	%f2657, [%rd102+84];
	add.f32 	%f2658, %f2656, %f2657;
	st.f32 	[%rd102+84], %f2658;
	ld.f32 	%f2659, [%rd71+88];
	ld.f32 	%f2660, [%rd102+88];
	add.f32 	%f2661, %f2659, %f2660;
	st.f32 	[%rd102+88], %f2661;
	ld.f32 	%f2662, [%rd71+92];
	ld.f32 	%f2663, [%rd102+92];
	add.f32 	%f2664, %f2662, %f2663;
	st.f32 	[%rd102+92], %f2664;
	ld.f32 	%f2665, [%rd71+96];
	ld.f32 	%f2666, [%rd102+96];
	add.f32 	%f2667, %f2665, %f2666;
	st.f32 	[%rd102+96], %f2667;
	ld.f32 	%f2668, [%rd71+100];
	ld.f32 	%f2669, [%rd102+100];
	add.f32 	%f2670, %f2668, %f2669;
	st.f32 	[%rd102+100], %f2670;
	ld.f32 	%f2671, [%rd71+104];
	ld.f32 	%f2672, [%rd102+104];
	add.f32 	%f2673, %f2671, %f2672;
	st.f32 	[%rd102+104], %f2673;
	ld.f32 	%f2674, [%rd71+108];
	ld.f32 	%f2675, [%rd102+108];
	add.f32 	%f2676, %f2674, %f2675;
	st.f32 	[%rd102+108], %f2676;
	ld.f32 	%f2677, [%rd71+112];
	ld.f32 	%f2678, [%rd102+112];
	add.f32 	%f2679, %f2677, %f2678;
	st.f32 	[%rd102+112], %f2679;
	ld.f32 	%f2680, [%rd71+116];
	ld.f32 	%f2681, [%rd102+116];
	add.f32 	%f2682, %f2680, %f2681;
	st.f32 	[%rd102+116], %f2682;
	ld.f32 	%f2683, [%rd71+120];
	ld.f32 	%f2684, [%rd102+120];
	add.f32 	%f2685, %f2683, %f2684;
	st.f32 	[%rd102+120], %f2685;
	ld.f32 	%f2686, [%rd71+124];
	ld.f32 	%f2687, [%rd102+124];
	add.f32 	%f2688, %f2686, %f2687;
	st.f32 	[%rd102+124], %f2688;
$L__BB14_26:
	mov.b32 	%r162, 8;
	mov.b32 	%r164, -1;
	// begin inline asm
	shfl.sync.down.b32 %r155, %r120, %r162, %r127, %r164;
	// end inline asm
	// begin inline asm
	shfl.sync.down.b32 %r160, %r125, %r162, %r127, %r164;
	// end inline asm
	add.s32 	%r165, %r118, 8;
	setp.gt.s32 	%p23, %r165, %r127;
	@%p23 bra 	$L__BB14_28;
	mov.b64 	%rd72, {%r155, %r160};
	ld.f32 	%f2689, [%rd72];
	ld.f32 	%f2690, [%rd102];
	add.f32 	%f2691, %f2689, %f2690;
	st.f32 	[%rd102], %f2691;
	ld.f32 	%f2692, [%rd72+4];
	ld.f32 	%f2693, [%rd102+4];
	add.f32 	%f2694, %f2692, %f2693;
	st.f32 	[%rd102+4], %f2694;
	ld.f32 	%f2695, [%rd72+8];
	ld.f32 	%f2696, [%rd102+8];
	add.f32 	%f2697, %f2695, %f2696;
	st.f32 	[%rd102+8], %f2697;
	ld.f32 	%f2698, [%rd72+12];
	ld.f32 	%f2699, [%rd102+12];
	add.f32 	%f2700, %f2698, %f2699;
	st.f32 	[%rd102+12], %f2700;
	ld.f32 	%f2701, [%rd72+16];
	ld.f32 	%f2702, [%rd102+16];
	add.f32 	%f2703, %f2701, %f2702;
	st.f32 	[%rd102+16], %f2703;
	ld.f32 	%f2704, [%rd72+20];
	ld.f32 	%f2705, [%rd102+20];
	add.f32 	%f2706, %f2704, %f2705;
	st.f32 	[%rd102+20], %f2706;
	ld.f32 	%f2707, [%rd72+24];
	ld.f32 	%f2708, [%rd102+24];
	add.f32 	%f2709, %f2707, %f2708;
	st.f32 	[%rd102+24], %f2709;
	ld.f32 	%f2710, [%rd72+28];
	ld.f32 	%f2711, [%rd102+28];
	add.f32 	%f2712, %f2710, %f2711;
	st.f32 	[%rd102+28], %f2712;
	ld.f32 	%f2713, [%rd72+32];
	ld.f32 	%f2714, [%rd102+32];
	add.f32 	%f2715, %f2713, %f2714;
	st.f32 	[%rd102+32], %f2715;
	ld.f32 	%f2716, [%rd72+36];
	ld.f32 	%f2717, [%rd102+36];
	add.f32 	%f2718, %f2716, %f2717;
	st.f32 	[%rd102+36], %f2718;
	ld.f32 	%f2719, [%rd72+40];
	ld.f32 	%f2720, [%rd102+40];
	add.f32 	%f2721, %f2719, %f2720;
	st.f32 	[%rd102+40], %f2721;
	ld.f32 	%f2722, [%rd72+44];
	ld.f32 	%f2723, [%rd102+44];
	add.f32 	%f2724, %f2722, %f2723;
	st.f32 	[%rd102+44], %f2724;
	ld.f32 	%f2725, [%rd72+48];
	ld.f32 	%f2726, [%rd102+48];
	add.f32 	%f2727, %f2725, %f2726;
	st.f32 	[%rd102+48], %f2727;
	ld.f32 	%f2728, [%rd72+52];
	ld.f32 	%f2729, [%rd102+52];
	add.f32 	%f2730, %f2728, %f2729;
	st.f32 	[%rd102+52], %f2730;
	ld.f32 	%f2731, [%rd72+56];
	ld.f32 	%f2732, [%rd102+56];
	add.f32 	%f2733, %f2731, %f2732;
	st.f32 	[%rd102+56], %f2733;
	ld.f32 	%f2734, [%rd72+60];
	ld.f32 	%f2735, [%rd102+60];
	add.f32 	%f2736, %f2734, %f2735;
	st.f32 	[%rd102+60], %f2736;
	ld.f32 	%f2737, [%rd72+64];
	ld.f32 	%f2738, [%rd102+64];
	add.f32 	%f2739, %f2737, %f2738;
	st.f32 	[%rd102+64], %f2739;
	ld.f32 	%f2740, [%rd72+68];
	ld.f32 	%f2741, [%rd102+68];
	add.f32 	%f2742, %f2740, %f2741;
	st.f32 	[%rd102+68], %f2742;
	ld.f32 	%f2743, [%rd72+72];
	ld.f32 	%f2744, [%rd102+72];
	add.f32 	%f2745, %f2743, %f2744;
	st.f32 	[%rd102+72], %f2745;
	ld.f32 	%f2746, [%rd72+76];
	ld.f32 	%f2747, [%rd102+76];
	add.f32 	%f2748, %f2746, %f2747;
	st.f32 	[%rd102+76], %f2748;
	ld.f32 	%f2749, [%rd72+80];
	ld.f32 	%f2750, [%rd102+80];
	add.f32 	%f2751, %f2749, %f2750;
	st.f32 	[%rd102+80], %f2751;
	ld.f32 	%f2752, [%rd72+84];
	ld.f32 	%f2753, [%rd102+84];
	add.f32 	%f2754, %f2752, %f2753;
	st.f32 	[%rd102+84], %f2754;
	ld.f32 	%f2755, [%rd72+88];
	ld.f32 	%f2756, [%rd102+88];
	add.f32 	%f2757, %f2755, %f2756;
	st.f32 	[%rd102+88], %f2757;
	ld.f32 	%f2758, [%rd72+92];
	ld.f32 	%f2759, [%rd102+92];
	add.f32 	%f2760, %f2758, %f2759;
	st.f32 	[%rd102+92], %f2760;
	ld.f32 	%f2761, [%rd72+96];
	ld.f32 	%f2762, [%rd102+96];
	add.f32 	%f2763, %f2761, %f2762;
	st.f32 	[%rd102+96], %f2763;
	ld.f32 	%f2764, [%rd72+100];
	ld.f32 	%f2765, [%rd102+100];
	add.f32 	%f2766, %f2764, %f2765;
	st.f32 	[%rd102+100], %f2766;
	ld.f32 	%f2767, [%rd72+104];
	ld.f32 	%f2768, [%rd102+104];
	add.f32 	%f2769, %f2767, %f2768;
	st.f32 	[%rd102+104], %f2769;
	ld.f32 	%f2770, [%rd72+108];
	ld.f32 	%f2771, [%rd102+108];
	add.f32 	%f2772, %f2770, %f2771;
	st.f32 	[%rd102+108], %f2772;
	ld.f32 	%f2773, [%rd72+112];
	ld.f32 	%f2774, [%rd102+112];
	add.f32 	%f2775, %f2773, %f2774;
	st.f32 	[%rd102+112], %f2775;
	ld.f32 	%f2776, [%rd72+116];
	ld.f32 	%f2777, [%rd102+116];
	add.f32 	%f2778, %f2776, %f2777;
	st.f32 	[%rd102+116], %f2778;
	ld.f32 	%f2779, [%rd72+120];
	ld.f32 	%f2780, [%rd102+120];
	add.f32 	%f2781, %f2779, %f2780;
	st.f32 	[%rd102+120], %f2781;
	ld.f32 	%f2782, [%rd72+124];
	ld.f32 	%f2783, [%rd102+124];
	add.f32 	%f2784, %f2782, %f2783;
	st.f32 	[%rd102+124], %f2784;
$L__BB14_28:
	mov.b32 	%r173, 16;
	mov.b32 	%r175, -1;
	// begin inline asm
	shfl.sync.down.b32 %r166, %r120, %r173, %r127, %r175;
	// end inline asm
	// begin inline asm
	shfl.sync.down.b32 %r171, %r125, %r173, %r127, %r175;
	// end inline asm
	add.s32 	%r176, %r118, 16;
	setp.gt.s32 	%p24, %r176, %r127;
	@%p24 bra 	$L__BB14_30;
	mov.b64 	%rd73, {%r166, %r171};
	ld.f32 	%f2785, [%rd73];
	ld.f32 	%f2786, [%rd102];
	add.f32 	%f2787, %f2785, %f2786;
	st.f32 	[%rd102], %f2787;
	ld.f32 	%f2788, [%rd73+4];
	ld.f32 	%f2789, [%rd102+4];
	add.f32 	%f2790, %f2788, %f2789;
	st.f32 	[%rd102+4], %f2790;
	ld.f32 	%f2791, [%rd73+8];
	ld.f32 	%f2792, [%rd102+8];
	add.f32 	%f2793, %f2791, %f2792;
	st.f32 	[%rd102+8], %f2793;
	ld.f32 	%f2794, [%rd73+12];
	ld.f32 	%f2795, [%rd102+12];
	add.f32 	%f2796, %f2794, %f2795;
	st.f32 	[%rd102+12], %f2796;
	ld.f32 	%f2797, [%rd73+16];
	ld.f32 	%f2798, [%rd102+16];
	add.f32 	%f2799, %f2797, %f2798;
	st.f32 	[%rd102+16], %f2799;
	ld.f32 	%f2800, [%rd73+20];
	ld.f32 	%f2801, [%rd102+20];
	add.f32 	%f2802, %f2800, %f2801;
	st.f32 	[%rd102+20], %f2802;
	ld.f32 	%f2803, [%rd73+24];
	ld.f32 	%f2804, [%rd102+24];
	add.f32 	%f2805, %f2803, %f2804;
	st.f32 	[%rd102+24], %f2805;
	ld.f32 	%f2806, [%rd73+28];
	ld.f32 	%f2807, [%rd102+28];
	add.f32 	%f2808, %f2806, %f2807;
	st.f32 	[%rd102+28], %f2808;
	ld.f32 	%f2809, [%rd73+32];
	ld.f32 	%f2810, [%rd102+32];
	add.f32 	%f2811, %f2809, %f2810;
	st.f32 	[%rd102+32], %f2811;
	ld.f32 	%f2812, [%rd73+36];
	ld.f32 	%f2813, [%rd102+36];
	add.f32 	%f2814, %f2812, %f2813;
	st.f32 	[%rd102+36], %f2814;
	ld.f32 	%f2815, [%rd73+40];
	ld.f32 	%f2816, [%rd102+40];
	add.f32 	%f2817, %f2815, %f2816;
	st.f32 	[%rd102+40], %f2817;
	ld.f32 	%f2818, [%rd73+44];
	ld.f32 	%f2819, [%rd102+44];
	add.f32 	%f2820, %f2818, %f2819;
	st.f32 	[%rd102+44], %f2820;
	ld.f32 	%f2821, [%rd73+48];
	ld.f32 	%f2822, [%rd102+48];
	add.f32 	%f2823, %f2821, %f2822;
	st.f32 	[%rd102+48], %f2823;
	ld.f32 	%f2824, [%rd73+52];
	ld.f32 	%f2825, [%rd102+52];
	add.f32 	%f2826, %f2824, %f2825;
	st.f32 	[%rd102+52], %f2826;
	ld.f32 	%f2827, [%rd73+56];
	ld.f32 	%f2828, [%rd102+56];
	add.f32 	%f2829, %f2827, %f2828;
	st.f32 	[%rd102+56], %f2829;
	ld.f32 	%f2830, [%rd73+60];
	ld.f32 	%f2831, [%rd102+60];
	add.f32 	%f2832, %f2830, %f2831;
	st.f32 	[%rd102+60], %f2832;
	ld.f32 	%f2833, [%rd73+64];
	ld.f32 	%f2834, [%rd102+64];
	add.f32 	%f2835, %f2833, %f2834;
	st.f32 	[%rd102+64], %f2835;
	ld.f32 	%f2836, [%rd73+68];
	ld.f32 	%f2837, [%rd102+68];
	add.f32 	%f2838, %f2836, %f2837;
	st.f32 	[%rd102+68], %f2838;
	ld.f32 	%f2839, [%rd73+72];
	ld.f32 	%f2840, [%rd102+72];
	add.f32 	%f2841, %f2839, %f2840;
	st.f32 	[%rd102+72], %f2841;
	ld.f32 	%f2842, [%rd73+76];
	ld.f32 	%f2843, [%rd102+76];
	add.f32 	%f2844, %f2842, %f2843;
	st.f32 	[%rd102+76], %f2844;
	ld.f32 	%f2845, [%rd73+80];
	ld.f32 	%f2846, [%rd102+80];
	add.f32 	%f2847, %f2845, %f2846;
	st.f32 	[%rd102+80], %f2847;
	ld.f32 	%f2848, [%rd73+84];
	ld.f32 	%f2849, [%rd102+84];
	add.f32 	%f2850, %f2848, %f2849;
	st.f32 	[%rd102+84], %f2850;
	ld.f32 	%f2851, [%rd73+88];
	ld.f32 	%f2852, [%rd102+88];
	add.f32 	%f2853, %f2851, %f2852;
	st.f32 	[%rd102+88], %f2853;
	ld.f32 	%f2854, [%rd73+92];
	ld.f32 	%f2855, [%rd102+92];
	add.f32 	%f2856, %f2854, %f2855;
	st.f32 	[%rd102+92], %f2856;
	ld.f32 	%f2857, [%rd73+96];
	ld.f32 	%f2858, [%rd102+96];
	add.f32 	%f2859, %f2857, %f2858;
	st.f32 	[%rd102+96], %f2859;
	ld.f32 	%f2860, [%rd73+100];
	ld.f32 	%f2861, [%rd102+100];
	add.f32 	%f2862, %f2860, %f2861;
	st.f32 	[%rd102+100], %f2862;
	ld.f32 	%f2863, [%rd73+104];
	ld.f32 	%f2864, [%rd102+104];
	add.f32 	%f2865, %f2863, %f2864;
	st.f32 	[%rd102+104], %f2865;
	ld.f32 	%f2866, [%rd73+108];
	ld.f32 	%f2867, [%rd102+108];
	add.f32 	%f2868, %f2866, %f2867;
	st.f32 	[%rd102+108], %f2868;
	ld.f32 	%f2869, [%rd73+112];
	ld.f32 	%f2870, [%rd102+112];
	add.f32 	%f2871, %f2869, %f2870;
	st.f32 	[%rd102+112], %f2871;
	ld.f32 	%f2872, [%rd73+116];
	ld.f32 	%f2873, [%rd102+116];
	add.f32 	%f2874, %f2872, %f2873;
	st.f32 	[%rd102+116], %f2874;
	ld.f32 	%f2875, [%rd73+120];
	ld.f32 	%f2876, [%rd102+120];
	add.f32 	%f2877, %f2875, %f2876;
	st.f32 	[%rd102+120], %f2877;
	ld.f32 	%f2878, [%rd73+124];
	ld.f32 	%f2879, [%rd102+124];
	add.f32 	%f2880, %f2878, %f2879;
	st.f32 	[%rd102+124], %f2880;
$L__BB14_30:
	setp.ne.s32 	%p25, %r118, 0;
	@%p25 bra 	$L__BB14_32;
	shr.u32 	%r177, %r3, 2;
	and.b32  	%r178, %r177, 248;
	mov.u32 	%r179, _ZZN3cub18CUB_300001_SM_10006detail6reduce18DeviceReduceKernelINS2_10policy_hubIPfy9sum_deltaE10Policy1000EN6thrust24THRUST_300001_SM_1000_NS6detail15normal_iteratorINSA_10device_ptrIS5_EEEEyS6_S5_N4cuda3std3__410__identityEEEvT0_PT3_T1_NS0_13GridEvenShareISN_EET2_T4_E12temp_storage;
	add.s32 	%r180, %r179, %r178;
	st.shared.u64 	[%r180+8], %rd102;
$L__BB14_32:
	bar.sync 	0;
	setp.ne.s32 	%p26, %r3, 0;
	setp.lt.s32 	%p27, %r2, 33;
	or.pred  	%p28, %p26, %p27;
	@%p28 bra 	$L__BB14_61;
	ld.shared.u64 	%rd74, [_ZZN3cub18CUB_300001_SM_10006detail6reduce18DeviceReduceKernelINS2_10policy_hubIPfy9sum_deltaE10Policy1000EN6thrust24THRUST_300001_SM_1000_NS6detail15normal_iteratorINSA_10device_ptrIS5_EEEEyS6_S5_N4cuda3std3__410__identityEEEvT0_PT3_T1_NS0_13GridEvenShareISN_EET2_T4_E12temp_storage+16];
	ld.f32 	%f2881, [%rd74];
	ld.f32 	%f2882, [%rd102];
	add.f32 	%f97, %f2881, %f2882;
	st.f32 	[%rd102], %f97;
	ld.f32 	%f2883, [%rd74+4];
	ld.f32 	%f2884, [%rd102+4];
	add.f32 	%f98, %f2883, %f2884;
	st.f32 	[%rd102+4], %f98;
	ld.f32 	%f2885, [%rd74+8];
	ld.f32 	%f2886, [%rd102+8];
	add.f32 	%f99, %f2885, %f2886;
	st.f32 	[%rd102+8], %f99;
	ld.f32 	%f2887, [%rd74+12];
	ld.f32 	%f2888, [%rd102+12];
	add.f32 	%f100, %f2887, %f2888;
	st.f32 	[%rd102+12], %f100;
	ld.f32 	%f2889, [%rd74+16];
	ld.f32 	%f2890, [%rd102+16];
	add.f32 	%f101, %f2889, %f2890;
	st.f32 	[%rd102+16], %f101;
	ld.f32 	%f2891, [%rd74+20];
	ld.f32 	%f2892, [%rd102+20];
	add.f32 	%f102, %f2891, %f2892;
	st.f32 	[%rd102+20], %f102;
	ld.f32 	%f2893, [%rd74+24];
	ld.f32 	%f2894, [%rd102+24];
	add.f32 	%f103, %f2893, %f2894;
	st.f32 	[%rd102+24], %f103;
	ld.f32 	%f2895, [%rd74+28];
	ld.f32 	%f2896, [%rd102+28];
	add.f32 	%f104, %f2895, %f2896;
	st.f32 	[%rd102+28], %f104;
	ld.f32 	%f2897, [%rd74+32];
	ld.f32 	%f2898, [%rd102+32];
	add.f32 	%f105, %f2897, %f2898;
	st.f32 	[%rd102+32], %f105;
	ld.f32 	%f2899, [%rd74+36];
	ld.f32 	%f2900, [%rd102+36];
	add.f32 	%f106, %f2899, %f2900;
	st.f32 	[%rd102+36], %f106;
	ld.f32 	%f2901, [%rd74+40];
	ld.f32 	%f2902, [%rd102+40];
	add.f32 	%f107, %f2901, %f2902;
	st.f32 	[%rd102+40], %f107;
	ld.f32 	%f2903, [%rd74+44];
	ld.f32 	%f2904, [%rd102+44];
	add.f32 	%f108, %f2903, %f2904;
	st.f32 	[%rd102+44], %f108;
	ld.f32 	%f2905, [%rd74+48];
	ld.f32 	%f2906, [%rd102+48];
	add.f32 	%f109, %f2905, %f2906;
	st.f32 	[%rd102+48], %f109;
	ld.f32 	%f2907, [%rd74+52];
	ld.f32 	%f2908, [%rd102+52];
	add.f32 	%f110, %f2907, %f2908;
	st.f32 	[%rd102+52], %f110;
	ld.f32 	%f2909, [%rd74+56];
	ld.f32 	%f2910, [%rd102+56];
	add.f32 	%f111, %f2909, %f2910;
	st.f32 	[%rd102+56], %f111;
	ld.f32 	%f2911, [%rd74+60];
	ld.f32 	%f2912, [%rd102+60];
	add.f32 	%f112, %f2911, %f2912;
	st.f32 	[%rd102+60], %f112;
	ld.f32 	%f2913, [%rd74+64];
	ld.f32 	%f2914, [%rd102+64];
	add.f32 	%f113, %f2913, %f2914;
	st.f32 	[%rd102+64], %f113;
	ld.f32 	%f2915, [%rd74+68];
	ld.f32 	%f2916, [%rd102+68];
	add.f32 	%f114, %f2915, %f2916;
	st.f32 	[%rd102+68], %f114;
	ld.f32 	%f2917, [%rd74+72];
	ld.f32 	%f2918, [%rd102+72];
	add.f32 	%f115, %f2917, %f2918;
	st.f32 	[%rd102+72], %f115;
	ld.f32 	%f2919, [%rd74+76];
	ld.f32 	%f2920, [%rd102+76];
	add.f32 	%f116, %f2919, %f2920;
	st.f32 	[%rd102+76], %f116;
	ld.f32 	%f2921, [%rd74+80];
	ld.f32 	%f2922, [%rd102+80];
	add.f32 	%f117, %f2921, %f2922;
	st.f32 	[%rd102+80], %f117;
	ld.f32 	%f2923, [%rd74+84];
	ld.f32 	%f2924, [%rd102+84];
	add.f32 	%f118, %f2923, %f2924;
	st.f32 	[%rd102+84], %f118;
	ld.f32 	%f2925, [%rd74+88];
	ld.f32 	%f2926, [%rd102+88];
	add.f32 	%f119, %f2925, %f2926;
	st.f32 	[%rd102+88], %f119;
	ld.f32 	%f2927, [%rd74+92];
	ld.f32 	%f2928, [%rd102+92];
	add.f32 	%f120, %f2927, %f2928;
	st.f32 	[%rd102+92], %f120;
	ld.f32 	%f2929, [%rd74+96];
	ld.f32 	%f2930, [%rd102+96];
	add.f32 	%f121, %f2929, %f2930;
	st.f32 	[%rd102+96], %f121;
	ld.f32 	%f2931, [%rd74+100];
	ld.f32 	%f2932, [%rd102+100];
	add.f32 	%f122, %f2931, %f2932;
	st.f32 	[%rd102+100], %f122;
	ld.f32 	%f2933, [%rd74+104];
	ld.f32 	%f2934, [%rd102+104];
	add.f32 	%f123, %f2933, %f2934;
	st.f32 	[%rd102+104], %f123;
	ld.f32 	%f2935, [%rd74+108];
	ld.f32 	%f2936, [%rd102+108];
	add.f32 	%f124, %f2935, %f2936;
	st.f32 	[%rd102+108], %f124;
	ld.f32 	%f2937, [%rd74+112];
	ld.f32 	%f2938, [%rd102+112];
	add.f32 	%f125, %f2937, %f2938;
	st.f32 	[%rd102+112], %f125;
	ld.f32 	%f2939, [%rd74+116];
	ld.f32 	%f2940, [%rd102+116];
	add.f32 	%f126, %f2939, %f2940;
	st.f32 	[%rd102+116], %f126;
	ld.f32 	%f2941, [%rd74+120];
	ld.f32 	%f2942, [%rd102+120];
	add.f32 	%f127, %f2941, %f2942;
	st.f32 	[%rd102+120], %f127;
	ld.f32 	%f2943, [%rd74+124];
	ld.f32 	%f2944, [%rd102+124];
	add.f32 	%f128, %f2943, %f2944;
	st.f32 	[%rd102+124], %f128;
	setp.lt.u32 	%p29, %r2, 65;
	@%p29 bra 	$L__BB14_61;
	ld.shared.u64 	%rd75, [_ZZN3cub18CUB_300001_SM_10006detail6reduce18DeviceReduceKernelINS2_10policy_hubIPfy9sum_deltaE10Policy1000EN6thrust24THRUST_300001_SM_1000_NS6detail15normal_iteratorINSA_10device_ptrIS5_EEEEyS6_S5_N4cuda3std3__410__identityEEEvT0_PT3_T1_NS0_13GridEvenShareISN_EET2_T4_E12temp_storage+24];
	ld.f32 	%f2945, [%rd75];
	add.f32 	%f129, %f2945, %f97;
	st.f32 	[%rd102], %f129;
	ld.f32 	%f2946, [%rd75+4];
	add.f32 	%f130, %f2946, %f98;
	st.f32 	[%rd102+4], %f130;
	ld.f32 	%f2947, [%rd75+8];
	add.f32 	%f131, %f2947, %f99;
	st.f32 	[%rd102+8], %f131;
	ld.f32 	%f2948, [%rd75+12];
	add.f32 	%f132, %f2948, %f100;
	st.f32 	[%rd102+12], %f132;
	ld.f32 	%f2949, [%rd75+16];
	add.f32 	%f133, %f2949, %f101;
	st.f32 	[%rd102+16], %f133;
	ld.f32 	%f2950, [%rd75+20];
	add.f32 	%f134, %f2950, %f102;
	st.f32 	[%rd102+20], %f134;
	ld.f32 	%f2951, [%rd75+24];
	add.f32 	%f135, %f2951, %f103;
	st.f32 	[%rd102+24], %f135;
	ld.f32 	%f2952, [%rd75+28];
	add.f32 	%f136, %f2952, %f104;
	st.f32 	[%rd102+28], %f136;
	ld.f32 	%f2953, [%rd75+32];
	add.f32 	%f137, %f2953, %f105;
	st.f32 	[%rd102+32], %f137;
	ld.f32 	%f2954, [%rd75+36];
	add.f32 	%f138, %f2954, %f106;
	st.f32 	[%rd102+36], %f138;
	ld.f32 	%f2955, [%rd75+40];
	add.f32 	%f139, %f2955, %f107;
	st.f32 	[%rd102+40], %f139;
	ld.f32 	%f2956, [%rd75+44];
	add.f32 	%f140, %f2956, %f108;
	st.f32 	[%rd102+44], %f140;
	ld.f32 	%f2957, [%rd75+48];
	add.f32 	%f141, %f2957, %f109;
	st.f32 	[%rd102+48], %f141;
	ld.f32 	%f2958, [%rd75+52];
	add.f32 	%f142, %f2958, %f110;
	st.f32 	[%rd102+52], %f142;
	ld.f32 	%f2959, [%rd75+56];
	add.f32 	%f143, %f2959, %f111;
	st.f32 	[%rd102+56], %f143;
	ld.f32 	%f2960, [%rd75+60];
	add.f32 	%f144, %f2960, %f112;
	st.f32 	[%rd102+60], %f144;
	ld.f32 	%f2961, [%rd75+64];
	add.f32 	%f145, %f2961, %f113;
	st.f32 	[%rd102+64], %f145;
	ld.f32 	%f2962, [%rd75+68];
	add.f32 	%f146, %f2962, %f114;
	st.f32 	[%rd102+68], %f146;
	ld.f32 	%f2963, [%rd75+72];
	add.f32 	%f147, %f2963, %f115;
	st.f32 	[%rd102+72], %f147;
	ld.f32 	%f2964, [%rd75+76];
	add.f32 	%f148, %f2964, %f116;
	st.f32 	[%rd102+76], %f148;
	ld.f32 	%f2965, [%rd75+80];
	add.f32 	%f149, %f2965, %f117;
	st.f32 	[%rd102+80], %f149;
	ld.f32 	%f2966, [%rd75+84];
	add.f32 	%f150, %f2966, %f118;
	st.f32 	[%rd102+84], %f150;
	ld.f32 	%f2967, [%rd75+88];
	add.f32 	%f151, %f2967, %f119;
	st.f32 	[%rd102+88], %f151;
	ld.f32 	%f2968, [%rd75+92];
	add.f32 	%f152, %f2968, %f120;
	st.f32 	[%rd102+92], %f152;
	ld.f32 	%f2969, [%rd75+96];
	add.f32 	%f153, %f2969, %f121;
	st.f32 	[%rd102+96], %f153;
	ld.f32 	%f2970, [%rd75+100];
	add.f32 	%f154, %f2970, %f122;
	st.f32 	[%rd102+100], %f154;
	ld.f32 	%f2971, [%rd75+104];
	add.f32 	%f155, %f2971, %f123;
	st.f32 	[%rd102+104], %f155;
	ld.f32 	%f2972, [%rd75+108];
	add.f32 	%f156, %f2972, %f124;
	st.f32 	[%rd102+108], %f156;
	ld.f32 	%f2973, [%rd75+112];
	add.f32 	%f157, %f2973, %f125;
	st.f32 	[%rd102+112], %f157;
	ld.f32 	%f2974, [%rd75+116];
	add.f32 	%f158, %f2974, %f126;
	st.f32 	[%rd102+116], %f158;
	ld.f32 	%f2975, [%rd75+120];
	add.f32 	%f159, %f2975, %f127;
	st.f32 	[%rd102+120], %f159;
	ld.f32 	%f2976, [%rd75+124];
	add.f32 	%f160, %f2976, %f128;
	st.f32 	[%rd102+124], %f160;
	setp.lt.u32 	%p30, %r2, 97;
	@%p30 bra 	$L__BB14_61;
	ld.shared.u64 	%rd76, [_ZZN3cub18CUB_300001_SM_10006detail6reduce18DeviceReduceKernelINS2_10policy_hubIPfy9sum_deltaE10Policy1000EN6thrust24THRUST_300001_SM_1000_NS6detail15normal_iteratorINSA_10device_ptrIS5_EEEEyS6_S5_N4cuda3std3__410__identityEEEvT0_PT3_T1_NS0_13GridEvenShareISN_EET2_T4_E12temp_storage+32];
	ld.f32 	%f2977, [%rd76];
	add.f32 	%f161, %f2977, %f129;
	st.f32 	[%rd102], %f161;
	ld.f32 	%f2978, [%rd76+4];
	add.f32 	%f162, %f2978, %f130;
	st.f32 	[%rd102+4], %f162;
	ld.f32 	%f2979, [%rd76+8];
	add.f32 	%f163, %f2979, %f131;
	st.f32 	[%rd102+8], %f163;
	ld.f32 	%f2980, [%rd76+12];
	add.f32 	%f164, %f2980, %f132;
	st.f32 	[%rd102+12], %f164;
	ld.f32 	%f2981, [%rd76+16];
	add.f32 	%f165, %f2981, %f133;
	st.f32 	[%rd102+16], %f165;
	ld.f32 	%f2982, [%rd76+20];
	add.f32 	%f166, %f2982, %f134;
	st.f32 	[%rd102+20], %f166;
	ld.f32 	%f2983, [%rd76+24];
	add.f32 	%f167, %f2983, %f135;
	st.f32 	[%rd102+24], %f167;
	ld.f32 	%f2984, [%rd76+28];
	add.f32 	%f168, %f2984, %f136;
	st.f32 	[%rd102+28], %f168;
	ld.f32 	%f2985, [%rd76+32];
	add.f32 	%f169, %f2985, %f137;
	st.f32 	[%rd102+32], %f169;
	ld.f32 	%f2986, [%rd76+36];
	add.f32 	%f170, %f2986, %f138;
	st.f32 	[%rd102+36], %f170;
	ld.f32 	%f2987, [%rd76+40];
	add.f32 	%f171, %f2987, %f139;
	st.f32 	[%rd102+40], %f171;
	ld.f32 	%f2988, [%rd76+44];
	add.f32 	%f172, %f2988, %f140;
	st.f32 	[%rd102+44], %f172;
	ld.f32 	%f2989, [%rd76+48];
	add.f32 	%f173, %f2989, %f141;
	st.f32 	[%rd102+48], %f173;
	ld.f32 	%f2990, [%rd76+52];
	add.f32 	%f174, %f2990, %f142;
	st.f32 	[%rd102+52], %f174;
	ld.f32 	%f2991, [%rd76+56];
	add.f32 	%f175, %f2991, %f143;
	st.f32 	[%rd102+56], %f175;
	ld.f32 	%f2992, [%rd76+60];
	add.f32 	%f176, %f2992, %f144;
	st.f32 	[%rd102+60], %f176;
	ld.f32 	%f2993, [%rd76+64];
	add.f32 	%f177, %f2993, %f145;
	st.f32 	[%rd102+64], %f177;
	ld.f32 	%f2994, [%rd76+68];
	add.f32 	%f178, %f2994, %f146;
	st.f32 	[%rd102+68], %f178;
	ld.f32 	%f2995, [%rd76+72];
	add.f32 	%f179, %f2995, %f147;
	st.f32 	[%rd102+72], %f179;
	ld.f32 	%f2996, [%rd76+76];
	add.f32 	%f180, %f2996, %f148;
	st.f32 	[%rd102+76], %f180;
	ld.f32 	%f2997, [%rd76+80];
	add.f32 	%f181, %f2997, %f149;
	st.f32 	[%rd102+80], %f181;
	ld.f32 	%f2998, [%rd76+84];
	add.f32 	%f182, %f2998, %f150;
	st.f32 	[%rd102+84], %f182;
	ld.f32 	%f2999, [%rd76+88];
	add.f32 	%f183, %f2999, %f151;
	st.f32 	[%rd102+88], %f183;
	ld.f32 	%f3000, [%rd76+92];
	add.f32 	%f184, %f3000, %f152;
	st.f32 	[%rd102+92], %f184;
	ld.f32 	%f3001, [%rd76+96];
	add.f32 	%f185, %f3001, %f153;
	st.f32 	[%rd102+96], %f185;
	ld.f32 	%f3002, [%rd76+100];
	add.f32 	%f186, %f3002, %f154;
	st.f32 	[%rd102+100], %f186;
	ld.f32 	%f3003, [%rd76+104];
	add.f32 	%f187, %f3003, %f155;
	st.f32 	[%rd102+104], %f187;
	ld.f32 	%f3004, [%rd76+108];
	add.f32 	%f188, %f3004, %f156;
	st.f32 	[%rd102+108], %f188;
	ld.f32 	%f3005, [%rd76+112];
	add.f32 	%f189, %f3005, %f157;
	st.f32 	[%rd102+112], %f189;
	ld.f32 	%f3006, [%rd76+116];
	add.f32 	%f190, %f3006, %f158;
	st.f32 	[%rd102+116], %f190;
	ld.f32 	%f3007, [%rd76+120];
	add.f32 	%f191, %f3007, %f159;
	st.f32 	[%rd102+120], %f191;
	ld.f32 	%f3008, [%rd76+124];
	add.f32 	%f192, %f3008, %f160;
	st.f32 	[%rd102+124], %f192;
	setp.lt.u32 	%p31, %r2, 129;
	@%p31 bra 	$L__BB14_61;
	ld.shared.u64 	%rd77, [_ZZN3cub18CUB_300001_SM_10006detail6reduce18DeviceReduceKernelINS2_10policy_hubIPfy9sum_deltaE10Policy1000EN6thrust24THRUST_300001_SM_1000_NS6detail15normal_iteratorINSA_10device_ptrIS5_EEEEyS6_S5_N4cuda3std3__410__identityEEEvT0_PT3_T1_NS0_13GridEvenShareISN_EET2_T4_E12temp_storage+40];
	ld.f32 	%f3009, [%rd77];
	add.f32 	%f193, %f3009, %f161;
	st.f32 	[%rd102], %f193;
	ld.f32 	%f3010, [%rd77+4];
	add.f32 	%f194, %f3010, %f162;
	st.f32 	[%rd102+4], %f194;
	ld.f32 	%f3011, [%rd77+8];
	add.f32 	%f195, %f3011, %f163;
	st.f32 	[%rd102+8], %f195;
	ld.f32 	%f3012, [%rd77+12];
	add.f32 	%f196, %f3012, %f164;
	st.f32 	[%rd102+12], %f196;
	ld.f32 	%f3013, [%rd77+16];
	add.f32 	%f197, %f3013, %f165;
	st.f32 	[%rd102+16], %f197;
	ld.f32 	%f3014, [%rd77+20];
	add.f32 	%f198, %f3014, %f166;
	st.f32 	[%rd102+20], %f198;
	ld.f32 	%f3015, [%rd77+24];
	add.f32 	%f199, %f3015, %f167;
	st.f32 	[%rd102+24], %f199;
	ld.f32 	%f3016, [%rd77+28];
	add.f32 	%f200, %f3016, %f168;
	st.f32 	[%rd102+28], %f200;
	ld.f32 	%f3017, [%rd77+32];
	add.f32 	%f201, %f3017, %f169;
	st.f32 	[%rd102+32], %f201;
	ld.f32 	%f3018, [%rd77+36];
	add.f32 	%f202, %f3018, %f170;
	st.f32 	[%rd102+36], %f202;
	ld.f32 	%f3019, [%rd77+40];
	add.f32 	%f203, %f3019, %f171;
	st.f32 	[%rd102+40], %f203;
	ld.f32 	%f3020, [%rd77+44];
	add.f32 	%f204, %f3020, %f172;
	st.f32 	[%rd102+44], %f204;
	ld.f32 	%f3021, [%rd77+48];
	add.f32 	%f205, %f3021, %f173;
	st.f32 	[%rd102+48], %f205;
	ld.f32 	%f3022, [%rd77+52];
	add.f32 	%f206, %f3022, %f174;
	st.f32 	[%rd102+52], %f206;
	ld.f32 	%f3023, [%rd77+56];
	add.f32 	%f207, %f3023, %f175;
	st.f32 	[%rd102+56], %f207;
	ld.f32 	%f3024, [%rd77+60];
	add.f32 	%f208, %f3024, %f176;
	st.f32 	[%rd102+60], %f208;
	ld.f32 	%f3025, [%rd77+64];
	add.f32 	%f209, %f3025, %f177;
	st.f32 	[%rd102+64], %f209;
	ld.f32 	%f3026, [%rd77+68];
	add.f32 	%f210, %f3026, %f178;
	st.f32 	[%rd102+68], %f210;
	ld.f32 	%f3027, [%rd77+72];
	add.f32 	%f211, %f3027, %f179;
	st.f32 	[%rd102+72], %f211;
	ld.f32 	%f3028, [%rd77+76];
	add.f32 	%f212, %f3028, %f180;
	st.f32 	[%rd102+76], %f212;
	ld.f32 	%f3029, [%rd77+80];
	add.f32 	%f213, %f3029, %f181;
	st.f32 	[%rd102+80], %f213;
	ld.f32 	%f3030, [%rd77+84];
	add.f32 	%f214, %f3030, %f182;
	st.f32 	[%rd102+84], %f214;
	ld.f32 	%f3031, [%rd77+88];
	add.f32 	%f215, %f3031, %f183;
	st.f32 	[%rd102+88], %f215;
	ld.f32 	%f3032, [%rd77+92];
	add.f32 	%f216, %f3032, %f184;
	st.f32 	[%rd102+92], %f216;
	ld.f32 	%f3033, [%rd77+96];
	add.f32 	%f217, %f3033, %f185;
	st.f32 	[%rd102+96], %f217;
	ld.f32 	%f3034, [%rd77+100];
	add.f32 	%f218, %f3034, %f186;
	st.f32 	[%rd102+100], %f218;
	ld.f32 	%f3035, [%rd77+104];
	add.f32 	%f219, %f3035, %f187;
	st.f32 	[%rd102+104], %f219;
	ld.f32 	%f3036, [%rd77+108];
	add.f32 	%f220, %f3036, %f188;
	st.f32 	[%rd102+108], %f220;
	ld.f32 	%f3037, [%rd77+112];
	add.f32 	%f221, %f3037, %f189;
	st.f32 	[%rd102+112], %f221;
	ld.f32 	%f3038, [%rd77+116];
	add.f32 	%f222, %f3038, %f190;
	st.f32 	[%rd102+116], %f222;
	ld.f32 	%f3039, [%rd77+120];
	add.f32 	%f223, %f3039, %f191;
	st.f32 	[%rd102+120], %f223;
	ld.f32 	%f3040, [%rd77+124];
	add.f32 	%f224, %f3040, %f192;
	st.f32 	[%rd102+124], %f224;
	setp.lt.u32 	%p32, %r2, 161;
	@%p32 bra 	$L__BB14_61;
	ld.shared.u64 	%rd78, [_ZZN3cub18CUB_300001_SM_10006detail6reduce18DeviceReduceKernelINS2_10policy_hubIPfy9sum_deltaE10Policy1000EN6thrust24THRUST_300001_SM_1000_NS6detail15normal_iteratorINSA_10device_ptrIS5_EEEEyS6_S5_N4cuda3std3__410__identityEEEvT0_PT3_T1_NS0_13GridEvenShareISN_EET2_T4_E12temp_storage+48];
	ld.f32 	%f3041, [%rd78];
	add.f32 	%f225, %f3041, %f193;
	st.f32 	[%rd102], %f225;
	ld.f32 	%f3042, [%rd78+4];
	add.f32 	%f226, %f3042, %f194;
	st.f32 	[%rd102+4], %f226;
	ld.f32 	%f3043, [%rd78+8];
	add.f32 	%f227, %f3043, %f195;
	st.f32 	[%rd102+8], %f227;
	ld.f32 	%f3044, [%rd78+12];
	add.f32 	%f228, %f3044, %f196;
	st.f32 	[%rd102+12], %f228;
	ld.f32 	%f3045, [%rd78+16];
	add.f32 	%f229, %f3045, %f197;
	st.f32 	[%rd102+16], %f229;
	ld.f32 	%f3046, [%rd78+20];
	add.f32 	%f230, %f3046, %f198;
	st.f32 	[%rd102+20], %f230;
	ld.f32 	%f3047, [%rd78+24];
	add.f32 	%f231, %f3047, %f199;
	st.f32 	[%rd102+24], %f231;
	ld.f32 	%f3048, [%rd78+28];
	add.f32 	%f232, %f3048, %f200;
	st.f32 	[%rd102+28], %f232;
	ld.f32 	%f3049, [%rd78+32];
	add.f32 	%f233, %f3049, %f201;
	st.f32 	[%rd102+32], %f233;
	ld.f32 	%f3050, [%rd78+36];
	add.f32 	%f234, %f3050, %f202;
	st.f32 	[%rd102+36], %f234;
	ld.f32 	%f3051, [%rd78+40];
	add.f32 	%f235, %f3051, %f203;
	st.f32 	[%rd102+40], %f235;
	ld.f32 	%f3052, [%rd78+44];
	add.f32 	%f236, %f3052, %f204;
	st.f32 	[%rd102+44], %f236;
	ld.f32 	%f3053, [%rd78+48];
	add.f32 	%f237, %f3053, %f205;
	st.f32 	[%rd102+48], %f237;
	ld.f32 	%f3054, [%rd78+52];
	add.f32 	%f238, %f3054, %f206;
	st.f32 	[%rd102+52], %f238;
	ld.f32 	%f3055, [%rd78+56];
	add.f32 	%f239, %f3055, %f207;
	st.f32 	[%rd102+56], %f239;
	ld.f32 	%f3056, [%rd78+60];
	add.f32 	%f240, %f3056, %f208;
	st.f32 	[%rd102+60], %f240;
	ld.f32 	%f3057, [%rd78+64];
	add.f32 	%f241, %f3057, %f209;
	st.f32 	[%rd102+64], %f241;
	ld.f32 	%f3058, [%rd78+68];
	add.f32 	%f242, %f3058, %f210;
	st.f32 	[%rd102+68], %f242;
	ld.f32 	%f3059, [%rd78+72];
	add.f32 	%f243, %f3059, %f211;
	st.f32 	[%rd102+72], %f243;
	ld.f32 	%f3060, [%rd78+76];
	add.f32 	%f244, %f3060, %f212;
	st.f32 	[%rd102+76], %f244;
	ld.f32 	%f3061, [%rd78+80];
	add.f32 	%f245, %f3061, %f213;
	st.f32 	[%rd102+80], %f245;
	ld.f32 	%f3062, [%rd78+84];
	add.f32 	%f246, %f3062, %f214;
	st.f32 	[%rd102+84], %f246;
	ld.f32 	%f3063, [%rd78+88];
	add.f32 	%f247, %f3063, %f215;
	st.f32 	[%rd102+88], %f247;
	ld.f32 	%f3064, [%rd78+92];
	add.f32 	%f248, %f3064, %f216;
	st.f32 	[%rd102+92], %f248;
	ld.f32 	%f3065, [%rd78+96];
	add.f32 	%f249, %f3065, %f217;
	st.f32 	[%rd102+96], %f249;
	ld.f32 	%f3066, [%rd78+100];
	add.f32 	%f250, %f3066, %f218;
	st.f32 	[%rd102+100], %f250;
	ld.f32 	%f3067, [%rd78+104];
	add.f32 	%f251, %f3067, %f219;
	st.f32 	[%rd102+104], %f251;
	ld.f32 	%f3068, [%rd78+108];
	add.f32 	%f252, %f3068, %f220;
	st.f32 	[%rd102+108], %f252;
	ld.f32 	%f3069, [%rd78+112];
	add.f32 	%f253, %f3069, %f221;
	st.f32 	[%rd102+112], %f253;
	ld.f32 	%f3070, [%rd78+116];
	add.f32 	%f254, %f3070, %f222;
	st.f32 	[%rd102+116], %f254;
	ld.f32 	%f3071, [%rd78+120];
	add.f32 	%f255, %f3071, %f223;
	st.f32 	[%rd102+120], %f255;
	ld.f32 	%f3072, [%rd78+124];
	add.f32 	%f256, %f3072, %f224;
	st.f32 	[%rd102+124], %f256;
	setp.lt.u32 	%p33, %r2, 193;
	@%p33 bra 	$L__BB14_61;
	ld.shared.u64 	%rd79, [_ZZN3cub18CUB_300001_SM_10006detail6reduce18DeviceReduceKernelINS2_10policy_hubIPfy9sum_deltaE10Policy1000EN6thrust24THRUST_300001_SM_1000_NS6detail15normal_iteratorINSA_10device_ptrIS5_EEEEyS6_S5_N4cuda3std3__410__identityEEEvT0_PT3_T1_NS0_13GridEvenShareISN_EET2_T4_E12temp_storage+56];
	ld.f32 	%f3073, [%rd79];
	add.f32 	%f257, %f3073, %f225;
	st.f32 	[%rd102], %f257;
	ld.f32 	%f3074, [%rd79+4];
	add.f32 	%f258, %f3074, %f226;
	st.f32 	[%rd102+4], %f258;
	ld.f32 	%f3075, [%rd79+8];
	add.f32 	%f259, %f3075, %f227;
	st.f32 	[%rd102+8], %f259;
	ld.f32 	%f3076, [%rd79+12];
	add.f32 	%f260, %f3076, %f228;
	st.f32 	[%rd102+12], %f260;
	ld.f32 	%f3077, [%rd79+16];
	add.f32 	%f261, %f3077, %f229;
	st.f32 	[%rd102+16], %f261;
	ld.f32 	%f3078, [%rd79+20];
	add.f32 	%f262, %f3078, %f230;
	st.f32 	[%rd102+20], %f262;
	ld.f32 	%f3079, [%rd79+24];
	add.f32 	%f263, %f3079, %f231;
	st.f32 	[%rd102+24], %f263;
	ld.f32 	%f3080, [%rd79+28];
	add.f32 	%f264, %f3080, %f232;
	st.f32 	[%rd102+28], %f264;
	ld.f32 	%f3081, [%rd79+32];
	add.f32 	%f265, %f3081, %f233;
	st.f32 	[%rd102+32], %f265;
	ld.f32 	%f3082, [%rd79+36];
	add.f32 	%f266, %f3082, %f234;
	st.f32 	[%rd102+36], %f266;
	ld.f32 	%f3083, [%rd79+40];
	add.f32 	%f267, %f3083, %f235;
	st.f32 	[%rd102+40], %f267;
	ld.f32 	%f3084, [%rd79+44];
	add.f32 	%f268, %f3084, %f236;
	st.f32 	[%rd102+44], %f268;
	ld.f32 	%f3085, [%rd79+48];
	add.f32 	%f269, %f3085, %f237;
	st.f32 	[%rd102+48], %f269;
	ld.f32 	%f3086, [%rd79+52];
	add.f32 	%f270, %f3086, %f238;
	st.f32 	[%rd102+52], %f270;
	ld.f32 	%f3087, [%rd79+56];
	add.f32 	%f271, %f3087, %f239;
	st.f32 	[%rd102+56], %f271;
	ld.f32 	%f3088, [%rd79+60];
	add.f32 	%f272, %f3088, %f240;
	st.f32 	[%rd102+60], %f272;
	ld.f32 	%f3089, [%rd79+64];
	add.f32 	%f273, %f3089, %f241;
	st.f32 	[%rd102+64], %f273;
	ld.f32 	%f3090, [%rd79+68];
	add.f32 	%f274, %f3090, %f242;
	st.f32 	[%rd102+68], %f274;
	ld.f32 	%f3091, [%rd79+72];
	add.f32 	%f275, %f3091, %f243;
	st.f32 	[%rd102+72], %f275;
	ld.f32 	%f3092, [%rd79+76];
	add.f32 	%f276, %f3092, %f244;
	st.f32 	[%rd102+76], %f276;
	ld.f32 	%f3093, [%rd79+80];
	add.f32 	%f277, %f3093, %f245;
	st.f32 	[%rd102+80], %f277;
	ld.f32 	%f3094, [%rd79+84];
	add.f32 	%f278, %f3094, %f246;
	st.f32 	[%rd102+84], %f278;
	ld.f32 	%f3095, [%rd79+88];
	add.f32 	%f279, %f3095, %f247;
	st.f32 	[%rd102+88], %f279;
	ld.f32 	%f3096, [%rd79+92];
	add.f32 	%f280, %f3096, %f248;
	st.f32 	[%rd102+92], %f280;
	ld.f32 	%f3097, [%rd79+96];
	add.f32 	%f281, %f3097, %f249;
	st.f32 	[%rd102+96], %f281;
	ld.f32 	%f3098, [%rd79+100];
	add.f32 	%f282, %f3098, %f250;
	st.f32 	[%rd102+100], %f282;
	ld.f32 	%f3099, [%rd79+104];
	add.f32 	%f283, %f3099, %f251;
	st.f32 	[%rd102+104], %f283;
	ld.f32 	%f3100, [%rd79+108];
	add.f32 	%f284, %f3100, %f252;
	st.f32 	[%rd102+108], %f284;
	ld.f32 	%f3101, [%rd79+112];
	add.f32 	%f285, %f3101, %f253;
	st.f32 	[%rd102+112], %f285;
	ld.f32 	%f3102, [%rd79+116];
	add.f32 	%f286, %f3102, %f254;
	st.f32 	[%rd102+116], %f286;
	ld.f32 	%f3103, [%rd79+120];
	add.f32 	%f287, %f3103, %f255;
	st.f32 	[%rd102+120], %f287;
	ld.f32 	%f3104, [%rd79+124];
	add.f32 	%f288, %f3104, %f256;
	st.f32 	[%rd102+124], %f288;
	setp.lt.u32 	%p34, %r2, 225;
	@%p34 bra 	$L__BB14_61;
	ld.shared.u64 	%rd80, [_ZZN3cub18CUB_300001_SM_10006detail6reduce18DeviceReduceKernelINS2_10policy_hubIPfy9sum_deltaE10Policy1000EN6thrust24THRUST_300001_SM_1000_NS6detail15normal_iteratorINSA_10device_ptrIS5_EEEEyS6_S5_N4cuda3std3__410__identityEEEvT0_PT3_T1_NS0_13GridEvenShareISN_EET2_T4_E12temp_storage+64];
	ld.f32 	%f3105, [%rd80];
	add.f32 	%f3106, %f3105, %f257;
	st.f32 	[%rd102], %f3106;
	ld.f32 	%f3107, [%rd80+4];
	add.f32 	%f3108, %f3107, %f258;
	st.f32 	[%rd102+4], %f3108;
	ld.f32 	%f3109, [%rd80+8];
	add.f32 	%f3110, %f3109, %f259;
	st.f32 	[%rd102+8], %f3110;
	ld.f32 	%f3111, [%rd80+12];
	add.f32 	%f3112, %f3111, %f260;
	st.f32 	[%rd102+12], %f3112;
	ld.f32 	%f3113, [%rd80+16];
	add.f32 	%f3114, %f3113, %f261;
	st.f32 	[%rd102+16], %f3114;
	ld.f32 	%f3115, [%rd80+20];
	add.f32 	%f3116, %f3115, %f262;
	st.f32 	[%rd102+20], %f3116;
	ld.f32 	%f3117, [%rd80+24];
	add.f32 	%f3118, %f3117, %f263;
	st.f32 	[%rd102+24], %f3118;
	ld.f32 	%f3119, [%rd80+28];
	add.f32 	%f3120, %f3119, %f264;
	st.f32 	[%rd102+28], %f3120;
	ld.f32 	%f3121, [%rd80+32];
	add.f32 	%f3122, %f3121, %f265;
	st.f32 	[%rd102+32], %f3122;
	ld.f32 	%f3123, [%rd80+36];
	add.f32 	%f3124, %f3123, %f266;
	st.f32 	[%rd102+36], %f3124;
	ld.f32 	%f3125, [%rd80+40];
	add.f32 	%f3126, %f3125, %f267;
	st.f32 	[%rd102+40], %f3126;
	ld.f32 	%f3127, [%rd80+44];
	add.f32 	%f3128, %f3127, %f268;
	st.f32 	[%rd102+44], %f3128;
	ld.f32 	%f3129, [%rd80+48];
	add.f32 	%f3130, %f3129, %f269;
	st.f32 	[%rd102+48], %f3130;
	ld.f32 	%f3131, [%rd80+52];
	add.f32 	%f3132, %f3131, %f270;
	st.f32 	[%rd102+52], %f3132;
	ld.f32 	%f3133, [%rd80+56];
	add.f32 	%f3134, %f3133, %f271;
	st.f32 	[%rd102+56], %f3134;
	ld.f32 	%f3135, [%rd80+60];
	add.f32 	%f3136, %f3135, %f272;
	st.f32 	[%rd102+60], %f3136;
	ld.f32 	%f3137, [%rd80+64];
	add.f32 	%f3138, %f3137, %f273;
	st.f32 	[%rd102+64], %f3138;
	ld.f32 	%f3139, [%rd80+68];
	add.f32 	%f3140, %f3139, %f274;
	st.f32 	[%rd102+68], %f3140;
	ld.f32 	%f3141, [%rd80+72];
	add.f32 	%f3142, %f3141, %f275;
	st.f32 	[%rd102+72], %f3142;
	ld.f32 	%f3143, [%rd80+76];
	add.f32 	%f3144, %f3143, %f276;
	st.f32 	[%rd102+76], %f3144;
	ld.f32 	%f3145, [%rd80+80];
	add.f32 	%f3146, %f3145, %f277;
	st.f32 	[%rd102+80], %f3146;
	ld.f32 	%f3147, [%rd80+84];
	add.f32 	%f3148, %f3147, %f278;
	st.f32 	[%rd102+84], %f3148;
	ld.f32 	%f3149, [%rd80+88];
	add.f32 	%f3150, %f3149, %f279;
	st.f32 	[%rd102+88], %f3150;
	ld.f32 	%f3151, [%rd80+92];
	add.f32 	%f3152, %f3151, %f280;
	st.f32 	[%rd102+92], %f3152;
	ld.f32 	%f3153, [%rd80+96];
	add.f32 	%f3154, %f3153, %f281;
	st.f32 	[%rd102+96], %f3154;
	ld.f32 	%f3155, [%rd80+100];
	add.f32 	%f3156, %f3155, %f282;
	st.f32 	[%rd102+100], %f3156;
	ld.f32 	%f3157, [%rd80+104];
	add.f32 	%f3158, %f3157, %f283;
	st.f32 	[%rd102+104], %f3158;
	ld.f32 	%f3159, [%rd80+108];
	add.f32 	%f3160, %f3159, %f284;
	st.f32 	[%rd102+108], %f3160;
	ld.f32 	%f3161, [%rd80+112];
	add.f32 	%f3162, %f3161, %f285;
	st.f32 	[%rd102+112], %f3162;
	ld.f32 	%f3163, [%rd80+116];
	add.f32 	%f3164, %f3163, %f286;
	st.f32 	[%rd102+116], %f3164;
	ld.f32 	%f3165, [%rd80+120];
	add.f32 	%f3166, %f3165, %f287;
	st.f32 	[%rd102+120], %f3166;
	ld.f32 	%f3167, [%rd80+124];
	add.f32 	%f3168, %f3167, %f288;
	st.f32 	[%rd102+124], %f3168;
	bra.uni 	$L__BB14_61;
$L__BB14_40:
	cvt.u32.u64 	%r55, %rd100;
	mov.u32 	%r35, %tid.x;
	add.s32 	%r56, %r35, %r55;
	mul.wide.u32 	%rd23, %r56, 8;
	add.s64 	%rd24, %rd2, %rd23;
	ld.global.u64 	%rd102, [%rd24];
	ld.global.u64 	%rd25, [%rd24+2048];
	ld.global.u64 	%rd26, [%rd24+4096];
	ld.global.u64 	%rd27, [%rd24+6144];
	ld.global.u64 	%rd28, [%rd24+8192];
	ld.global.u64 	%rd29, [%rd24+10240];
	ld.global.u64 	%rd30, [%rd24+12288];
	ld.global.u64 	%rd31, [%rd24+14336];
	ld.f32 	%f449, [%rd25];
	ld.f32 	%f450, [%rd102];
	add.f32 	%f451, %f449, %f450;
	st.f32 	[%rd102], %f451;
	ld.f32 	%f452, [%rd25+4];
	ld.f32 	%f453, [%rd102+4];
	add.f32 	%f454, %f452, %f453;
	st.f32 	[%rd102+4], %f454;
	ld.f32 	%f455, [%rd25+8];
	ld.f32 	%f456, [%rd102+8];
	add.f32 	%f457, %f455, %f456;
	st.f32 	[%rd102+8], %f457;
	ld.f32 	%f458, [%rd25+12];
	ld.f32 	%f459, [%rd102+12];
	add.f32 	%f460, %f458, %f459;
	st.f32 	[%rd102+12], %f460;
	ld.f32 	%f461, [%rd25+16];
	ld.f32 	%f462, [%rd102+16];
	add.f32 	%f463, %f461, %f462;
	st.f32 	[%rd102+16], %f463;
	ld.f32 	%f464, [%rd25+20];
	ld.f32 	%f465, [%rd102+20];
	add.f32 	%f466, %f464, %f465;
	st.f32 	[%rd102+20], %f466;
	ld.f32 	%f467, [%rd25+24];
	ld.f32 	%f468, [%rd102+24];
	add.f32 	%f469, %f467, %f468;
	st.f32 	[%rd102+24], %f469;
	ld.f32 	%f470, [%rd25+28];
	ld.f32 	%f471, [%rd102+28];
	add.f32 	%f472, %f470, %f471;
	st.f32 	[%rd102+28], %f472;
	ld.f32 	%f473, [%rd25+32];
	ld.f32 	%f474, [%rd102+32];
	add.f32 	%f475, %f473, %f474;
	st.f32 	[%rd102+32], %f475;
	ld.f32 	%f476, [%rd25+36];
	ld.f32 	%f477, [%rd102+36];
	add.f32 	%f478, %f476, %f477;
	st.f32 	[%rd102+36], %f478;
	ld.f32 	%f479, [%rd25+40];
	ld.f32 	%f480, [%rd102+40];
	add.f32 	%f481, %f479, %f480;
	st.f32 	[%rd102+40], %f481;
	ld.f32 	%f482, [%rd25+44];
	ld.f32 	%f483, [%rd102+44];
	add.f32 	%f484, %f482, %f483;
	st.f32 	[%rd102+44], %f484;
	ld.f32 	%f485, [%rd25+48];
	ld.f32 	%f486, [%rd102+48];
	add.f32 	%f487, %f485, %f486;
	st.f32 	[%rd102+48], %f487;
	ld.f32 	%f488, [%rd25+52];
	ld.f32 	%f489, [%rd102+52];
	add.f32 	%f490, %f488, %f489;
	st.f32 	[%rd102+52], %f490;
	ld.f32 	%f491, [%rd25+56];
	ld.f32 	%f492, [%rd102+56];
	add.f32 	%f493, %f491, %f492;
	st.f32 	[%rd102+56], %f493;
	ld.f32 	%f494, [%rd25+60];
	ld.f32 	%f495, [%rd102+60];
	add.f32 	%f496, %f494, %f495;
	st.f32 	[%rd102+60], %f496;
	ld.f32 	%f497, [%rd25+64];
	ld.f32 	%f498, [%rd102+64];
	add.f32 	%f499, %f497, %f498;
	st.f32 	[%rd102+64], %f499;
	ld.f32 	%f500, [%rd25+68];
	ld.f32 	%f501, [%rd102+68];
	add.f32 	%f502, %f500, %f501;
	st.f32 	[%rd102+68], %f502;
	ld.f32 	%f503, [%rd25+72];
	ld.f32 	%f504, [%rd102+72];
	add.f32 	%f505, %f503, %f504;
	st.f32 	[%rd102+72], %f505;
	ld.f32 	%f506, [%rd25+76];
	ld.f32 	%f507, [%rd102+76];
	add.f32 	%f508, %f506, %f507;
	st.f32 	[%rd102+76], %f508;
	ld.f32 	%f509, [%rd25+80];
	ld.f32 	%f510, [%rd102+80];
	add.f32 	%f511, %f509, %f510;
	st.f32 	[%rd102+80], %f511;
	ld.f32 	%f512, [%rd25+84];
	ld.f32 	%f513, [%rd102+84];
	add.f32 	%f514, %f512, %f513;
	st.f32 	[%rd102+84], %f514;
	ld.f32 	%f515, [%rd25+88];
	ld.f32 	%f516, [%rd102+88];
	add.f32 	%f517, %f515, %f516;
	st.f32 	[%rd102+88], %f517;
	ld.f32 	%f518, [%rd25+92];
	ld.f32 	%f519, [%rd102+92];
	add.f32 	%f520, %f518, %f519;
	st.f32 	[%rd102+92], %f520;
	ld.f32 	%f521, [%rd25+96];
	ld.f32 	%f522, [%rd102+96];
	add.f32 	%f523, %f521, %f522;
	st.f32 	[%rd102+96], %f523;
	ld.f32 	%f524, [%rd25+100];
	ld.f32 	%f525, [%rd102+100];
	add.f32 	%f526, %f524, %f525;
	st.f32 	[%rd102+100], %f526;
	ld.f32 	%f527, [%rd25+104];
	ld.f32 	%f528, [%rd102+104];
	add.f32 	%f529, %f527, %f528;
	st.f32 	[%rd102+104], %f529;
	ld.f32 	%f530, [%rd25+108];
	ld.f32 	%f531, [%rd102+108];
	add.f32 	%f532, %f530, %f531;
	st.f32 	[%rd102+108], %f532;
	ld.f32 	%f533, [%rd25+112];
	ld.f32 	%f534, [%rd102+112];
	add.f32 	%f535, %f533, %f534;
	st.f32 	[%rd102+112], %f535;
	ld.f32 	%f536, [%rd25+116];
	ld.f32 	%f537, [%rd102+116];
	add.f32 	%f538, %f536, %f537;
	st.f32 	[%rd102+116], %f538;
	ld.f32 	%f539, [%rd25+120];
	ld.f32 	%f540, [%rd102+120];
	add.f32 	%f541, %f539, %f540;
	st.f32 	[%rd102+120], %f541;
	ld.f32 	%f542, [%rd25+124];
	ld.f32 	%f543, [%rd102+124];
	add.f32 	%f544, %f542, %f543;
	st.f32 	[%rd102+124], %f544;
	ld.f32 	%f545, [%rd26];
	add.f32 	%f546, %f545, %f451;
	st.f32 	[%rd102], %f546;
	ld.f32 	%f547, [%rd26+4];
	add.f32 	%f548, %f547, %f454;
	st.f32 	[%rd102+4], %f548;
	ld.f32 	%f549, [%rd26+8];
	add.f32 	%f550, %f549, %f457;
	st.f32 	[%rd102+8], %f550;
	ld.f32 	%f551, [%rd26+12];
	add.f32 	%f552, %f551, %f460;
	st.f32 	[%rd102+12], %f552;
	ld.f32 	%f553, [%rd26+16];
	add.f32 	%f554, %f553, %f463;
	st.f32 	[%rd102+16], %f554;
	ld.f32 	%f555, [%rd26+20];
	add.f32 	%f556, %f555, %f466;
	st.f32 	[%rd102+20], %f556;
	ld.f32 	%f557, [%rd26+24];
	add.f32 	%f558, %f557, %f469;
	st.f32 	[%rd102+24], %f558;
	ld.f32 	%f559, [%rd26+28];
	add.f32 	%f560, %f559, %f472;
	st.f32 	[%rd102+28], %f560;
	ld.f32 	%f561, [%rd26+32];
	add.f32 	%f562, %f561, %f475;
	st.f32 	[%rd102+32], %f562;
	ld.f32 	%f563, [%rd26+36];
	add.f32 	%f564, %f563, %f478;
	st.f32 	[%rd102+36], %f564;
	ld.f32 	%f565, [%rd26+40];
	add.f32 	%f566, %f565, %f481;
	st.f32 	[%rd102+40], %f566;
	ld.f32 	%f567, [%rd26+44];
	add.f32 	%f568, %f567, %f484;
	st.f32 	[%rd102+44], %f568;
	ld.f32 	%f569, [%rd26+48];
	add.f32 	%f570, %f569, %f487;
	st.f32 	[%rd102+48], %f570;
	ld.f32 	%f571, [%rd26+52];
	add.f32 	%f572, %f571, %f490;
	st.f32 	[%rd102+52], %f572;
	ld.f32 	%f573, [%rd26+56];
	add.f32 	%f574, %f573, %f493;
	st.f32 	[%rd102+56], %f574;
	ld.f32 	%f575, [%rd26+60];
	add.f32 	%f576, %f575, %f496;
	st.f32 	[%rd102+60], %f576;
	ld.f32 	%f577, [%rd26+64];
	add.f32 	%f578, %f577, %f499;
	st.f32 	[%rd102+64], %f578;
	ld.f32 	%f579, [%rd26+68];
	add.f32 	%f580, %f579, %f502;
	st.f32 	[%rd102+68], %f580;
	ld.f32 	%f581, [%rd26+72];
	add.f32 	%f582, %f581, %f505;
	st.f32 	[%rd102+72], %f582;
	ld.f32 	%f583, [%rd26+76];
	add.f32 	%f584, %f583, %f508;
	st.f32 	[%rd102+76], %f584;
	ld.f32 	%f585, [%rd26+80];
	add.f32 	%f586, %f585, %f511;
	st.f32 	[%rd102+80], %f586;
	ld.f32 	%f587, [%rd26+84];
	add.f32 	%f588, %f587, %f514;
	st.f32 	[%rd102+84], %f588;
	ld.f32 	%f589, [%rd26+88];
	add.f32 	%f590, %f589, %f517;
	st.f32 	[%rd102+88], %f590;
	ld.f32 	%f591, [%rd26+92];
	add.f32 	%f592, %f591, %f520;
	st.f32 	[%rd102+92], %f592;
	ld.f32 	%f593, [%rd26+96];
	add.f32 	%f594, %f593, %f523;
	st.f32 	[%rd102+96], %f594;
	ld.f32 	%f595, [%rd26+100];
	add.f32 	%f596, %f595, %f526;
	st.f32 	[%rd102+100], %f596;
	ld.f32 	%f597, [%rd26+104];
	add.f32 	%f598, %f597, %f529;
	st.f32 	[%rd102+104], %f598;
	ld.f32 	%f599, [%rd26+108];
	add.f32 	%f600, %f599, %f532;
	st.f32 	[%rd102+108], %f600;
	ld.f32 	%f601, [%rd26+112];
	add.f32 	%f602, %f601, %f535;
	st.f32 	[%rd102+112], %f602;
	ld.f32 	%f603, [%rd26+116];
	add.f32 	%f604, %f603, %f538;
	st.f32 	[%rd102+116], %f604;
	ld.f32 	%f605, [%rd26+120];
	add.f32 	%f606, %f605, %f541;
	st.f32 	[%rd102+120], %f606;
	ld.f32 	%f607, [%rd26+124];
	add.f32 	%f608, %f607, %f544;
	st.f32 	[%rd102+124], %f608;
	ld.f32 	%f609, [%rd27];
	add.f32 	%f610, %f609, %f546;
	st.f32 	[%rd102], %f610;
	ld.f32 	%f611, [%rd27+4];
	add.f32 	%f612, %f611, %f548;
	st.f32 	[%rd102+4], %f612;
	ld.f32 	%f613, [%rd27+8];
	add.f32 	%f614, %f613, %f550;
	st.f32 	[%rd102+8], %f614;
	ld.f32 	%f615, [%rd27+12];
	add.f32 	%f616, %f615, %f552;
	st.f32 	[%rd102+12], %f616;
	ld.f32 	%f617, [%rd27+16];
	add.f32 	%f618, %f617, %f554;
	st.f32 	[%rd102+16], %f618;
	ld.f32 	%f619, [%rd27+20];
	add.f32 	%f620, %f619, %f556;
	st.f32 	[%rd102+20], %f620;
	ld.f32 	%f621, [%rd27+24];
	add.f32 	%f622, %f621, %f558;
	st.f32 	[%rd102+24], %f622;
	ld.f32 	%f623, [%rd27+28];
	add.f32 	%f624, %f623, %f560;
	st.f32 	[%rd102+28], %f624;
	ld.f32 	%f625, [%rd27+32];
	add.f32 	%f626, %f625, %f562;
	st.f32 	[%rd102+32], %f626;
	ld.f32 	%f627, [%rd27+36];
	add.f32 	%f628, %f627, %f564;
	st.f32 	[%rd102+36], %f628;
	ld.f32 	%f629, [%rd27+40];
	add.f32 	%f630, %f629, %f566;
	st.f32 	[%rd102+40], %f630;
	ld.f32 	%f631, [%rd27+44];
	add.f32 	%f632, %f631, %f568;
	st.f32 	[%rd102+44], %f632;
	ld.f32 	%f633, [%rd27+48];
	add.f32 	%f634, %f633, %f570;
	st.f32 	[%rd102+48], %f634;
	ld.f32 	%f635, [%rd27+52];
	add.f32 	%f636, %f635, %f572;
	st.f32 	[%rd102+52], %f636;
	ld.f32 	%f637, [%rd27+56];
	add.f32 	%f638, %f637, %f574;
	st.f32 	[%rd102+56], %f638;
	ld.f32 	%f639, [%rd27+60];
	add.f32 	%f640, %f639, %f576;
	st.f32 	[%rd102+60], %f640;
	ld.f32 	%f641, [%rd27+64];
	add.f32 	%f642, %f641, %f578;
	st.f32 	[%rd102+64], %f642;
	ld.f32 	%f643, [%rd27+68];
	add.f32 	%f644, %f643, %f580;
	st.f32 	[%rd102+68], %f644;
	ld.f32 	%f645, [%rd27+72];
	add.f32 	%f646, %f645, %f582;
	st.f32 	[%rd102+72], %f646;
	ld.f32 	%f647, [%rd27+76];
	add.f32 	%f648, %f647, %f584;
	st.f32 	[%rd102+76], %f648;
	ld.f32 	%f649, [%rd27+80];
	add.f32 	%f650, %f649, %f586;
	st.f32 	[%rd102+80], %f650;
	ld.f32 	%f651, [%rd27+84];
	add.f32 	%f652, %f651, %f588;
	st.f32 	[%rd102+84], %f652;
	ld.f32 	%f653, [%rd27+88];
	add.f32 	%f654, %f653, %f590;
	st.f32 	[%rd102+88], %f654;
	ld.f32 	%f655, [%rd27+92];
	add.f32 	%f656, %f655, %f592;
	st.f32 	[%rd102+92], %f656;
	ld.f32 	%f657, [%rd27+96];
	add.f32 	%f658, %f657, %f594;
	st.f32 	[%rd102+96], %f658;
	ld.f32 	%f659, [%rd27+100];
	add.f32 	%f660, %f659, %f596;
	st.f32 	[%rd102+100], %f660;
	ld.f32 	%f661, [%rd27+104];
	add.f32 	%f662, %f661, %f598;
	st.f32 	[%rd102+104], %f662;
	ld.f32 	%f663, [%rd27+108];
	add.f32 	%f664, %f663, %f600;
	st.f32 	[%rd102+108], %f664;
	ld.f32 	%f665, [%rd27+112];
	add.f32 	%f666, %f665, %f602;
	st.f32 	[%rd102+112], %f666;
	ld.f32 	%f667, [%rd27+116];
	add.f32 	%f668, %f667, %f604;
	st.f32 	[%rd102+116], %f668;
	ld.f32 	%f669, [%rd27+120];
	add.f32 	%f670, %f669, %f606;
	st.f32 	[%rd102+120], %f670;
	ld.f32 	%f671, [%rd27+124];
	add.f32 	%f672, %f671, %f608;
	st.f32 	[%rd102+124], %f672;
	ld.f32 	%f673, [%rd28];
	add.f32 	%f674, %f673, %f610;
	st.f32 	[%rd102], %f674;
	ld.f32 	%f675, [%rd28+4];
	add.f32 	%f676, %f675, %f612;
	st.f32 	[%rd102+4], %f676;
	ld.f32 	%f677, [%rd28+8];
	add.f32 	%f678, %f677, %f614;
	st.f32 	[%rd102+8], %f678;
	ld.f32 	%f679, [%rd28+12];
	add.f32 	%f680, %f679, %f616;
	st.f32 	[%rd102+12], %f680;
	ld.f32 	%f681, [%rd28+16];
	add.f32 	%f682, %f681, %f618;
	st.f32 	[%rd102+16], %f682;
	ld.f32 	%f683, [%rd28+20];
	add.f32 	%f684, %f683, %f620;
	st.f32 	[%rd102+20], %f684;
	ld.f32 	%f685, [%rd28+24];
	add.f32 	%f686, %f685, %f622;
	st.f32 	[%rd102+24], %f686;
	ld.f32 	%f687, [%rd28+28];
	add.f32 	%f688, %f687, %f624;
	st.f32 	[%rd102+28], %f688;
	ld.f32 	%f689, [%rd28+32];
	add.f32 	%f690, %f689, %f626;
	st.f32 	[%rd102+32], %f690;
	ld.f32 	%f691, [%rd28+36];
	add.f32 	%f692, %f691, %f628;
	st.f32 	[%rd102+36], %f692;
	ld.f32 	%f693, [%rd28+40];
	add.f32 	%f694, %f693, %f630;
	st.f32 	[%rd102+40], %f694;
	ld.f32 	%f695, [%rd28+44];
	add.f32 	%f696, %f695, %f632;
	st.f32 	[%rd102+44], %f696;
	ld.f32 	%f697, [%rd28+48];
	add.f32 	%f698, %f697, %f634;
	st.f32 	[%rd102+48], %f698;
	ld.f32 	%f699, [%rd28+52];
	add.f32 	%f700, %f699, %f636;
	st.f32 	[%rd102+52], %f700;
	ld.f32 	%f701, [%rd28+56];
	add.f32 	%f702, %f701, %f638;
	st.f32 	[%rd102+56], %f702;
	ld.f32 	%f703, [%rd28+60];
	add.f32 	%f704, %f703, %f640;
	st.f32 	[%rd102+60], %f704;
	ld.f32 	%f705, [%rd28+64];
	add.f32 	%f706, %f705, %f642;
	st.f32 	[%rd102+64], %f706;
	ld.f32 	%f707, [%rd28+68];
	add.f32 	%f708, %f707, %f644;
	st.f32 	[%rd102+68], %f708;
	ld.f32 	%f709, [%rd28+72];
	add.f32 	%f710, %f709, %f646;
	st.f32 	[%rd102+72], %f710;
	ld.f32 	%f711, [%rd28+76];
	add.f32 	%f712, %f711, %f648;
	st.f32 	[%rd102+76], %f712;
	ld.f32 	%f713, [%rd28+80];
	add.f32 	%f714, %f713, %f650;
	st.f32 	[%rd102+80], %f714;
	ld.f32 	%f715, [%rd28+84];
	add.f32 	%f716, %f715, %f652;
	st.f32 	[%rd102+84], %f716;
	ld.f32 	%f717, [%rd28+88];
	add.f32 	%f718, %f717, %f654;
	st.f32 	[%rd102+88], %f718;
	ld.f32 	%f719, [%rd28+92];
	add.f32 	%f720, %f719, %f656;
	st.f32 	[%rd102+92], %f720;
	ld.f32 	%f721, [%rd28+96];
	add.f32 	%f722, %f721, %f658;
	st.f32 	[%rd102+96], %f722;
	ld.f32 	%f723, [%rd28+100];
	add.f32 	%f724, %f723, %f660;
	st.f32 	[%rd102+100], %f724;
	ld.f32 	%f725, [%rd28+104];
	add.f32 	%f726, %f725, %f662;
	st.f32 	[%rd102+104], %f726;
	ld.f32 	%f727, [%rd28+108];
	add.f32 	%f728, %f727, %f664;
	st.f32 	[%rd102+108], %f728;
	ld.f32 	%f729, [%rd28+112];
	add.f32 	%f730, %f729, %f666;
	st.f32 	[%rd102+112], %f730;
	ld.f32 	%f731, [%rd28+116];
	add.f32 	%f732, %f731, %f668;
	st.f32 	[%rd102+116], %f732;
	ld.f32 	%f733, [%rd28+120];
	add.f32 	%f734, %f733, %f670;
	st.f32 	[%rd102+120], %f734;
	ld.f32 	%f735, [%rd28+124];
	add.f32 	%f736, %f735, %f672;
	st.f32 	[%rd102+124], %f736;
	ld.f32 	%f737, [%rd29];
	add.f32 	%f738, %f737, %f674;
	st.f32 	[%rd102], %f738;
	ld.f32 	%f739, [%rd29+4];
	add.f32 	%f740, %f739, %f676;
	st.f32 	[%rd102+4], %f740;
	ld.f32 	%f741, [%rd29+8];
	add.f32 	%f742, %f741, %f678;
	st.f32 	[%rd102+8], %f742;
	ld.f32 	%f743, [%rd29+12];
	add.f32 	%f744, %f743, %f680;
	st.f32 	[%rd102+12], %f744;
	ld.f32 	%f745, [%rd29+16];
	add.f32 	%f746, %f745, %f682;
	st.f32 	[%rd102+16], %f746;
	ld.f32 	%f747, [%rd29+20];
	add.f32 	%f748, %f747, %f684;
	st.f32 	[%rd102+20], %f748;
	ld.f32 	%f749, [%rd29+24];
	add.f32 	%f750, %f749, %f686;
	st.f32 	[%rd102+24], %f750;
	ld.f32 	%f751, [%rd29+28];
	add.f32 	%f752, %f751, %f688;
	st.f32 	[%rd102+28], %f752;
	ld.f32 	%f753, [%rd29+32];
	add.f32 	%f754, %f753, %f690;
	st.f32 	[%rd102+32], %f754;
	ld.f32 	%f755, [%rd29+36];
	add.f32 	%f756, %f755, %f692;
	st.f32 	[%rd102+36], %f756;
	ld.f32 	%f757, [%rd29+40];
	add.f32 	%f758, %f757, %f694;
	st.f32 	[%rd102+40], %f758;
	ld.f32 	%f759, [%rd29+44];
	add.f32 	%f760, %f759, %f696;
	st.f32 	[%rd102+44], %f760;
	ld.f32 	%f761, [%rd29+48];
	add.f32 	%f762, %f761, %f698;
	st.f32 	[%rd102+48], %f762;
	ld.f32 	%f763, [%rd29+52];
	add.f32 	%f764, %f763, %f700;
	st.f32 	[%rd102+52], %f764;
	ld.f32 	%f765, [%rd29+56];
	add.f32 	%f766, %f765, %f702;
	st.f32 	[%rd102+56], %f766;
	ld.f32 	%f767, [%rd29+60];
	add.f32 	%f768, %f767, %f704;
	st.f32 	[%rd102+60], %f768;
	ld.f32 	%f769, [%rd29+64];
	add.f32 	%f770, %f769, %f706;
	st.f32 	[%rd102+64], %f770;
	ld.f32 	%f771, [%rd29+68];
	add.f32 	%f772, %f771, %f708;
	st.f32 	[%rd102+68], %f772;
	ld.f32 	%f773, [%rd29+72];
	add.f32 	%f774, %f773, %f710;
	st.f32 	[%rd102+72], %f774;
	ld.f32 	%f775, [%rd29+76];
	add.f32 	%f776, %f775, %f712;
	st.f32 	[%rd102+76], %f776;
	ld.f32 	%f777, [%rd29+80];
	add.f32 	%f778, %f777, %f714;
	st.f32 	[%rd102+80], %f778;
	ld.f32 	%f779, [%rd29+84];
	add.f32 	%f780, %f779, %f716;
	st.f32 	[%rd102+84], %f780;
	ld.f32 	%f781, [%rd29+88];
	add.f32 	%f782, %f781, %f718;
	st.f32 	[%rd102+88], %f782;
	ld.f32 	%f783, [%rd29+92];
	add.f32 	%f784, %f783, %f720;
	st.f32 	[%rd102+92], %f784;
	ld.f32 	%f785, [%rd29+96];
	add.f32 	%f786, %f785, %f722;
	st.f32 	[%rd102+96], %f786;
	ld.f32 	%f787, [%rd29+100];
	add.f32 	%f788, %f787, %f724;
	st.f32 	[%rd102+100], %f788;
	ld.f32 	%f789, [%rd29+104];
	add.f32 	%f790, %f789, %f726;
	st.f32 	[%rd102+104], %f790;
	ld.f32 	%f791, [%rd29+108];
	add.f32 	%f792, %f791, %f728;
	st.f32 	[%rd102+108], %f792;
	ld.f32 	%f793, [%rd29+112];
	add.f32 	%f794, %f793, %f730;
	st.f32 	[%rd102+112], %f794;
	ld.f32 	%f795, [%rd29+116];
	add.f32 	%f796, %f795, %f732;
	st.f32 	[%rd102+116], %f796;
	ld.f32 	%f797, [%rd29+120];
	add.f32 	%f798, %f797, %f734;
	st.f32 	[%rd102+120], %f798;
	ld.f32 	%f799, [%rd29+124];
	add.f32 	%f800, %f799, %f736;
	st.f32 	[%rd102+124], %f800;
	ld.f32 	%f801, [%rd30];
	add.f32 	%f802, %f801, %f738;
	st.f32 	[%rd102], %f802;
	ld.f32 	%f803, [%rd30+4];
	add.f32 	%f804, %f803, %f740;
	st.f32 	[%rd102+4], %f804;
	ld.f32 	%f805, [%rd30+8];
	add.f32 	%f806, %f805, %f742;
	st.f32 	[%rd102+8], %f806;
	ld.f32 	%f807, [%rd30+12];
	add.f32 	%f808, %f807, %f744;
	st.f32 	[%rd102+12], %f808;
	ld.f32 	%f809, [%rd30+16];
	add.f32 	%f810, %f809, %f746;
	st.f32 	[%rd102+16], %f810;
	ld.f32 	%f811, [%rd30+20];
	add.f32 	%f812, %f811, %f748;
	st.f32 	[%rd102+20], %f812;
	ld.f32 	%f813, [%rd30+24];
	add.f32 	%f814, %f813, %f750;
	st.f32 	[%rd102+24], %f814;
	ld.f32 	%f815, [%rd30+28];
	add.f32 	%f816, %f815, %f752;
	st.f32 	[%rd102+28], %f816;
	ld.f32 	%f817, [%rd30+32];
	add.f32 	%f818, %f817, %f754;
	st.f32 	[%rd102+32], %f818;
	ld.f32 	%f819, [%rd30+36];
	add.f32 	%f820, %f819, %f756;
	st.f32 	[%rd102+36], %f820;
	ld.f32 	%f821, [%rd30+40];
	add.f32 	%f822, %f821, %f758;
	st.f32 	[%rd102+40], %f822;
	ld.f32 	%f823, [%rd30+44];
	add.f32 	%f824, %f823, %f760;
	st.f32 	[%rd102+44], %f824;
	ld.f32 	%f825, [%rd30+48];
	add.f32 	%f826, %f825, %f762;
	st.f32 	[%rd102+48], %f826;
	ld.f32 	%f827, [%rd30+52];
	add.f32 	%f828, %f827, %f764;
	st.f32 	[%rd102+52], %f828;
	ld.f32 	%f829, [%rd30+56];
	add.f32 	%f830, %f829, %f766;
	st.f32 	[%rd102+56], %f830;
	ld.f32 	%f831, [%rd30+60];
	add.f32 	%f832, %f831, %f768;
	st.f32 	[%rd102+60], %f832;
	ld.f32 	%f833, [%rd30+64];
	add.f32 	%f834, %f833, %f770;
	st.f32 	[%rd102+64], %f834;
	ld.f32 	%f835, [%rd30+68];
	add.f32 	%f836, %f835, %f772;
	st.f32 	[%rd102+68], %f836;
	ld.f32 	%f837, [%rd30+72];
	add.f32 	%f838, %f837, %f774;
	st.f32 	[%rd102+72], %f838;
	ld.f32 	%f839, [%rd30+76];
	add.f32 	%f840, %f839, %f776;
	st.f32 	[%rd102+76], %f840;
	ld.f32 	%f841, [%rd30+80];
	add.f32 	%f842, %f841, %f778;
	st.f32 	[%rd102+80], %f842;
	ld.f32 	%f843, [%rd30+84];
	add.f32 	%f844, %f843, %f780;
	st.f32 	[%rd102+84], %f844;
	ld.f32 	%f845, [%rd30+88];
	add.f32 	%f846, %f845, %f782;
	st.f32 	[%rd102+88], %f846;
	ld.f32 	%f847, [%rd30+92];
	add.f32 	%f848, %f847, %f784;
	st.f32 	[%rd102+92], %f848;
	ld.f32 	%f849, [%rd30+96];
	add.f32 	%f850, %f849, %f786;
	st.f32 	[%rd102+96], %f850;
	ld.f32 	%f851, [%rd30+100];
	add.f32 	%f852, %f851, %f788;
	st.f32 	[%rd102+100], %f852;
	ld.f32 	%f853, [%rd30+104];
	add.f32 	%f854, %f853, %f790;
	st.f32 	[%rd102+104], %f854;
	ld.f32 	%f855, [%rd30+108];
	add.f32 	%f856, %f855, %f792;
	st.f32 	[%rd102+108], %f856;
	ld.f32 	%f857, [%rd30+112];
	add.f32 	%f858, %f857, %f794;
	st.f32 	[%rd102+112], %f858;
	ld.f32 	%f859, [%rd30+116];
	add.f32 	%f860, %f859, %f796;
	st.f32 	[%rd102+116], %f860;
	ld.f32 	%f861, [%rd30+120];
	add.f32 	%f862, %f861, %f798;
	st.f32 	[%rd102+120], %f862;
	ld.f32 	%f863, [%rd30+124];
	add.f32 	%f864, %f863, %f800;
	st.f32 	[%rd102+124], %f864;
	ld.f32 	%f865, [%rd31];
	add.f32 	%f4192, %f865, %f802;
	st.f32 	[%rd102], %f4192;
	ld.f32 	%f866, [%rd31+4];
	add.f32 	%f4191, %f866, %f804;
	st.f32 	[%rd102+4], %f4191;
	ld.f32 	%f867, [%rd31+8];
	add.f32 	%f4190, %f867, %f806;
	st.f32 	[%rd102+8], %f4190;
	ld.f32 	%f868, [%rd31+12];
	add.f32 	%f4189, %f868, %f808;
	st.f32 	[%rd102+12], %f4189;
	ld.f32 	%f869, [%rd31+16];
	add.f32 	%f4188, %f869, %f810;
	st.f32 	[%rd102+16], %f4188;
	ld.f32 	%f870, [%rd31+20];
	add.f32 	%f4187, %f870, %f812;
	st.f32 	[%rd102+20], %f4187;
	ld.f32 	%f871, [%rd31+24];
	add.f32 	%f4186, %f871, %f814;
	st.f32 	[%rd102+24], %f4186;
	ld.f32 	%f872, [%rd31+28];
	add.f32 	%f4185, %f872, %f816;
	st.f32 	[%rd102+28], %f4185;
	ld.f32 	%f873, [%rd31+32];
	add.f32 	%f4184, %f873, %f818;
	st.f32 	[%rd102+32], %f4184;
	ld.f32 	%f874, [%rd31+36];
	add.f32 	%f4183, %f874, %f820;
	st.f32 	[%rd102+36], %f4183;
	ld.f32 	%f875, [%rd31+40];
	add.f32 	%f4182, %f875, %f822;
	st.f32 	[%rd102+40], %f4182;
	ld.f32 	%f876, [%rd31+44];
	add.f32 	%f4181, %f876, %f824;
	st.f32 	[%rd102+44], %f4181;
	ld.f32 	%f877, [%rd31+48];
	add.f32 	%f4180, %f877, %f826;
	st.f32 	[%rd102+48], %f4180;
	ld.f32 	%f878, [%rd31+52];
	add.f32 	%f4179, %f878, %f828;
	st.f32 	[%rd102+52], %f4179;
	ld.f32 	%f879, [%rd31+56];
	add.f32 	%f4178, %f879, %f830;
	st.f32 	[%rd102+56], %f4178;
	ld.f32 	%f880, [%rd31+60];
	add.f32 	%f4177, %f880, %f832;
	st.f32 	[%rd102+60], %f4177;
	ld.f32 	%f881, [%rd31+64];
	add.f32 	%f4176, %f881, %f834;
	st.f32 	[%rd102+64], %f4176;
	ld.f32 	%f882, [%rd31+68];
	add.f32 	%f4175, %f882, %f836;
	st.f32 	[%rd102+68], %f4175;
	ld.f32 	%f883, [%rd31+72];
	add.f32 	%f4174, %f883, %f838;
	st.f32 	[%rd102+72], %f4174;
	ld.f32 	%f884, [%rd31+76];
	add.f32 	%f4173, %f884, %f840;
	st.f32 	[%rd102+76], %f4173;
	ld.f32 	%f885, [%rd31+80];
	add.f32 	%f4172, %f885, %f842;
	st.f32 	[%rd102+80], %f4172;
	ld.f32 	%f886, [%rd31+84];
	add.f32 	%f4171, %f886, %f844;
	st.f32 	[%rd102+84], %f4171;
	ld.f32 	%f887, [%rd31+88];
	add.f32 	%f4170, %f887, %f846;
	st.f32 	[%rd102+88], %f4170;
	ld.f32 	%f888, [%rd31+92];
	add.f32 	%f4169, %f888, %f848;
	st.f32 	[%rd102+92], %f4169;
	ld.f32 	%f889, [%rd31+96];
	add.f32 	%f4168, %f889, %f850;
	st.f32 	[%rd102+96], %f4168;
	ld.f32 	%f890, [%rd31+100];
	add.f32 	%f4167, %f890, %f852;
	st.f32 	[%rd102+100], %f4167;
	ld.f32 	%f891, [%rd31+104];
	add.f32 	%f4166, %f891, %f854;
	st.f32 	[%rd102+104], %f4166;
	ld.f32 	%f892, [%rd31+108];
	add.f32 	%f4165, %f892, %f856;
	st.f32 	[%rd102+108], %f4165;
	ld.f32 	%f893, [%rd31+112];
	add.f32 	%f4164, %f893, %f858;
	st.f32 	[%rd102+112], %f4164;
	ld.f32 	%f894, [%rd31+116];
	add.f32 	%f4163, %f894, %f860;
	st.f32 	[%rd102+116], %f4163;
	ld.f32 	%f895, [%rd31+120];
	add.f32 	%f4162, %f895, %f862;
	st.f32 	[%rd102+120], %f4162;
	ld.f32 	%f896, [%rd31+124];
	add.f32 	%f4161, %f896, %f864;
	st.f32 	[%rd102+124], %f4161;
	setp.lt.u64 	%p2, %rd5, %rd3;
	@%p2 bra 	$L__BB14_48;
	cvt.u64.u32 	%rd12, %r35;
	add.s64 	%rd32, %rd100, %rd3;
	add.s64 	%rd33, %rd32, %rd12;
	shl.b64 	%rd34, %rd33, 3;
	add.s64 	%rd99, %rd2, %rd34;
$L__BB14_42:
	add.s64 	%rd100, %rd100, %rd3;
	add.s64 	%rd35, %rd1, -2048;
	setp.gt.u64 	%p3, %rd100, %rd35;
	@%p3 bra 	$L__BB14_44;
	add.s64 	%rd36, %rd100, %rd12;
	shl.b64 	%rd37, %rd36, 3;
	add.s64 	%rd38, %rd2, %rd37;
	ld.global.u64 	%rd39, [%rd38];
	ld.global.u64 	%rd40, [%rd38+2048];
	ld.global.u64 	%rd41, [%rd38+4096];
	ld.global.u64 	%rd42, [%rd38+6144];
	ld.global.u64 	%rd43, [%rd38+8192];
	ld.global.u64 	%rd44, [%rd38+10240];
	ld.global.u64 	%rd45, [%rd38+12288];
	ld.global.u64 	%rd46, [%rd38+14336];
	ld.f32 	%f897, [%rd39];
	add.f32 	%f898, %f897, %f4192;
	st.f32 	[%rd102], %f898;
	ld.f32 	%f899, [%rd39+4];
	add.f32 	%f900, %f899, %f4191;
	st.f32 	[%rd102+4], %f900;
	ld.f32 	%f901, [%rd39+8];
	add.f32 	%f902, %f901, %f4190;
	st.f32 	[%rd102+8], %f902;
	ld.f32 	%f903, [%rd39+12];
	add.f32 	%f904, %f903, %f4189;
	st.f32 	[%rd102+12], %f904;
	ld.f32 	%f905, [%rd39+16];
	add.f32 	%f906, %f905, %f4188;
	st.f32 	[%rd102+16], %f906;
	ld.f32 	%f907, [%rd39+20];
	add.f32 	%f908, %f907, %f4187;
	st.f32 	[%rd102+20], %f908;
	ld.f32 	%f909, [%rd39+24];
	add.f32 	%f910, %f909, %f4186;
	st.f32 	[%rd102+24], %f910;
	ld.f32 	%f911, [%rd39+28];
	add.f32 	%f912, %f911, %f4185;
	st.f32 	[%rd102+28], %f912;
	ld.f32 	%f913, [%rd39+32];
	add.f32 	%f914, %f913, %f4184;
	st.f32 	[%rd102+32], %f914;
	ld.f32 	%f915, [%rd39+36];
	add.f32 	%f916, %f915, %f4183;
	st.f32 	[%rd102+36], %f916;
	ld.f32 	%f917, [%rd39+40];
	add.f32 	%f918, %f917, %f4182;
	st.f32 	[%rd102+40], %f918;
	ld.f32 	%f919, [%rd39+44];
	add.f32 	%f920, %f919, %f4181;
	st.f32 	[%rd102+44], %f920;
	ld.f32 	%f921, [%rd39+48];
	add.f32 	%f922, %f921, %f4180;
	st.f32 	[%rd102+48], %f922;
	ld.f32 	%f923, [%rd39+52];
	add.f32 	%f924, %f923, %f4179;
	st.f32 	[%rd102+52], %f924;
	ld.f32 	%f925, [%rd39+56];
	add.f32 	%f926, %f925, %f4178;
	st.f32 	[%rd102+56], %f926;
	ld.f32 	%f927, [%rd39+60];
	add.f32 	%f928, %f927, %f4177;
	st.f32 	[%rd102+60], %f928;
	ld.f32 	%f929, [%rd39+64];
	add.f32 	%f930, %f929, %f4176;
	st.f32 	[%rd102+64], %f930;
	ld.f32 	%f931, [%rd39+68];
	add.f32 	%f932, %f931, %f4175;
	st.f32 	[%rd102+68], %f932;
	ld.f32 	%f933, [%rd39+72];
	add.f32 	%f934, %f933, %f4174;
	st.f32 	[%rd102+72], %f934;
	ld.f32 	%f935, [%rd39+76];
	add.f32 	%f936, %f935, %f4173;
	st.f32 	[%rd102+76], %f936;
	ld.f32 	%f937, [%rd39+80];
	add.f32 	%f938, %f937, %f4172;
	st.f32 	[%rd102+80], %f938;
	ld.f32 	%f939, [%rd39+84];
	add.f32 	%f940, %f939, %f4171;
	st.f32 	[%rd102+84], %f940;
	ld.f32 	%f941, [%rd39+88];
	add.f32 	%f942, %f941, %f4170;
	st.f32 	[%rd102+88], %f942;
	ld.f32 	%f943, [%rd39+92];
	add.f32 	%f944, %f943, %f4169;
	st.f32 	[%rd102+92], %f944;
	ld.f32 	%f945, [%rd39+96];
	add.f32 	%f946, %f945, %f4168;
	st.f32 	[%rd102+96], %f946;
	ld.f32 	%f947, [%rd39+100];
	add.f32 	%f948, %f947, %f4167;
	st.f32 	[%rd102+100], %f948;
	ld.f32 	%f949, [%rd39+104];
	add.f32 	%f950, %f949, %f4166;
	st.f32 	[%rd102+104], %f950;
	ld.f32 	%f951, [%rd39+108];
	add.f32 	%f952, %f951, %f4165;
	st.f32 	[%rd102+108], %f952;
	ld.f32 	%f953, [%rd39+112];
	add.f32 	%f954, %f953, %f4164;
	st.f32 	[%rd102+112], %f954;
	ld.f32 	%f955, [%rd39+116];
	add.f32 	%f956, %f955, %f4163;
	st.f32 	[%rd102+116], %f956;
	ld.f32 	%f957, [%rd39+120];
	add.f32 	%f958, %f957, %f4162;
	st.f32 	[%rd102+120], %f958;
	ld.f32 	%f959, [%rd39+124];
	add.f32 	%f960, %f959, %f4161;
	st.f32 	[%rd102+124], %f960;
	ld.f32 	%f961, [%rd40];
	add.f32 	%f962, %f961, %f898;
	st.f32 	[%rd102], %f962;
	ld.f32 	%f963, [%rd40+4];
	add.f32 	%f964, %f963, %f900;
	st.f32 	[%rd102+4], %f964;
	ld.f32 	%f965, [%rd40+8];
	add.f32 	%f966, %f965, %f902;
	st.f32 	[%rd102+8], %f966;
	ld.f32 	%f967, [%rd40+12];
	add.f32 	%f968, %f967, %f904;
	st.f32 	[%rd102+12], %f968;
	ld.f32 	%f969, [%rd40+16];
	add.f32 	%f970, %f969, %f906;
	st.f32 	[%rd102+16], %f970;
	ld.f32 	%f971, [%rd40+20];
	add.f32 	%f972, %f971, %f908;
	st.f32 	[%rd102+20], %f972;
	ld.f32 	%f973, [%rd40+24];
	add.f32 	%f974, %f973, %f910;
	st.f32 	[%rd102+24], %f974;
	ld.f32 	%f975, [%rd40+28];
	add.f32 	%f976, %f975, %f912;
	st.f32 	[%rd102+28], %f976;
	ld.f32 	%f977, [%rd40+32];
	add.f32 	%f978, %f977, %f914;
	st.f32 	[%rd102+32], %f978;
	ld.f32 	%f979, [%rd40+36];
	add.f32 	%f980, %f979, %f916;
	st.f32 	[%rd102+36], %f980;
	ld.f32 	%f981, [%rd40+40];
	add.f32 	%f982, %f981, %f918;
	st.f32 	[%rd102+40], %f982;
	ld.f32 	%f983, [%rd40+44];
	add.f32 	%f984, %f983, %f920;
	st.f32 	[%rd102+44], %f984;
	ld.f32 	%f985, [%rd40+48];
	add.f32 	%f986, %f985, %f922;
	st.f32 	[%rd102+48], %f986;
	ld.f32 	%f987, [%rd40+52];
	add.f32 	%f988, %f987, %f924;
	st.f32 	[%rd102+52], %f988;
	ld.f32 	%f989, [%rd40+56];
	add.f32 	%f990, %f989, %f926;
	st.f32 	[%rd102+56], %f990;
	ld.f32 	%f991, [%rd40+60];
	add.f32 	%f992, %f991, %f928;
	st.f32 	[%rd102+60], %f992;
	ld.f32 	%f993, [%rd40+64];
	add.f32 	%f994, %f993, %f930;
	st.f32 	[%rd102+64], %f994;
	ld.f32 	%f995, [%rd40+68];
	add.f32 	%f996, %f995, %f932;
	st.f32 	[%rd102+68], %f996;
	ld.f32 	%f997, [%rd40+72];
	add.f32 	%f998, %f997, %f934;
	st.f32 	[%rd102+72], %f998;
	ld.f32 	%f999, [%rd40+76];
	add.f32 	%f1000, %f999, %f936;
	st.f32 	[%rd102+76], %f1000;
	ld.f32 	%f1001, [%rd40+80];
	add.f32 	%f1002, %f1001, %f938;
	st.f32 	[%rd102+80], %f1002;
	ld.f32 	%f1003, [%rd40+84];
	add.f32 	%f1004, %f1003, %f940;
	st.f32 	[%rd102+84], %f1004;
	ld.f32 	%f1005, [%rd40+88];
	add.f32 	%f1006, %f1005, %f942;
	st.f32 	[%rd102+88], %f1006;
	ld.f32 	%f1007, [%rd40+92];
	add.f32 	%f1008, %f1007, %f944;
	st.f32 	[%rd102+92], %f1008;
	ld.f32 	%f1009, [%rd40+96];
	add.f32 	%f1010, %f1009, %f946;
	st.f32 	[%rd102+96], %f1010;
	ld.f32 	%f1011, [%rd40+100];
	add.f32 	%f1012, %f1011, %f948;
	st.f32 	[%rd102+100], %f1012;
	ld.f32 	%f1013, [%rd40+104];
	add.f32 	%f1014, %f1013, %f950;
	st.f32 	[%rd102+104], %f1014;
	ld.f32 	%f1015, [%rd40+108];
	add.f32 	%f1016, %f1015, %f952;
	st.f32 	[%rd102+108], %f1016;
	ld.f32 	%f1017, [%rd40+112];
	add.f32 	%f1018, %f1017, %f954;
	st.f32 	[%rd102+112], %f1018;
	ld.f32 	%f1019, [%rd40+116];
	add.f32 	%f1020, %f1019, %f956;
	st.f32 	[%rd102+116], %f1020;
	ld.f32 	%f1021, [%rd40+120];
	add.f32 	%f1022, %f1021, %f958;
	st.f32 	[%rd102+120], %f1022;
	ld.f32 	%f1023, [%rd40+124];
	add.f32 	%f1024, %f1023, %f960;
	st.f32 	[%rd102+124], %f1024;
	ld.f32 	%f1025, [%rd41];
	add.f32 	%f1026, %f1025, %f962;
	st.f32 	[%rd102], %f1026;
	ld.f32 	%f1027, [%rd41+4];
	add.f32 	%f1028, %f1027, %f964;
	st.f32 	[%rd102+4], %f1028;
	ld.f32 	%f1029, [%rd41+8];
	add.f32 	%f1030, %f1029, %f966;
	st.f32 	[%rd102+8], %f1030;
	ld.f32 	%f1031, [%rd41+12];
	add.f32 	%f1032, %f1031, %f968;
	st.f32 	[%rd102+12], %f1032;
	ld.f32 	%f1033, [%rd41+16];
	add.f32 	%f1034, %f1033, %f970;
	st.f32 	[%rd102+16], %f1034;
	ld.f32 	%f1035, [%rd41+20];
	add.f32 	%f1036, %f1035, %f972;
	st.f32 	[%rd102+20], %f1036;
	ld.f32 	%f1037, [%rd41+24];
	add.f32 	%f1038, %f1037, %f974;
	st.f32 	[%rd102+24], %f1038;
	ld.f32 	%f1039, [%rd41+28];
	add.f32 	%f1040, %f1039, %f976;
	st.f32 	[%rd102+28], %f1040;
	ld.f32 	%f1041, [%rd41+32];
	add.f32 	%f1042, %f1041, %f978;
	st.f32 	[%rd102+32], %f1042;
	ld.f32 	%f1043, [%rd41+36];
	add.f32 	%f1044, %f1043, %f980;
	st.f32 	[%rd102+36], %f1044;
	ld.f32 	%f1045, [%rd41+40];
	add.f32 	%f1046, %f1045, %f982;
	st.f32 	[%rd102+40], %f1046;
	ld.f32 	%f1047, [%rd41+44];
	add.f32 	%f1048, %f1047, %f984;
	st.f32 	[%rd102+44], %f1048;
	ld.f32 	%f1049, [%rd41+48];
	add.f32 	%f1050, %f1049, %f986;
	st.f32 	[%rd102+48], %f1050;
	ld.f32 	%f1051, [%rd41+52];
	add.f32 	%f1052, %f1051, %f988;
	st.f32 	[%rd102+52], %f1052;
	ld.f32 	%f1053, [%rd41+56];
	add.f32 	%f1054, %f1053, %f990;
	st.f32 	[%rd102+56], %f1054;
	ld.f32 	%f1055, [%rd41+60];
	add.f32 	%f1056, %f1055, %f992;
	st.f32 	[%rd102+60], %f1056;
	ld.f32 	%f1057, [%rd41+64];
	add.f32 	%f1058, %f1057, %f994;
	st.f32 	[%rd102+64], %f1058;
	ld.f32 	%f1059, [%rd41+68];
	add.f32 	%f1060, %f1059, %f996;
	st.f32 	[%rd102+68], %f1060;
	ld.f32 	%f1061, [%rd41+72];
	add.f32 	%f1062, %f1061, %f998;
	st.f32 	[%rd102+72], %f1062;
	ld.f32 	%f1063, [%rd41+76];
	add.f32 	%f1064, %f1063, %f1000;
	st.f32 	[%rd102+76], %f1064;
	ld.f32 	%f1065, [%rd41+80];
	add.f32 	%f1066, %f1065, %f1002;
	st.f32 	[%rd102+80], %f1066;
	ld.f32 	%f1067, [%rd41+84];
	add.f32 	%f1068, %f1067, %f1004;
	st.f32 	[%rd102+84], %f1068;
	ld.f32 	%f1069, [%rd41+88];
	add.f32 	%f1070, %f1069, %f1006;
	st.f32 	[%rd102+88], %f1070;
	ld.f32 	%f1071, [%rd41+92];
	add.f32 	%f1072, %f1071, %f1008;
	st.f32 	[%rd102+92], %f1072;
	ld.f32 	%f1073, [%rd41+96];
	add.f32 	%f1074, %f1073, %f1010;
	st.f32 	[%rd102+96], %f1074;
	ld.f32 	%f1075, [%rd41+100];
	add.f32 	%f1076, %f1075, %f1012;
	st.f32 	[%rd102+100], %f1076;
	ld.f32 	%f1077, [%rd41+104];
	add.f32 	%f1078, %f1077, %f1014;
	st.f32 	[%rd102+104], %f1078;
	ld.f32 	%f1079, [%rd41+108];
	add.f32 	%f1080, %f1079, %f1016;
	st.f32 	[%rd102+108], %f1080;
	ld.f32 	%f1081, [%rd41+112];
	add.f32 	%f1082, %f1081, %f1018;
	st.f32 	[%rd102+112], %f1082;
	ld.f32 	%f1083, [%rd41+116];
	add.f32 	%f1084, %f1083, %f1020;
	st.f32 	[%rd102+116], %f1084;
	ld.f32 	%f1085, [%rd41+120];
	add.f32 	%f1086, %f1085, %f1022;
	st.f32 	[%rd102+120], %f1086;
	ld.f32 	%f1087, [%rd41+124];
	add.f32 	%f1088, %f1087, %f1024;
	st.f32 	[%rd102+124], %f1088;
	ld.f32 	%f1089, [%rd42];
	add.f32 	%f1090, %f1089, %f1026;
	st.f32 	[%rd102], %f1090;
	ld.f32 	%f1091, [%rd42+4];
	add.f32 	%f1092, %f1091, %f1028;
	st.f32 	[%rd102+4], %f1092;
	ld.f32 	%f1093, [%rd42+8];
	add.f32 	%f1094, %f1093, %f1030;
	st.f32 	[%rd102+8], %f1094;
	ld.f32 	%f1095, [%rd42+12];
	add.f32 	%f1096, %f1095, %f1032;
	st.f32 	[%rd102+12], %f1096;
	ld.f32 	%f1097, [%rd42+16];
	add.f32 	%f1098, %f1097, %f1034;
	st.f32 	[%rd102+16], %f1098;
	ld.f32 	%f1099, [%rd42+20];
	add.f32 	%f1100, %f1099, %f1036;
	st.f32 	[%rd102+20], %f1100;
	ld.f32 	%f1101, [%rd42+24];
	add.f32 	%f1102, %f1101, %f1038;
	st.f32 	[%rd102+24], %f1102;
	ld.f32 	%f1103, [%rd42+28];
	add.f32 	%f1104, %f1103, %f1040;
	st.f32 	[%rd102+28], %f1104;
	ld.f32 	%f1105, [%rd42+32];
	add.f32 	%f1106, %f1105, %f1042;
	st.f32 	[%rd102+32], %f1106;
	ld.f32 	%f1107, [%rd42+36];
	add.f32 	%f1108, %f1107, %f1044;
	st.f32 	[%rd102+36], %f1108;
	ld.f32 	%f1109, [%rd42+40];
	add.f32 	%f1110, %f1109, %f1046;
	st.f32 	[%rd102+40], %f1110;
	ld.f32 	%f1111, [%rd42+44];
	add.f32 	%f1112, %f1111, %f1048;
	st.f32 	[%rd102+44], %f1112;
	ld.f32 	%f1113, [%rd42+48];
	add.f32 	%f1114, %f1113, %f1050;
	st.f32 	[%rd102+48], %f1114;
	ld.f32 	%f1115, [%rd42+52];
	add.f32 	%f1116, %f1115, %f1052;
	st.f32 	[%rd102+52], %f1116;
	ld.f32 	%f1117, [%rd42+56];
	add.f32 	%f1118, %f1117, %f1054;
	st.f32 	[%rd102+56], %f1118;
	ld.f32 	%f1119, [%rd42+60];
	add.f32 	%f1120, %f1119, %f1056;
	st.f32 	[%rd102+60], %f1120;
	ld.f32 	%f1121, [%rd42+64];
	add.f32 	%f1122, %f1121, %f1058;
	st.f32 	[%rd102+64], %f1122;
	ld.f32 	%f1123, [%rd42+68];
	add.f32 	%f1124, %f1123, %f1060;
	st.f32 	[%rd102+68], %f1124;
	ld.f32 	%f1125, [%rd42+72];
	add.f32 	%f1126, %f1125, %f1062;
	st.f32 	[%rd102+72], %f1126;
	ld.f32 	%f1127, [%rd42+76];
	add.f32 	%f1128, %f1127, %f1064;
	st.f32 	[%rd102+76], %f1128;
	ld.f32 	%f1129, [%rd42+80];
	add.f32 	%f1130, %f1129, %f1066;
	st.f32 	[%rd102+80], %f1130;
	ld.f32 	%f1131, [%rd42+84];
	add.f32 	%f1132, %f1131, %f1068;
	st.f32 	[%rd102+84], %f1132;
	ld.f32 	%f1133, [%rd42+88];
	add.f32 	%f1134, %f1133, %f1070;
	st.f32 	[%rd102+88], %f1134;
	ld.f32 	%f1135, [%rd42+92];
	add.f32 	%f1136, %f1135, %f1072;
	st.f32 	[%rd102+92], %f1136;
	ld.f32 	%f1137, [%rd42+96];
	add.f32 	%f1138, %f1137, %f1074;
	st.f32 	[%rd102+96], %f1138;
	ld.f32 	%f1139, [%rd42+100];
	add.f32 	%f1140, %f1139, %f1076;
	st.f32 	[%rd102+100], %f1140;
	ld.f32 	%f1141, [%rd42+104];
	add.f32 	%f1142, %f1141, %f1078;
	st.f32 	[%rd102+104], %f1142;
	ld.f32 	%f1143, [%rd42+108];
	add.f32 	%f1144, %f1143, %f1080;
	st.f32 	[%rd102+108], %f1144;
	ld.f32 	%f1145, [%rd42+112];
	add.f32 	%f1146, %f1145, %f1082;
	st.f32 	[%rd102+112], %f1146;
	ld.f32 	%f1147, [%rd42+116];
	add.f32 	%f1148, %f1147, %f1084;
	st.f32 	[%rd102+116], %f1148;
	ld.f32 	%f1149, [%rd42+120];
	add.f32 	%f1150, %f1149, %f1086;
	st.f32 	[%rd102+120], %f1150;
	ld.f32 	%f1151, [%rd42+124];
	add.f32 	%f1152, %f1151, %f1088;
	st.f32 	[%rd102+124], %f1152;
	ld.f32 	%f1153, [%rd43];
	add.f32 	%f1154, %f1153, %f1090;
	st.f32 	[%rd102], %f1154;
	ld.f32 	%f1155, [%rd43+4];
	add.f32 	%f1156, %f1155, %f1092;
	st.f32 	[%rd102+4], %f1156;
	ld.f32 	%f1157, [%rd43+8];
	add.f32 	%f1158, %f1157, %f1094;
	st.f32 	[%rd102+8], %f1158;
	ld.f32 	%f1159, [%rd43+12];
	add.f32 	%f1160, %f1159, %f1096;
	st.f32 	[%rd102+12], %f1160;
	ld.f32 	%f1161, [%rd43+16];
	add.f32 	%f1162, %f1161, %f1098;
	st.f32 	[%rd102+16], %f1162;
	ld.f32 	%f1163, [%rd43+20];
	add.f32 	%f1164, %f1163, %f1100;
	st.f32 	[%rd102+20], %f1164;
	ld.f32 	%f1165, [%rd43+24];
	add.f32 	%f1166, %f1165, %f1102;
	st.f32 	[%rd102+24], %f1166;
	ld.f32 	%f1167, [%rd43+28];
	add.f32 	%f1168, %f1167, %f1104;
	st.f32 	[%rd102+28], %f1168;
	ld.f32 	%f1169, [%rd43+32];
	add.f32 	%f1170, %f1169, %f1106;
	st.f32 	[%rd102+32], %f1170;
	ld.f32 	%f1171, [%rd43+36];
	add.f32 	%f1172, %f1171, %f1108;
	st.f32 	[%rd102+36], %f1172;
	ld.f32 	%f1173, [%rd43+40];
	add.f32 	%f1174, %f1173, %f1110;
	st.f32 	[%rd102+40], %f1174;
	ld.f32 	%f1175, [%rd43+44];
	add.f32 	%f1176, %f1175, %f1112;
	st.f32 	[%rd102+44], %f1176;
	ld.f32 	%f1177, [%rd43+48];
	add.f32 	%f1178, %f1177, %f1114;
	st.f32 	[%rd102+48], %f1178;
	ld.f32 	%f1179, [%rd43+52];
	add.f32 	%f1180, %f1179, %f1116;
	st.f32 	[%rd102+52], %f1180;
	ld.f32 	%f1181, [%rd43+56];
	add.f32 	%f1182, %f1181, %f1118;
	st.f32 	[%rd102+56], %f1182;
	ld.f32 	%f1183, [%rd43+60];
	add.f32 	%f1184, %f1183, %f1120;
	st.f32 	[%rd102+60], %f1184;
	ld.f32 	%f1185, [%rd43+64];
	add.f32 	%f1186, %f1185, %f1122;
	st.f32 	[%rd102+64], %f1186;
	ld.f32 	%f1187, [%rd43+68];
	add.f32 	%f1188, %f1187, %f1124;
	st.f32 	[%rd102+68], %f1188;
	ld.f32 	%f1189, [%rd43+72];
	add.f32 	%f1190, %f1189, %f1126;
	st.f32 	[%rd102+72], %f1190;
	ld.f32 	%f1191, [%rd43+76];
	add.f32 	%f1192, %f1191, %f1128;
	st.f32 	[%rd102+76], %f1192;
	ld.f32 	%f1193, [%rd43+80];
	add.f32 	%f1194, %f1193, %f1130;
	st.f32 	[%rd102+80], %f1194;
	ld.f32 	%f1195, [%rd43+84];
	add.f32 	%f1196, %f1195, %f1132;
	st.f32 	[%rd102+84], %f1196;
	ld.f32 	%f1197, [%rd43+88];
	add.f32 	%f1198, %f1197, %f1134;
	st.f32 	[%rd102+88], %f1198;
	ld.f32 	%f1199, [%rd43+92];
	add.f32 	%f1200, %f1199, %f1136;
	st.f32 	[%rd102+92], %f1200;
	ld.f32 	%f1201, [%rd43+96];
	add.f32 	%f1202, %f1201, %f1138;
	st.f32 	[%rd102+96], %f1202;
	ld.f32 	%f1203, [%rd43+100];
	add.f32 	%f1204, %f1203, %f1140;
	st.f32 	[%rd102+100], %f1204;
	ld.f32 	%f1205, [%rd43+104];
	add.f32 	%f1206, %f1205, %f1142;
	st.f32 	[%rd102+104], %f1206;
	ld.f32 	%f1207, [%rd43+108];
	add.f32 	%f1208, %f1207, %f1144;
	st.f32 	[%rd102+108], %f1208;
	ld.f32 	%f1209, [%rd43+112];
	add.f32 	%f1210, %f1209, %f1146;
	st.f32 	[%rd102+112], %f1210;
	ld.f32 	%f1211, [%rd43+116];
	add.f32 	%f1212, %f1211, %f1148;
	st.f32 	[%rd102+116], %f1212;
	ld.f32 	%f1213, [%rd43+120];
	add.f32 	%f1214, %f1213, %f1150;
	st.f32 	[%rd102+120], %f1214;
	ld.f32 	%f1215, [%rd43+124];
	add.f32 	%f1216, %f1215, %f1152;
	st.f32 	[%rd102+124], %f1216;
	ld.f32 	%f1217, [%rd44];
	add.f32 	%f1218, %f1217, %f1154;
	st.f32 	[%rd102], %f1218;
	ld.f32 	%f1219, [%rd44+4];
	add.f32 	%f1220, %f1219, %f1156;
	st.f32 	[%rd102+4], %f1220;
	ld.f32 	%f1221, [%rd44+8];
	add.f32 	%f1222, %f1221, %f1158;
	st.f32 	[%rd102+8], %f1222;
	ld.f32 	%f1223, [%rd44+12];
	add.f32 	%f1224, %f1223, %f1160;
	st.f32 	[%rd102+12], %f1224;
	ld.f32 	%f1225, [%rd44+16];
	add.f32 	%f1226, %f1225, %f1162;
	st.f32 	[%rd102+16], %f1226;
	ld.f32 	%f1227, [%rd44+20];
	add.f32 	%f1228, %f1227, %f1164;
	st.f32 	[%rd102+20], %f1228;
	ld.f32 	%f1229, [%rd44+24];
	add.f32 	%f1230, %f1229, %f1166;
	st.f32 	[%rd102+24], %f1230;
	ld.f32 	%f1231, [%rd44+28];
	add.f32 	%f1232, %f1231, %f1168;
	st.f32 	[%rd102+28], %f1232;
	ld.f32 	%f1233, [%rd44+32];
	add.f32 	%f1234, %f1233, %f1170;
	st.f32 	[%rd102+32], %f1234;
	ld.f32 	%f1235, [%rd44+36];
	add.f32 	%f1236, %f1235, %f1172;
	st.f32 	[%rd102+36], %f1236;
	ld.f32 	%f1237, [%rd44+40];
	add.f32 	%f1238, %f1237, %f1174;
	st.f32 	[%rd102+40], %f1238;
	ld.f32 	%f1239, [%rd44+44];
	add.f32 	%f1240, %f1239, %f1176;
	st.f32 	[%rd102+44], %f1240;
	ld.f32 	%f1241, [%rd44+48];
	add.f32 	%f1242, %f1241, %f1178;
	st.f32 	[%rd102+48], %f1242;
	ld.f32 	%f1243, [%rd44+52];
	add.f32 	%f1244, %f1243, %f1180;
	st.f32 	[%rd102+52], %f1244;
	ld.f32 	%f1245, [%rd44+56];
	add.f32 	%f1246, %f1245, %f1182;
	st.f32 	[%rd102+56], %f1246;
	ld.f32 	%f1247, [%rd44+60];
	add.f32 	%f1248, %f1247, %f1184;
	st.f32 	[%rd102+60], %f1248;
	ld.f32 	%f1249, [%rd44+64];
	add.f32 	%f1250, %f1249, %f1186;
	st.f32 	[%rd102+64], %f1250;
	ld.f32 	%f1251, [%rd44+68];
	add.f32 	%f1252, %f1251, %f1188;
	st.f32 	[%rd102+68], %f1252;
	ld.f32 	%f1253, [%rd44+72];
	add.f32 	%f1254, %f1253, %f1190;
	st.f32 	[%rd102+72], %f1254;
	ld.f32 	%f1255, [%rd44+76];
	add.f32 	%f1256, %f1255, %f1192;
	st.f32 	[%rd102+76], %f1256;
	ld.f32 	%f1257, [%rd44+80];
	add.f32 	%f1258, %f1257, %f1194;
	st.f32 	[%rd102+80], %f1258;
	ld.f32 	%f1259, [%rd44+84];
	add.f32 	%f1260, %f1259, %f1196;
	st.f32 	[%rd102+84], %f1260;
	ld.f32 	%f1261, [%rd44+88];
	add.f32 	%f1262, %f1261, %f1198;
	st.f32 	[%rd102+88], %f1262;
	ld.f32 	%f1263, [%rd44+92];
	add.f32 	%f1264, %f1263, %f1200;
	st.f32 	[%rd102+92], %f1264;
	ld.f32 	%f1265, [%rd44+96];
	add.f32 	%f1266, %f1265, %f1202;
	st.f32 	[%rd102+96], %f1266;
	ld.f32 	%f1267, [%rd44+100];
	add.f32 	%f1268, %f1267, %f1204;
	st.f32 	[%rd102+100], %f1268;
	ld.f32 	%f1269, [%rd44+104];
	add.f32 	%f1270, %f1269, %f1206;
	st.f32 	[%rd102+104], %f1270;
	ld.f32 	%f1271, [%rd44+108];
	add.f32 	%f1272, %f1271, %f1208;
	st.f32 	[%rd102+108], %f1272;
	ld.f32 	%f1273, [%rd44+112];
	add.f32 	%f1274, %f1273, %f1210;
	st.f32 	[%rd102+112], %f1274;
	ld.f32 	%f1275, [%rd44+116];
	add.f32 	%f1276, %f1275, %f1212;
	st.f32 	[%rd102+116], %f1276;
	ld.f32 	%f1277, [%rd44+120];
	add.f32 	%f1278, %f1277, %f1214;
	st.f32 	[%rd102+120], %f1278;
	ld.f32 	%f1279, [%rd44+124];
	add.f32 	%f1280, %f1279, %f1216;
	st.f32 	[%rd102+124], %f1280;
	ld.f32 	%f1281, [%rd45];
	add.f32 	%f1282, %f1281, %f1218;
	st.f32 	[%rd102], %f1282;
	ld.f32 	%f1283, [%rd45+4];
	add.f32 	%f1284, %f1283, %f1220;
	st.f32 	[%rd102+4], %f1284;
	ld.f32 	%f1285, [%rd45+8];
	add.f32 	%f1286, %f1285, %f1222;
	st.f32 	[%rd102+8], %f1286;
	ld.f32 	%f1287, [%rd45+12];
	add.f32 	%f1288, %f1287, %f1224;
	st.f32 	[%rd102+12], %f1288;
	ld.f32 	%f1289, [%rd45+16];
	add.f32 	%f1290, %f1289, %f1226;
	st.f32 	[%rd102+16], %f1290;
	ld.f32 	%f1291, [%rd45+20];
	add.f32 	%f1292, %f1291, %f1228;
	st.f32 	[%rd102+20], %f1292;
	ld.f32 	%f1293, [%rd45+24];
	add.f32 	%f1294, %f1293, %f1230;
	st.f32 	[%rd102+24], %f1294;
	ld.f32 	%f1295, [%rd45+28];
	add.f32 	%f1296, %f1295, %f1232;
	st.f32 	[%rd102+28], %f1296;
	ld.f32 	%f1297, [%rd45+32];
	add.f32 	%f1298, %f1297, %f1234;
	st.f32 	[%rd102+32], %f1298;
	ld.f32 	%f1299, [%rd45+36];
	add.f32 	%f1300, %f1299, %f1236;
	st.f32 	[%rd102+36], %f1300;
	ld.f32 	%f1301, [%rd45+40];
	add.f32 	%f1302, %f1301, %f1238;
	st.f32 	[%rd102+40], %f1302;
	ld.f32 	%f1303, [%rd45+44];
	add.f32 	%f1304, %f1303, %f1240;
	st.f32 	[%rd102+44], %f1304;
	ld.f32 	%f1305, [%rd45+48];
	add.f32 	%f1306, %f1305, %f1242;
	st.f32 	[%rd102+48], %f1306;
	ld.f32 	%f1307, [%rd45+52];
	add.f32 	%f1308, %f1307, %f1244;
	st.f32 	[%rd102+52], %f1308;
	ld.f32 	%f1309, [%rd45+56];
	add.f32 	%f1310, %f1309, %f1246;
	st.f32 	[%rd102+56], %f1310;
	ld.f32 	%f1311, [%rd45+60];
	add.f32 	%f1312, %f1311, %f1248;
	st.f32 	[%rd102+60], %f1312;
	ld.f32 	%f1313, [%rd45+64];
	add.f32 	%f1314, %f1313, %f1250;
	st.f32 	[%rd102+64], %f1314;
	ld.f32 	%f1315, [%rd45+68];
	add.f32 	%f1316, %f1315, %f1252;
	st.f32 	[%rd102+68], %f1316;
	ld.f32 	%f1317, [%rd45+72];
	add.f32 	%f1318, %f1317, %f1254;
	st.f32 	[%rd102+72], %f1318;
	ld.f32 	%f1319, [%rd45+76];
	add.f32 	%f1320, %f1319, %f1256;
	st.f32 	[%rd102+76], %f1320;
	ld.f32 	%f1321, [%rd45+80];
	add.f32 	%f1322, %f1321, %f1258;
	st.f32 	[%rd102+80], %f1322;
	ld.f32 	%f1323, [%rd45+84];
	add.f32 	%f1324, %f1323, %f1260;
	st.f32 	[%rd102+84], %f1324;
	ld.f32 	%f1325, [%rd45+88];
	add.f32 	%f1326, %f1325, %f1262;
	st.f32 	[%rd102+88], %f1326;
	ld.f32 	%f1327, [%rd45+92];
	add.f32 	%f1328, %f1327, %f1264;
	st.f32 	[%rd102+92], %f1328;
	ld.f32 	%f1329, [%rd45+96];
	add.f32 	%f1330, %f1329, %f1266;
	st.f32 	[%rd102+96], %f1330;
	ld.f32 	%f1331, [%rd45+100];
	add.f32 	%f1332, %f1331, %f1268;
	st.f32 	[%rd102+100], %f1332;
	ld.f32 	%f1333, [%rd45+104];
	add.f32 	%f1334, %f1333, %f1270;
	st.f32 	[%rd102+104], %f1334;
	ld.f32 	%f1335, [%rd45+108];
	add.f32 	%f1336, %f1335, %f1272;
	st.f32 	[%rd102+108], %f1336;
	ld.f32 	%f1337, [%rd45+112];
	add.f32 	%f1338, %f1337, %f1274;
	st.f32 	[%rd102+112], %f1338;
	ld.f32 	%f1339, [%rd45+116];
	add.f32 	%f1340, %f1339, %f1276;
	st.f32 	[%rd102+116], %f1340;
	ld.f32 	%f1341, [%rd45+120];
	add.f32 	%f1342, %f1341, %f1278;
	st.f32 	[%rd102+120], %f1342;
	ld.f32 	%f1343, [%rd45+124];
	add.f32 	%f1344, %f1343, %f1280;
	st.f32 	[%rd102+124], %f1344;
	ld.f32 	%f1345, [%rd46];
	add.f32 	%f4192, %f1345, %f1282;
	st.f32 	[%rd102], %f4192;
	ld.f32 	%f1346, [%rd46+4];
	add.f32 	%f4191, %f1346, %f1284;
	st.f32 	[%rd102+4], %f4191;
	ld.f32 	%f1347, [%rd46+8];
	add.f32 	%f4190, %f1347, %f1286;
	st.f32 	[%rd102+8], %f4190;
	ld.f32 	%f1348, [%rd46+12];
	add.f32 	%f4189, %f1348, %f1288;
	st.f32 	[%rd102+12], %f4189;
	ld.f32 	%f1349, [%rd46+16];
	add.f32 	%f4188, %f1349, %f1290;
	st.f32 	[%rd102+16], %f4188;
	ld.f32 	%f1350, [%rd46+20];
	add.f32 	%f4187, %f1350, %f1292;
	st.f32 	[%rd102+20], %f4187;
	ld.f32 	%f1351, [%rd46+24];
	add.f32 	%f4186, %f1351, %f1294;
	st.f32 	[%rd102+24], %f4186;
	ld.f32 	%f1352, [%rd46+28];
	add.f32 	%f4185, %f1352, %f1296;
	st.f32 	[%rd102+28], %f4185;
	ld.f32 	%f1353, [%rd46+32];
	add.f32 	%f4184, %f1353, %f1298;
	st.f32 	[%rd102+32], %f4184;
	ld.f32 	%f1354, [%rd46+36];
	add.f32 	%f4183, %f1354, %f1300;
	st.f32 	[%rd102+36], %f4183;
	ld.f32 	%f1355, [%rd46+40];
	add.f32 	%f4182, %f1355, %f1302;
	st.f32 	[%rd102+40], %f4182;
	ld.f32 	%f1356, [%rd46+44];
	add.f32 	%f4181, %f1356, %f1304;
	st.f32 	[%rd102+44], %f4181;
	ld.f32 	%f1357, [%rd46+48];
	add.f32 	%f4180, %f1357, %f1306;
	st.f32 	[%rd102+48], %f4180;
	ld.f32 	%f1358, [%rd46+52];
	add.f32 	%f4179, %f1358, %f1308;
	st.f32 	[%rd102+52], %f4179;
	ld.f32 	%f1359, [%rd46+56];
	add.f32 	%f4178, %f1359, %f1310;
	st.f32 	[%rd102+56], %f4178;
	ld.f32 	%f1360, [%rd46+60];
	add.f32 	%f4177, %f1360, %f1312;
	st.f32 	[%rd102+60], %f4177;
	ld.f32 	%f1361, [%rd46+64];
	add.f32 	%f4176, %f1361, %f1314;
	st.f32 	[%rd102+64], %f4176;
	ld.f32 	%f1362, [%rd46+68];
	add.f32 	%f4175, %f1362, %f1316;
	st.f32 	[%rd102+68], %f4175;
	ld.f32 	%f1363, [%rd46+72];
	add.f32 	%f4174, %f1363, %f1318;
	st.f32 	[%rd102+72], %f4174;
	ld.f32 	%f1364, [%rd46+76];
	add.f32 	%f4173, %f1364, %f1320;
	st.f32 	[%rd102+76], %f4173;
	ld.f32 	%f1365, [%rd46+80];
	add.f32 	%f4172, %f1365, %f1322;
	st.f32 	[%rd102+80], %f4172;
	ld.f32 	%f1366, [%rd46+84];
	add.f32 	%f4171, %f1366, %f1324;
	st.f32 	[%rd102+84], %f4171;
	ld.f32 	%f1367, [%rd46+88];
	add.f32 	%f4170, %f1367, %f1326;
	st.f32 	[%rd102+88], %f4170;
	ld.f32 	%f1368, [%rd46+92];
	add.f32 	%f4169, %f1368, %f1328;
	st.f32 	[%rd102+92], %f4169;
	ld.f32 	%f1369, [%rd46+96];
	add.f32 	%f4168, %f1369, %f1330;
	st.f32 	[%rd102+96], %f4168;
	ld.f32 	%f1370, [%rd46+100];
	add.f32 	%f4167, %f1370, %f1332;
	st.f32 	[%rd102+100], %f4167;
	ld.f32 	%f1371, [%rd46+104];
	add.f32 	%f4166, %f1371, %f1334;
	st.f32 	[%rd102+104], %f4166;
	ld.f32 	%f1372, [%rd46+108];
	add.f32 	%f4165, %f1372, %f1336;
	st.f32 	[%rd102+108], %f4165;
	ld.f32 	%f1373, [%rd46+112];
	add.f32 	%f4164, %f1373, %f1338;
	st.f32 	[%rd102+112], %f4164;
	ld.f32 	%f1374, [%rd46+116];
	add.f32 	%f4163, %f1374, %f1340;
	st.f32 	[%rd102+116], %f4163;
	ld.f32 	%f1375, [%rd46+120];
	add.f32 	%f4162, %f1375, %f1342;
	st.f32 	[%rd102+120], %f4162;
	ld.f32 	%f1376, [%rd46+124];
	add.f32 	%f4161, %f1376, %f1344;
	st.f32 	[%rd102+124], %f4161;
	sub.s64 	%rd47, %rd1, %rd100;
	setp.lt.u64 	%p4, %rd47, %rd3;
	shl.b64 	%rd48, %rd3, 3;
	add.s64 	%rd99, %rd99, %rd48;
	@%p4 bra 	$L__BB14_48;
	bra.uni 	$L__BB14_42;
$L__BB14_44:
	setp.le.u64 	%p5, %rd1, %rd100;
	@%p5 bra 	$L__BB14_48;
	cvt.u32.u64 	%r57, %rd100;
	cvt.u32.u64 	%r58, %rd1;
	sub.s32 	%r36, %r58, %r57;
	setp.ge.s32 	%p6, %r35, %r36;
	@%p6 bra 	$L__BB14_48;
	mov.u32 	%r239, %r35;
$L__BB14_47:
	ld.global.u64 	%rd49, [%rd99];
	ld.f32 	%f1377, [%rd49];
	add.f32 	%f4192, %f1377, %f4192;
	st.f32 	[%rd102], %f4192;
	ld.f32 	%f1378, [%rd49+4];
	add.f32 	%f4191, %f1378, %f4191;
	st.f32 	[%rd102+4], %f4191;
	ld.f32 	%f1379, [%rd49+8];
	add.f32 	%f4190, %f1379, %f4190;
	st.f32 	[%rd102+8], %f4190;
	ld.f32 	%f1380, [%rd49+12];
	add.f32 	%f4189, %f1380, %f4189;
	st.f32 	[%rd102+12], %f4189;
	ld.f32 	%f1381, [%rd49+16];
	add.f32 	%f4188, %f1381, %f4188;
	st.f32 	[%rd102+16], %f4188;
	ld.f32 	%f1382, [%rd49+20];
	add.f32 	%f4187, %f1382, %f4187;
	st.f32 	[%rd102+20], %f4187;
	ld.f32 	%f1383, [%rd49+24];
	add.f32 	%f4186, %f1383, %f4186;
	st.f32 	[%rd102+24], %f4186;
	ld.f32 	%f1384, [%rd49+28];
	add.f32 	%f4185, %f1384, %f4185;
	st.f32 	[%rd102+28], %f4185;
	ld.f32 	%f1385, [%rd49+32];
	add.f32 	%f4184, %f1385, %f4184;
	st.f32 	[%rd102+32], %f4184;
	ld.f32 	%f1386, [%rd49+36];
	add.f32 	%f4183, %f1386, %f4183;
	st.f32 	[%rd102+36], %f4183;
	ld.f32 	%f1387, [%rd49+40];
	add.f32 	%f4182, %f1387, %f4182;
	st.f32 	[%rd102+40], %f4182;
	ld.f32 	%f1388, [%rd49+44];
	add.f32 	%f4181, %f1388, %f4181;
	st.f32 	[%rd102+44], %f4181;
	ld.f32 	%f1389, [%rd49+48];
	add.f32 	%f4180, %f1389, %f4180;
	st.f32 	[%rd102+48], %f4180;
	ld.f32 	%f1390, [%rd49+52];
	add.f32 	%f4179, %f1390, %f4179;
	st.f32 	[%rd102+52], %f4179;
	ld.f32 	%f1391, [%rd49+56];
	add.f32 	%f4178, %f1391, %f4178;
	st.f32 	[%rd102+56], %f4178;
	ld.f32 	%f1392, [%rd49+60];
	add.f32 	%f4177, %f1392, %f4177;
	st.f32 	[%rd102+60], %f4177;
	ld.f32 	%f1393, [%rd49+64];
	add.f32 	%f4176, %f1393, %f4176;
	st.f32 	[%rd102+64], %f4176;
	ld.f32 	%f1394, [%rd49+68];
	add.f32 	%f4175, %f1394, %f4175;
	st.f32 	[%rd102+68], %f4175;
	ld.f32 	%f1395, [%rd49+72];
	add.f32 	%f4174, %f1395, %f4174;
	st.f32 	[%rd102+72], %f4174;
	ld.f32 	%f1396, [%rd49+76];
	add.f32 	%f4173, %f1396, %f4173;
	st.f32 	[%rd102+76], %f4173;
	ld.f32 	%f1397, [%rd49+80];
	add.f32 	%f4172, %f1397, %f4172;
	st.f32 	[%rd102+80], %f4172;
	ld.f32 	%f1398, [%rd49+84];
	add.f32 	%f4171, %f1398, %f4171;
	st.f32 	[%rd102+84], %f4171;
	ld.f32 	%f1399, [%rd49+88];
	add.f32 	%f4170, %f1399, %f4170;
	st.f32 	[%rd102+88], %f4170;
	ld.f32 	%f1400, [%rd49+92];
	add.f32 	%f4169, %f1400, %f4169;
	st.f32 	[%rd102+92], %f4169;
	ld.f32 	%f1401, [%rd49+96];
	add.f32 	%f4168, %f1401, %f4168;
	st.f32 	[%rd102+96], %f4168;
	ld.f32 	%f1402, [%rd49+100];
	add.f32 	%f4167, %f1402, %f4167;
	st.f32 	[%rd102+100], %f4167;
	ld.f32 	%f1403, [%rd49+104];
	add.f32 	%f4166, %f1403, %f4166;
	st.f32 	[%rd102+104], %f4166;
	ld.f32 	%f1404, [%rd49+108];
	add.f32 	%f4165, %f1404, %f4165;
	st.f32 	[%rd102+108], %f4165;
	ld.f32 	%f1405, [%rd49+112];
	add.f32 	%f4164, %f1405, %f4164;
	st.f32 	[%rd102+112], %f4164;
	ld.f32 	%f1406, [%rd49+116];
	add.f32 	%f4163, %f1406, %f4163;
	st.f32 	[%rd102+116], %f4163;
	ld.f32 	%f1407, [%rd49+120];
	add.f32 	%f4162, %f1407, %f4162;
	st.f32 	[%rd102+120], %f4162;
	ld.f32 	%f1408, [%rd49+124];
	add.f32 	%f4161, %f1408, %f4161;
	st.f32 	[%rd102+124], %f4161;
	add.s32 	%r239, %r239, 256;
	add.s64 	%rd99, %rd99, 2048;
	setp.lt.s32 	%p7, %r239, %r36;
	@%p7 bra 	$L__BB14_47;
$L__BB14_48:
	// begin inline asm
	mov.u32 %r59, %laneid;
	// end inline asm
	mov.b64 	{%r61, %r66}, %rd102;
	mov.b32 	%r67, 1;
	mov.b32 	%r68, 31;
	mov.b32 	%r69, -1;
	// begin inline asm
	shfl.sync.down.b32 %r60, %r61, %r67, %r68, %r69;
	// end inline asm
	// begin inline asm
	shfl.sync.down.b32 %r65, %r66, %r67, %r68, %r69;
	// end inline asm
	setp.gt.s32 	%p8, %r59, 30;
	@%p8 bra 	$L__BB14_50;
	mov.b64 	%rd50, {%r60, %r65};
	ld.f32 	%f1409, [%rd50];
	ld.f32 	%f1410, [%rd102];
	add.f32 	%f1411, %f1409, %f1410;
	st.f32 	[%rd102], %f1411;
	ld.f32 	%f1412, [%rd50+4];
	ld.f32 	%f1413, [%rd102+4];
	add.f32 	%f1414, %f1412, %f1413;
	st.f32 	[%rd102+4], %f1414;
	ld.f32 	%f1415, [%rd50+8];
	ld.f32 	%f1416, [%rd102+8];
	add.f32 	%f1417, %f1415, %f1416;
	st.f32 	[%rd102+8], %f1417;
	ld.f32 	%f1418, [%rd50+12];
	ld.f32 	%f1419, [%rd102+12];
	add.f32 	%f1420, %f1418, %f1419;
	st.f32 	[%rd102+12], %f1420;
	ld.f32 	%f1421, [%rd50+16];
	ld.f32 	%f1422, [%rd102+16];
	add.f32 	%f1423, %f1421, %f1422;
	st.f32 	[%rd102+16], %f1423;
	ld.f32 	%f1424, [%rd50+20];
	ld.f32 	%f1425, [%rd102+20];
	add.f32 	%f1426, %f1424, %f1425;
	st.f32 	[%rd102+20], %f1426;
	ld.f32 	%f1427, [%rd50+24];
	ld.f32 	%f1428, [%rd102+24];
	add.f32 	%f1429, %f1427, %f1428;
	st.f32 	[%rd102+24], %f1429;
	ld.f32 	%f1430, [%rd50+28];
	ld.f32 	%f1431, [%rd102+28];
	add.f32 	%f1432, %f1430, %f1431;
	st.f32 	[%rd102+28], %f1432;
	ld.f32 	%f1433, [%rd50+32];
	ld.f32 	%f1434, [%rd102+32];
	add.f32 	%f1435, %f1433, %f1434;
	st.f32 	[%rd102+32], %f1435;
	ld.f32 	%f1436, [%rd50+36];
	ld.f32 	%f1437, [%rd102+36];
	add.f32 	%f1438, %f1436, %f1437;
	st.f32 	[%rd102+36], %f1438;
	ld.f32 	%f1439, [%rd50+40];
	ld.f32 	%f1440, [%rd102+40];
	add.f32 	%f1441, %f1439, %f1440;
	st.f32 	[%rd102+40], %f1441;
	ld.f32 	%f1442, [%rd50+44];
	ld.f32 	%f1443, [%rd102+44];
	add.f32 	%f1444, %f1442, %f1443;
	st.f32 	[%rd102+44], %f1444;
	ld.f32 	%f1445, [%rd50+48];
	ld.f32 	%f1446, [%rd102+48];
	add.f32 	%f1447, %f1445, %f1446;
	st.f32 	[%rd102+48], %f1447;
	ld.f32 	%f1448, [%rd50+52];
	ld.f32 	%f1449, [%rd102+52];
	add.f32 	%f1450, %f1448, %f1449;
	st.f32 	[%rd102+52], %f1450;
	ld.f32 	%f1451, [%rd50+56];
	ld.f32 	%f1452, [%rd102+56];
	add.f32 	%f1453, %f1451, %f1452;
	st.f32 	[%rd102+56], %f1453;
	ld.f32 	%f1454, [%rd50+60];
	ld.f32 	%f1455, [%rd102+60];
	add.f32 	%f1456, %f1454, %f1455;
	st.f32 	[%rd102+60], %f1456;
	ld.f32 	%f1457, [%rd50+64];
	ld.f32 	%f1458, [%rd102+64];
	add.f32 	%f1459, %f1457, %f1458;
	st.f32 	[%rd102+64], %f1459;
	ld.f32 	%f1460, [%rd50+68];
	ld.f32 	%f1461, [%rd102+68];
	add.f32 	%f1462, %f1460, %f1461;
	st.f32 	[%rd102+68], %f1462;
	ld.f32 	%f1463, [%rd50+72];
	ld.f32 	%f1464, [%rd102+72];
	add.f32 	%f1465, %f1463, %f1464;
	st.f32 	[%rd102+72], %f1465;
	ld.f32 	%f1466, [%rd50+76];
	ld.f32 	%f1467, [%rd102+76];
	add.f32 	%f1468, %f1466, %f1467;
	st.f32 	[%rd102+76], %f1468;
	ld.f32 	%f1469, [%rd50+80];
	ld.f32 	%f1470, [%rd102+80];
	add.f32 	%f1471, %f1469, %f1470;
	st.f32 	[%rd102+80], %f1471;
	ld.f32 	%f1472, [%rd50+84];
	ld.f32 	%f1473, [%rd102+84];
	add.f32 	%f1474, %f1472, %f1473;
	st.f32 	[%rd102+84], %f1474;
	ld.f32 	%f1475, [%rd50+88];
	ld.f32 	%f1476, [%rd102+88];
	add.f32 	%f1477, %f1475, %f1476;
	st.f32 	[%rd102+88], %f1477;
	ld.f32 	%f1478, [%rd50+92];
	ld.f32 	%f1479, [%rd102+92];
	add.f32 	%f1480, %f1478, %f1479;
	st.f32 	[%rd102+92], %f1480;
	ld.f32 	%f1481, [%rd50+96];
	ld.f32 	%f1482, [%rd102+96];
	add.f32 	%f1483, %f1481, %f1482;
	st.f32 	[%rd102+96], %f1483;
	ld.f32 	%f1484, [%rd50+100];
	ld.f32 	%f1485, [%rd102+100];
	add.f32 	%f1486, %f1484, %f1485;
	st.f32 	[%rd102+100], %f1486;
	ld.f32 	%f1487, [%rd50+104];
	ld.f32 	%f1488, [%rd102+104];
	add.f32 	%f1489, %f1487, %f1488;
	st.f32 	[%rd102+104], %f1489;
	ld.f32 	%f1490, [%rd50+108];
	ld.f32 	%f1491, [%rd102+108];
	add.f32 	%f1492, %f1490, %f1491;
	st.f32 	[%rd102+108], %f1492;
	ld.f32 	%f1493, [%rd50+112];
	ld.f32 	%f1494, [%rd102+112];
	add.f32 	%f1495, %f1493, %f1494;
	st.f32 	[%rd102+112], %f1495;
	ld.f32 	%f1496, [%rd50+116];
	ld.f32 	%f1497, [%rd102+116];
	add.f32 	%f1498, %f1496, %f1497;
	st.f32 	[%rd102+116], %f1498;
	ld.f32 	%f1499, [%rd50+120];
	ld.f32 	%f1500, [%rd102+120];
	add.f32 	%f1501, %f1499, %f1500;
	st.f32 	[%rd102+120], %f1501;
	ld.f32 	%f1502, [%rd50+124];
	ld.f32 	%f1503, [%rd102+124];
	add.f32 	%f1504, %f1502, %f1503;
	st.f32 	[%rd102+124], %f1504;
$L__BB14_50:
	mov.b32 	%r77, 2;
	mov.b32 	%r78, 31;
	mov.b32 	%r79, -1;
	// begin inline asm
	shfl.sync.down.b32 %r70, %r61, %r77, %r78, %r79;
	// end inline asm
	// begin inline asm
	shfl.sync.down.b32 %r75, %r66, %r77, %r78, %r79;
	// end inline asm
	setp.gt.s32 	%p9, %r59, 29;
	@%p9 bra 	$L__BB14_52;
	mov.b64 	%rd51, {%r70, %r75};
	ld.f32 	%f1505, [%rd51];
	ld.f32 	%f1506, [%rd102];
	add.f32 	%f1507, %f1505, %f1506;
	st.f32 	[%rd102], %f1507;
	ld.f32 	%f1508, [%rd51+4];
	ld.f32 	%f1509, [%rd102+4];
	add.f32 	%f1510, %f1508, %f1509;
	st.f32 	[%rd102+4], %f1510;
	ld.f32 	%f1511, [%rd51+8];
	ld.f32 	%f1512, [%rd102+8];
	add.f32 	%f1513, %f1511, %f1512;
	st.f32 	[%rd102+8], %f1513;
	ld.f32 	%f1514, [%rd51+12];
	ld.f32 	%f1515, [%rd102+12];
	add.f32 	%f1516, %f1514, %f1515;
	st.f32 	[%rd102+12], %f1516;
	ld.f32 	%f1517, [%rd51+16];
	ld.f32 	%f1518, [%rd102+16];
	add.f32 	%f1519, %f1517, %f1518;
	st.f32 	[%rd102+16], %f1519;
	ld.f32 	%f1520, [%rd51+20];
	ld.f32 	%f1521, [%rd102+20];
	add.f32 	%f1522, %f1520, %f1521;
	st.f32 	[%rd102+20], %f1522;
	ld.f32 	%f1523, [%rd51+24];
	ld.f32 	%f1524, [%rd102+24];
	add.f32 	%f1525, %f1523, %f1524;
	st.f32 	[%rd102+24], %f1525;
	ld.f32 	%f1526, [%rd51+28];
	ld.f32 	%f1527, [%rd102+28];
	add.f32 	%f1528, %f1526, %f1527;
	st.f32 	[%rd102+28], %f1528;
	ld.f32 	%f1529, [%rd51+32];
	ld.f32 	%f1530, [%rd102+32];
	add.f32 	%f1531, %f1529, %f1530;
	st.f32 	[%rd102+32], %f1531;
	ld.f32 	%f1532, [%rd51+36];
	ld.f32 	%f1533, [%rd102+36];
	add.f32 	%f1534, %f1532, %f1533;
	st.f32 	[%rd102+36], %f1534;
	ld.f32 	%f1535, [%rd51+40];
	ld.f32 	%f1536, [%rd102+40];
	add.f32 	%f1537, %f1535, %f1536;
	st.f32 	[%rd102+40], %f1537;
	ld.f32 	%f1538, [%rd51+44];
	ld.f32 	%f1539, [%rd102+44];
	add.f32 	%f1540, %f1538, %f1539;
	st.f32 	[%rd102+44], %f1540;
	ld.f32 	%f1541, [%rd51+48];
	ld.f32 	%f1542, [%rd102+48];
	add.f32 	%f1543, %f1541, %f1542;
	st.f32 	[%rd102+48], %f1543;
	ld.f32 	%f1544, [%rd51+52];
	ld.f32 	%f1545, [%rd102+52];
	add.f32 	%f1546, %f1544, %f1545;
	st.f32 	[%rd102+52], %f1546;
	ld.f32 	%f1547, [%rd51+56];
	ld.f32 	%f1548, [%rd102+56];
	add.f32 	%f1549, %f1547, %f1548;
	st.f32 	[%rd102+56], %f1549;
	ld.f32 	%f1550, [%rd51+60];
	ld.f32 	%f1551, [%rd102+60];
	add.f32 	%f1552, %f1550, %f1551;
	st.f32 	[%rd102+60], %f1552;
	ld.f32 	%f1553, [%rd51+64];
	ld.f32 	%f1554, [%rd102+64];
	add.f32 	%f1555, %f1553, %f1554;
	st.f32 	[%rd102+64], %f1555;
	ld.f32 	%f1556, [%rd51+68];
	ld.f32 	%f1557, [%rd102+68];
	add.f32 	%f1558, %f1556, %f1557;
	st.f32 	[%rd102+68], %f1558;
	ld.f32 	%f1559, [%rd51+72];
	ld.f32 	%f1560, [%rd102+72];
	add.f32 	%f1561, %f1559, %f1560;
	st.f32 	[%rd102+72], %f1561;
	ld.f32 	%f1562, [%rd51+76];
	ld.f32 	%f1563, [%rd102+76];
	add.f32 	%f1564, %f1562, %f1563;
	st.f32 	[%rd102+76], %f1564;
	ld.f32 	%f1565, [%rd51+80];
	ld.f32 	%f1566, [%rd102+80];
	add.f32 	%f1567, %f1565, %f1566;
	st.f32 	[%rd102+80], %f1567;
	ld.f32 	%f1568, [%rd51+84];
	ld.f32 	%f1569, [%rd102+84];
	add.f32 	%f1570, %f1568, %f1569;
	st.f32 	[%rd102+84], %f1570;
	ld.f32 	%f1571, [%rd51+88];
	ld.f32 	%f1572, [%rd102+88];
	add.f32 	%f1573, %f1571, %f1572;
	st.f32 	[%rd102+88], %f1573;
	ld.f32 	%f1574, [%rd51+92];
	ld.f32 	%f1575, [%rd102+92];
	add.f32 	%f1576, %f1574, %f1575;
	st.f32 	[%rd102+92], %f1576;
	ld.f32 	%f1577, [%rd51+96];
	ld.f32 	%f1578, [%rd102+96];
	add.f32 	%f1579, %f1577, %f1578;
	st.f32 	[%rd102+96], %f1579;
	ld.f32 	%f1580, [%rd51+100];
	ld.f32 	%f1581, [%rd102+100];
	add.f32 	%f1582, %f1580, %f1581;
	st.f32 	[%rd102+100], %f1582;
	ld.f32 	%f1583, [%rd51+104];
	ld.f32 	%f1584, [%rd102+104];
	add.f32 	%f1585, %f1583, %f1584;
	st.f32 	[%rd102+104], %f1585;
	ld.f32 	%f1586, [%rd51+108];
	ld.f32 	%f1587, [%rd102+108];
	add.f32 	%f1588, %f1586, %f1587;
	st.f32 	[%rd102+108], %f1588;
	ld.f32 	%f1589, [%rd51+112];
	ld.f32 	%f1590, [%rd102+112];
	add.f32 	%f1591, %f1589, %f1590;
	st.f32 	[%rd102+112], %f1591;
	ld.f32 	%f1592, [%rd51+116];
	ld.f32 	%f1593, [%rd102+116];
	add.f32 	%f1594, %f1592, %f1593;
	st.f32 	[%rd102+116], %f1594;
	ld.f32 	%f1595, [%rd51+120];
	ld.f32 	%f1596, [%rd102+120];
	add.f32 	%f1597, %f1595, %f1596;
	st.f32 	[%rd102+120], %f1597;
	ld.f32 	%f1598, [%rd51+124];
	ld.f32 	%f1599, [%rd102+124];
	add.f32 	%f1600, %f1598, %f1599;
	st.f32 	[%rd102+124], %f1600;
$L__BB14_52:
	mov.b32 	%r87, 4;
	mov.b32 	%r88, 31;
	mov.b32 	%r89, -1;
	// begin inline asm
	shfl.sync.down.b32 %r80, %r61, %r87, %r88, %r89;
	// end inline asm
	// begin inline asm
	shfl.sync.down.b32 %r85, %r66, %r87, %r88, %r89;
	// end inline asm
	setp.gt.s32 	%p10, %r59, 27;
	@%p10 bra 	$L__BB14_54;
	mov.b64 	%rd52, {%r80, %r85};
	ld.f32 	%f1601, [%rd52];
	ld.f32 	%f1602, [%rd102];
	add.f32 	%f1603, %f1601, %f1602;
	st.f32 	[%rd102], %f1603;
	ld.f32 	%f1604, [%rd52+4];
	ld.f32 	%f1605, [%rd102+4];
	add.f32 	%f1606, %f1604, %f1605;
	st.f32 	[%rd102+4], %f1606;
	ld.f32 	%f1607, [%rd52+8];
	ld.f32 	%f1608, [%rd102+8];
	add.f32 	%f1609, %f1607, %f1608;
	st.f32 	[%rd102+8], %f1609;
	ld.f32 	%f1610, [%rd52+12];
	ld.f32 	%f1611, [%rd102+12];
	add.f32 	%f1612, %f1610, %f1611;
	st.f32 	[%rd102+12], %f1612;
	ld.f32 	%f1613, [%rd52+16];
	ld.f32 	%f1614, [%rd102+16];
	add.f32 	%f1615, %f1613, %f1614;
	st.f32 	[%rd102+16], %f1615;
	ld.f32 	%f1616, [%rd52+20];
	ld.f32 	%f1617, [%rd102+20];
	add.f32 	%f1618, %f1616, %f1617;
	st.f32 	[%rd102+20], %f1618;
	ld.f32 	%f1619, [%rd52+24];
	ld.f32 	%f1620, [%rd102+24];
	add.f32 	%f1621, %f1619, %f1620;
	st.f32 	[%rd102+24], %f1621;
	ld.f32 	%f1622, [%rd52+28];
	ld.f32 	%f1623, [%rd102+28];
	add.f32 	%f1624, %f1622, %f1623;
	st.f32 	[%rd102+28], %f1624;
	ld.f32 	%f1625, [%rd52+32];
	ld.f32 	%f1626, [%rd102+32];
	add.f32 	%f1627, %f1625, %f1626;
	st.f32 	[%rd102+32], %f1627;
	ld.f32 	%f1628, [%rd52+36];
	ld.f32 	%f1629, [%rd102+36];
	add.f32 	%f1630, %f1628, %f1629;
	st.f32 	[%rd102+36], %f1630;
	ld.f32 	%f1631, [%rd52+40];
	ld.f32 	%f1632, [%rd102+40];
	add.f32 	%f1633, %f1631, %f1632;
	st.f32 	[%rd102+40], %f1633;
	ld.f32 	%f1634, [%rd52+44];
	ld.f32 	%f1635, [%rd102+44];
	add.f32 	%f1636, %f1634, %f1635;
	st.f32 	[%rd102+44], %f1636;
	ld.f32 	%f1637, [%rd52+48];
	ld.f32 	%f1638, [%rd102+48];
	add.f32 	%f1639, %f1637, %f1638;
	st.f32 	[%rd102+48], %f1639;
	ld.f32 	%f1640, [%rd52+52];
	ld.f32 	%f1641, [%rd102+52];
	add.f32 	%f1642, %f1640, %f1641;
	st.f32 	[%rd102+52], %f1642;
	ld.f32 	%f1643, [%rd52+56];
	ld.f32 	%f1644, [%rd102+56];
	add.f32 	%f1645, %f1643, %f1644;
	st.f32 	[%rd102+56], %f1645;
	ld.f32 	%f1646, [%rd52+60];
	ld.f32 	%f1647, [%rd102+60];
	add.f32 	%f1648, %f1646, %f1647;
	st.f32 	[%rd102+60], %f1648;
	ld.f32 	%f1649, [%rd52+64];
	ld.f32 	%f1650, [%rd102+64];
	add.f32 	%f1651, %f1649, %f1650;
	st.f32 	[%rd102+64], %f1651;
	ld.f32 	%f1652, [%rd52+68];
	ld.f32 	%f1653, [%rd102+68];
	add.f32 	%f1654, %f1652, %f1653;
	st.f32 	[%rd102+68], %f1654;
	ld.f32 	%f1655, [%rd52+72];
	ld.f32 	%f1656, [%rd102+72];
	add.f32 	%f1657, %f1655, %f1656;
	st.f32 	[%rd102+72], %f1657;
	ld.f32 	%f1658, [%rd52+76];
	ld.f32 	%f1659, [%rd102+76];
	add.f32 	%f1660, %f1658, %f1659;
	st.f32 	[%rd102+76], %f1660;
	ld.f32 	%f1661, [%rd52+80];
	ld.f32 	%f1662, [%rd102+80];
	add.f32 	%f1663, %f1661, %f1662;
	st.f32 	[%rd102+80], %f1663;
	ld.f32 	%f1664, [%rd52+84];
	ld.f32 	%f1665, [%rd102+84];
	add.f32 	%f1666, %f1664, %f1665;
	st.f32 	[%rd102+84], %f1666;
	ld.f32 	%f1667, [%rd52+88];
	ld.f32 	%f1668, [%rd102+88];
	add.f32 	%f1669, %f1667, %f1668;
	st.f32 	[%rd102+88], %f1669;
	ld.f32 	%f1670, [%rd52+92];
	ld.f32 	%f1671, [%rd102+92];
	add.f32 	%f1672, %f1670, %f1671;
	st.f32 	[%rd102+92], %f1672;
	ld.f32 	%f1673, [%rd52+96];
	ld.f32 	%f1674, [%rd102+96];
	add.f32 	%f1675, %f1673, %f1674;
	st.f32 	[%rd102+96], %f1675;
	ld.f32 	%f1676, [%rd52+100];
	ld.f32 	%f1677, [%rd102+100];
	add.f32 	%f1678, %f1676, %f1677;
	st.f32 	[%rd102+100], %f1678;
	ld.f32 	%f1679, [%rd52+104];
	ld.f32 	%f1680, [%rd102+104];
	add.f32 	%f1681, %f1679, %f1680;
	st.f32 	[%rd102+104], %f1681;
	ld.f32 	%f1682, [%rd52+108];
	ld.f32 	%f1683, [%rd102+108];
	add.f32 	%f1684, %f1682, %f1683;
	st.f32 	[%rd102+108], %f1684;
	ld.f32 	%f1685, [%rd52+112];
	ld.f32 	%f1686, [%rd102+112];
	add.f32 	%f1687, %f1685, %f1686;
	st.f32 	[%rd102+112], %f1687;
	ld.f32 	%f1688, [%rd52+116];
	ld.f32 	%f1689, [%rd102+116];
	add.f32 	%f1690, %f1688, %f1689;
	st.f32 	[%rd102+116], %f1690;
	ld.f32 	%f1691, [%rd52+120];
	ld.f32 	%f1692, [%rd102+120];
	add.f32 	%f1693, %f1691, %f1692;
	st.f32 	[%rd102+120], %f1693;
	ld.f32 	%f1694, [%rd52+124];
	ld.f32 	%f1695, [%rd102+124];
	add.f32 	%f1696, %f1694, %f1695;
	st.f32 	[%rd102+124], %f1696;
$L__BB14_54:
	mov.b32 	%r97, 8;
	mov.b32 	%r98, 31;
	mov.b32 	%r99, -1;
	// begin inline asm
	shfl.sync.down.b32 %r90, %r61, %r97, %r98, %r99;
	// end inline asm
	// begin inline asm
	shfl.sync.down.b32 %r95, %r66, %r97, %r98, %r99;
	// end inline asm
	setp.gt.s32 	%p11, %r59, 23;
	@%p11 bra 	$L__BB14_56;
	mov.b64 	%rd53, {%r90, %r95};
	ld.f32 	%f1697, [%rd53];
	ld.f32 	%f1698, [%rd102];
	add.f32 	%f1699, %f1697, %f1698;
	st.f32 	[%rd102], %f1699;
	ld.f32 	%f1700, [%rd53+4];
	ld.f32 	%f1701, [%rd102+4];
	add.f32 	%f1702, %f1700, %f1701;
	st.f32 	[%rd102+4], %f1702;
	ld.f32 	%f1703, [%rd53+8];
	ld.f32 	%f1704, [%rd102+8];
	add.f32 	%f1705, %f1703, %f1704;
	st.f32 	[%rd102+8], %f1705;
	ld.f32 	%f1706, [%rd53+12];
	ld.f32 	%f1707, [%rd102+12];
	add.f32 	%f1708, %f1706, %f1707;
	st.f32 	[%rd102+12], %f1708;
	ld.f32 	%f1709, [%rd53+16];
	ld.f32 	%f1710, [%rd102+16];
	add.f32 	%f1711, %f1709, %f1710;
	st.f32 	[%rd102+16], %f1711;
	ld.f32 	%f1712, [%rd53+20];
	ld.f32 	%f1713, [%rd102+20];
	add.f32 	%f1714, %f1712, %f1713;
	st.f32 	[%rd102+20], %f1714;
	ld.f32 	%f1715, [%rd53+24];
	ld.f32 	%f1716, [%rd102+24];
	add.f32 	%f1717, %f1715, %f1716;
	st.f32 	[%rd102+24], %f1717;
	ld.f32 	%f1718, [%rd53+28];
	ld.f32 	%f1719, [%rd102+28];
	add.f32 	%f1720, %f1718, %f1719;
	st.f32 	[%rd102+28], %f1720;
	ld.f32 	%f1721, [%rd53+32];
	ld.f32 	%f1722, [%rd102+32];
	add.f32 	%f1723, %f1721, %f1722;
	st.f32 	[%rd102+32], %f1723;
	ld.f32 	%f1724, [%rd53+36];
	ld.f32 	%f1725, [%rd102+36];
	add.f32 	%f1726, %f1724, %f1725;
	st.f32 	[%rd102+36], %f1726;
	ld.f32 	%f1727, [%rd53+40];
	ld.f32 	%f1728, [%rd102+40];
	add.f32 	%f1729, %f1727, %f1728;
	st.f32 	[%rd102+40], %f1729;
	ld.f32 	%f1730, [%rd53+44];
	ld.f32 	%f1731, [%rd102+44];
	add.f32 	%f1732, %f1730, %f1731;
	st.f32 	[%rd102+44], %f1732;
	ld.f32 	%f1733, [%rd53+48];
	ld.f32 	%f1734, [%rd102+48];
	add.f32 	%f1735, %f1733, %f1734;
	st.f32 	[%rd102+48], %f1735;
	ld.f32 	%f1736, [%rd53+52];
	ld.f32 	%f1737, [%rd102+52];
	add.f32 	%f1738, %f1736, %f1737;
	st.f32 	[%rd102+52], %f1738;
	ld.f32 	%f1739, [%rd53+56];
	ld.f32 	%f1740, [%rd102+56];
	add.f32 	%f1741, %f1739, %f1740;
	st.f32 	[%rd102+56], %f1741;
	ld.f32 	%f1742, [%rd53+60];
	ld.f32 	%f1743, [%rd102+60];
	add.f32 	%f1744, %f1742, %f1743;
	st.f32 	[%rd102+60], %f1744;
	ld.f32 	%f1745, [%rd53+64];
	ld.f32 	%f1746, [%rd102+64];
	add.f32 	%f1747, %f1745, %f1746;
	st.f32 	[%rd102+64], %f1747;
	ld.f32 	%f1748, [%rd53+68];
	ld.f32 	%f1749, [%rd102+68];
	add.f32 	%f1750, %f1748, %f1749;
	st.f32 	[%rd102+68], %f1750;
	ld.f32 	%f1751, [%rd53+72];
	ld.f32 	%f1752, [%rd102+72];
	add.f32 	%f1753, %f1751, %f1752;
	st.f32 	[%rd102+72], %f1753;
	ld.f32 	%f1754, [%rd53+76];
	ld.f32 	%f1755, [%rd102+76];
	add.f32 	%f1756, %f1754, %f1755;
	st.f32 	[%rd102+76], %f1756;
	ld.f32 	%f1757, [%rd53+80];
	ld.f32 	%f1758, [%rd102+80];
	add.f32 	%f1759, %f1757, %f1758;
	st.f32 	[%rd102+80], %f1759;
	ld.f32 	%f1760, [%rd53+84];
	ld.f32 	%f1761, [%rd102+84];
	add.f32 	%f1762, %f1760, %f1761;
	st.f32 	[%rd102+84], %f1762;
	ld.f32 	%f1763, [%rd53+88];
	ld.f32 	%f1764, [%rd102+88];
	add.f32 	%f1765, %f1763, %f1764;
	st.f32 	[%rd102+88], %f1765;
	ld.f32 	%f1766, [%rd53+92];
	ld.f32 	%f1767, [%rd102+92];
	add.f32 	%f1768, %f1766, %f1767;
	st.f32 	[%rd102+92], %f1768;
	ld.f32 	%f1769, [%rd53+96];
	ld.f32 	%f1770, [%rd102+96];
	add.f32 	%f1771, %f1769, %f1770;
	st.f32 	[%rd102+96], %f1771;
	ld.f32 	%f1772, [%rd53+100];
	ld.f32 	%f1773, [%rd102+100];
	add.f32 	%f1774, %f1772, %f1773;
	st.f32 	[%rd102+100], %f1774;
	ld.f32 	%f1775, [%rd53+104];
	ld.f32 	%f1776, [%rd102+104];
	add.f32 	%f1777, %f1775, %f1776;
	st.f32 	[%rd102+104], %f1777;
	ld.f32 	%f1778, [%rd53+108];
	ld.f32 	%f1779, [%rd102+108];
	add.f32 	%f1780, %f1778, %f1779;
	st.f32 	[%rd102+108], %f1780;
	ld.f32 	%f1781, [%rd53+112];
	ld.f32 	%f1782, [%rd102+112];
	add.f32 	%f1783, %f1781, %f1782;
	st.f32 	[%rd102+112], %f1783;
	ld.f32 	%f1784, [%rd53+116];
	ld.f32 	%f1785, [%rd102+116];
	add.f32 	%f1786, %f1784, %f1785;
	st.f32 	[%rd102+116], %f1786;
	ld.f32 	%f1787, [%rd53+120];
	ld.f32 	%f1788, [%rd102+120];
	add.f32 	%f1789, %f1787, %f1788;
	st.f32 	[%rd102+120], %f1789;
	ld.f32 	%f1790, [%rd53+124];
	ld.f32 	%f1791, [%rd102+124];
	add.f32 	%f1792, %f1790, %f1791;
	st.f32 	[%rd102+124], %f1792;
$L__BB14_56:
	mov.b32 	%r107, 16;
	mov.b32 	%r108, 31;
	mov.b32 	%r109, -1;
	// begin inline asm
	shfl.sync.down.b32 %r100, %r61, %r107, %r108, %r109;
	// end inline asm
	// begin inline asm
	shfl.sync.down.b32 %r105, %r66, %r107, %r108, %r109;
	// end inline asm
	setp.gt.s32 	%p12, %r59, 15;
	@%p12 bra 	$L__BB14_59;
	mov.b64 	%rd54, {%r100, %r105};
	ld.f32 	%f1793, [%rd54];
	ld.f32 	%f1794, [%rd102];
	add.f32 	%f1795, %f1793, %f1794;
	st.f32 	[%rd102], %f1795;
	ld.f32 	%f1796, [%rd54+4];
	ld.f32 	%f1797, [%rd102+4];
	add.f32 	%f1798, %f1796, %f1797;
	st.f32 	[%rd102+4], %f1798;
	ld.f32 	%f1799, [%rd54+8];
	ld.f32 	%f1800, [%rd102+8];
	add.f32 	%f1801, %f1799, %f1800;
	st.f32 	[%rd102+8], %f1801;
	ld.f32 	%f1802, [%rd54+12];
	ld.f32 	%f1803, [%rd102+12];
	add.f32 	%f1804, %f1802, %f1803;
	st.f32 	[%rd102+12], %f1804;
	ld.f32 	%f1805, [%rd54+16];
	ld.f32 	%f1806, [%rd102+16];
	add.f32 	%f1807, %f1805, %f1806;
	st.f32 	[%rd102+16], %f1807;
	ld.f32 	%f1808, [%rd54+20];
	ld.f32 	%f1809, [%rd102+20];
	add.f32 	%f1810, %f1808, %f1809;
	st.f32 	[%rd102+20], %f1810;
	ld.f32 	%f1811, [%rd54+24];
	ld.f32 	%f1812, [%rd102+24];
	add.f32 	%f1813, %f1811, %f1812;
	st.f32 	[%rd102+24], %f1813;
	ld.f32 	%f1814, [%rd54+28];
	ld.f32 	%f1815, [%rd102+28];
	add.f32 	%f1816, %f1814, %f1815;
	st.f32 	[%rd102+28], %f1816;
	ld.f32 	%f1817, [%rd54+32];
	ld.f32 	%f1818, [%rd102+32];
	add.f32 	%f1819, %f1817, %f1818;
	st.f32 	[%rd102+32], %f1819;
	ld.f32 	%f1820, [%rd54+36];
	ld.f32 	%f1821, [%rd102+36];
	add.f32 	%f1822, %f1820, %f1821;
	st.f32 	[%rd102+36], %f1822;
	ld.f32 	%f1823, [%rd54+40];
	ld.f32 	%f1824, [%rd102+40];
	add.f32 	%f1825, %f1823, %f1824;
	st.f32 	[%rd102+40], %f1825;
	ld.f32 	%f1826, [%rd54+44];
	ld.f32 	%f1827, [%rd102+44];
	add.f32 	%f1828, %f1826, %f1827;
	st.f32 	[%rd102+44], %f1828;
	ld.f32 	%f1829, [%rd54+48];
	ld.f32 	%f1830, [%rd102+48];
	add.f32 	%f1831, %f1829, %f1830;
	st.f32 	[%rd102+48], %f1831;
	ld.f32 	%f1832, [%rd54+52];
	ld.f32 	%f1833, [%rd102+52];
	add.f32 	%f1834, %f1832, %f1833;
	st.f32 	[%rd102+52], %f1834;
	ld.f32 	%f1835, [%rd54+56];
	ld.f32 	%f1836, [%rd102+56];
	add.f32 	%f1837, %f1835, %f1836;
	st.f32 	[%rd102+56], %f1837;
	ld.f32 	%f1838, [%rd54+60];
	ld.f32 	%f1839, [%rd102+60];
	add.f32 	%f1840, %f1838, %f1839;
	st.f32 	[%rd102+60], %f1840;
	ld.f32 	%f1841, [%rd54+64];
	ld.f32 	%f1842, [%rd102+64];
	add.f32 	%f1843, %f1841, %f1842;
	st.f32 	[%rd102+64], %f1843;
	ld.f32 	%f1844, [%rd54+68];
	ld.f32 	%f1845, [%rd102+68];
	add.f32 	%f1846, %f1844, %f1845;
	st.f32 	[%rd102+68], %f1846;
	ld.f32 	%f1847, [%rd54+72];
	ld.f32 	%f1848, [%rd102+72];
	add.f32 	%f1849, %f1847, %f1848;
	st.f32 	[%rd102+72], %f1849;
	ld.f32 	%f1850, [%rd54+76];
	ld.f32 	%f1851, [%rd102+76];
	add.f32 	%f1852, %f1850, %f1851;
	st.f32 	[%rd102+76], %f1852;
	ld.f32 	%f1853, [%rd54+80];
	ld.f32 	%f1854, [%rd102+80];
	add.f32 	%f1855, %f1853, %f1854;
	st.f32 	[%rd102+80], %f1855;
	ld.f32 	%f1856, [%rd54+84];
	ld.f32 	%f1857, [%rd102+84];
	add.f32 	%f1858, %f1856, %f1857;
	st.f32 	[%rd102+84], %f1858;
	ld.f32 	%f1859, [%rd54+88];
	ld.f32 	%f1860, [%rd102+88];
	add.f32 	%f1861, %f1859, %f1860;
	st.f32 	[%rd102+88], %f1861;
	ld.f32 	%f1862, [%rd54+92];
	ld.f32 	%f1863, [%rd102+92];
	add.f32 	%f1864, %f1862, %f1863;
	st.f32 	[%rd102+92], %f1864;
	ld.f32 	%f1865, [%rd54+96];
	ld.f32 	%f1866, [%rd102+96];
	add.f32 	%f1867, %f1865, %f1866;
	st.f32 	[%rd102+96], %f1867;
	ld.f32 	%f1868, [%rd54+100];
	ld.f32 	%f1869, [%rd102+100];
	add.f32 	%f1870, %f1868, %f1869;
	st.f32 	[%rd102+100], %f1870;
	ld.f32 	%f1871, [%rd54+104];
	ld.f32 	%f1872, [%rd102+104];
	add.f32 	%f1873, %f1871, %f1872;
	st.f32 	[%rd102+104], %f1873;
	ld.f32 	%f1874, [%rd54+108];
	ld.f32 	%f1875, [%rd102+108];
	add.f32 	%f1876, %f1874, %f1875;
	st.f32 	[%rd102+108], %f1876;
	ld.f32 	%f1877, [%rd54+112];
	ld.f32 	%f1878, [%rd102+112];
	add.f32 	%f1879, %f1877, %f1878;
	st.f32 	[%rd102+112], %f1879;
	ld.f32 	%f1880, [%rd54+116];
	ld.f32 	%f1881, [%rd102+116];
	add.f32 	%f1882, %f1880, %f1881;
	st.f32 	[%rd102+116], %f1882;
	ld.f32 	%f1883, [%rd54+120];
	ld.f32 	%f1884, [%rd102+120];
	add.f32 	%f1885, %f1883, %f1884;
	st.f32 	[%rd102+120], %f1885;
	ld.f32 	%f1886, [%rd54+124];
	ld.f32 	%f1887, [%rd102+124];
	add.f32 	%f1888, %f1886, %f1887;
	st.f32 	[%rd102+124], %f1888;
	setp.ne.s32 	%p13, %r59, 0;
	@%p13 bra 	$L__BB14_59;
	shr.u32 	%r110, %r35, 2;
	and.b32  	%r111, %r110, 248;
	mov.u32 	%r112, _ZZN3cub18CUB_300001_SM_10006detail6reduce18DeviceReduceKernelINS2_10policy_hubIPfy9sum_deltaE10Policy1000EN6thrust24THRUST_300001_SM_1000_NS6detail15normal_iteratorINSA_10device_ptrIS5_EEEEyS6_S5_N4cuda3std3__410__identityEEEvT0_PT3_T1_NS0_13GridEvenShareISN_EET2_T4_E12temp_storage;
	add.s32 	%r113, %r112, %r111;
	st.shared.u64 	[%r113+8], %rd102;
$L__BB14_59:
	bar.sync 	0;
	setp.ne.s32 	%p14, %r35, 0;
	@%p14 bra 	$L__BB14_61;
	ld.shared.u64 	%rd55, [_ZZN3cub18CUB_300001_SM_10006detail6reduce18DeviceReduceKernelINS2_10policy_hubIPfy9sum_deltaE10Policy1000EN6thrust24THRUST_300001_SM_1000_NS6detail15normal_iteratorINSA_10device_ptrIS5_EEEEyS6_S5_N4cuda3std3__410__identityEEEvT0_PT3_T1_NS0_13GridEvenShareISN_EET2_T4_E12temp_storage+16];
	ld.f32 	%f1889, [%rd55];
	ld.f32 	%f1890, [%rd102];
	add.f32 	%f1891, %f1889, %f1890;
	st.f32 	[%rd102], %f1891;
	ld.f32 	%f1892, [%rd55+4];
	ld.f32 	%f1893, [%rd102+4];
	add.f32 	%f1894, %f1892, %f1893;
	st.f32 	[%rd102+4], %f1894;
	ld.f32 	%f1895, [%rd55+8];
	ld.f32 	%f1896, [%rd102+8];
	add.f32 	%f1897, %f1895, %f1896;
	st.f32 	[%rd102+8], %f1897;
	ld.f32 	%f1898, [%rd55+12];
	ld.f32 	%f1899, [%rd102+12];
	add.f32 	%f1900, %f1898, %f1899;
	st.f32 	[%rd102+12], %f1900;
	ld.f32 	%f1901, [%rd55+16];
	ld.f32 	%f1902, [%rd102+16];
	add.f32 	%f1903, %f1901, %f1902;
	st.f32 	[%rd102+16], %f1903;
	ld.f32 	%f1904, [%rd55+20];
	ld.f32 	%f1905, [%rd102+20];
	add.f32 	%f1906, %f1904, %f1905;
	st.f32 	[%rd102+20], %f1906;
	ld.f32 	%f1907, [%rd55+24];
	ld.f32 	%f1908, [%rd102+24];
	add.f32 	%f1909, %f1907, %f1908;
	st.f32 	[%rd102+24], %f1909;
	ld.f32 	%f1910, [%rd55+28];
	ld.f32 	%f1911, [%rd102+28];
	add.f32 	%f1912, %f1910, %f1911;
	st.f32 	[%rd102+28], %f1912;
	ld.f32 	%f1913, [%rd55+32];
	ld.f32 	%f1914, [%rd102+32];
	add.f32 	%f1915, %f1913, %f1914;
	st.f32 	[%rd102+32], %f1915;
	ld.f32 	%f1916, [%rd55+36];
	ld.f32 	%f1917, [%rd102+36];
	add.f32 	%f1918, %f1916, %f1917;
	st.f32 	[%rd102+36], %f1918;
	ld.f32 	%f1919, [%rd55+40];
	ld.f32 	%f1920, [%rd102+40];
	add.f32 	%f1921, %f1919, %f1920;
	st.f32 	[%rd102+40], %f1921;
	ld.f32 	%f1922, [%rd55+44];
	ld.f32 	%f1923, [%rd102+44];
	add.f32 	%f1924, %f1922, %f1923;
	st.f32 	[%rd102+44], %f1924;
	ld.f32 	%f1925, [%rd55+48];
	ld.f32 	%f1926, [%rd102+48];
	add.f32 	%f1927, %f1925, %f1926;
	st.f32 	[%rd102+48], %f1927;
	ld.f32 	%f1928, [%rd55+52];
	ld.f32 	%f1929, [%rd102+52];
	add.f32 	%f1930, %f1928, %f1929;
	st.f32 	[%rd102+52], %f1930;
	ld.f32 	%f1931, [%rd55+56];
	ld.f32 	%f1932, [%rd102+56];
	add.f32 	%f1933, %f1931, %f1932;
	st.f32 	[%rd102+56], %f1933;
	ld.f32 	%f1934, [%rd55+60];
	ld.f32 	%f1935, [%rd102+60];
	add.f32 	%f1936, %f1934, %f1935;
	st.f32 	[%rd102+60], %f1936;
	ld.f32 	%f1937, [%rd55+64];
	ld.f32 	%f1938, [%rd102+64];
	add.f32 	%f1939, %f1937, %f1938;
	st.f32 	[%rd102+64], %f1939;
	ld.f32 	%f1940, [%rd55+68];
	ld.f32 	%f1941, [%rd102+68];
	add.f32 	%f1942, %f1940, %f1941;
	st.f32 	[%rd102+68], %f1942;
	ld.f32 	%f1943, [%rd55+72];
	ld.f32 	%f1944, [%rd102+72];
	add.f32 	%f1945, %f1943, %f1944;
	st.f32 	[%rd102+72], %f1945;
	ld.f32 	%f1946, [%rd55+76];
	ld.f32 	%f1947, [%rd102+76];
	add.f32 	%f1948, %f1946, %f1947;
	st.f32 	[%rd102+76], %f1948;
	ld.f32 	%f1949, [%rd55+80];
	ld.f32 	%f1950, [%rd102+80];
	add.f32 	%f1951, %f1949, %f1950;
	st.f32 	[%rd102+80], %f1951;
	ld.f32 	%f1952, [%rd55+84];
	ld.f32 	%f1953, [%rd102+84];
	add.f32 	%f1954, %f1952, %f1953;
	st.f32 	[%rd102+84], %f1954;
	ld.f32 	%f1955, [%rd55+88];
	ld.f32 	%f1956, [%rd102+88];
	add.f32 	%f1957, %f1955, %f1956;
	st.f32 	[%rd102+88], %f1957;
	ld.f32 	%f1958, [%rd55+92];
	ld.f32 	%f1959, [%rd102+92];
	add.f32 	%f1960, %f1958, %f1959;
	st.f32 	[%rd102+92], %f1960;
	ld.f32 	%f1961, [%rd55+96];
	ld.f32 	%f1962, [%rd102+96];
	add.f32 	%f1963, %f1961, %f1962;
	st.f32 	[%rd102+96], %f1963;
	ld.f32 	%f1964, [%rd55+100];
	ld.f32 	%f1965, [%rd102+100];
	add.f32 	%f1966, %f1964, %f1965;
	st.f32 	[%rd102+100], %f1966;
	ld.f32 	%f1967, [%rd55+104];
	ld.f32 	%f1968, [%rd102+104];
	add.f32 	%f1969, %f1967, %f1968;
	st.f32 	[%rd102+104], %f1969;
	ld.f32 	%f1970, [%rd55+108];
	ld.f32 	%f1971, [%rd102+108];
	add.f32 	%f1972, %f1970, %f1971;
	st.f32 	[%rd102+108], %f1972;
	ld.f32 	%f1973, [%rd55+112];
	ld.f32 	%f1974, [%rd102+112];
	add.f32 	%f1975, %f1973, %f1974;
	st.f32 	[%rd102+112], %f1975;
	ld.f32 	%f1976, [%rd55+116];
	ld.f32 	%f1977, [%rd102+116];
	add.f32 	%f1978, %f1976, %f1977;
	st.f32 	[%rd102+116], %f1978;
	ld.f32 	%f1979, [%rd55+120];
	ld.f32 	%f1980, [%rd102+120];
	add.f32 	%f1981, %f1979, %f1980;
	st.f32 	[%rd102+120], %f1981;
	ld.f32 	%f1982, [%rd55+124];
	ld.f32 	%f1983, [%rd102+124];
	add.f32 	%f1984, %f1982, %f1983;
	st.f32 	[%rd102+124], %f1984;
	ld.shared.u64 	%rd56, [_ZZN3cub18CUB_300001_SM_10006detail6reduce18DeviceReduceKernelINS2_10policy_hubIPfy9sum_deltaE10Policy1000EN6thrust24THRUST_300001_SM_1000_NS6detail15normal_iteratorINSA_10device_ptrIS5_EEEEyS6_S5_N4cuda3std3__410__identityEEEvT0_PT3_T1_NS0_13GridEvenShareISN_EET2_T4_E12temp_storage+24];
	ld.f32 	%f1985, [%rd56];
	add.f32 	%f1986, %f1985, %f1891;
	st.f32 	[%rd102], %f1986;
	ld.f32 	%f1987, [%rd56+4];
	add.f32 	%f1988, %f1987, %f1894;
	st.f32 	[%rd102+4], %f1988;
	ld.f32 	%f1989, [%rd56+8];
	add.f32 	%f1990, %f1989, %f1897;
	st.f32 	[%rd102+8], %f1990;
	ld.f32 	%f1991, [%rd56+12];
	add.f32 	%f1992, %f1991, %f1900;
	st.f32 	[%rd102+12], %f1992;
	ld.f32 	%f1993, [%rd56+16];
	add.f32 	%f1994, %f1993, %f1903;
	st.f32 	[%rd102+16], %f1994;
	ld.f32 	%f1995, [%rd56+20];
	add.f32 	%f1996, %f1995, %f1906;
	st.f32 	[%rd102+20], %f1996;
	ld.f32 	%f1997, [%rd56+24];
	add.f32 	%f1998, %f1997, %f1909;
	st.f32 	[%rd102+24], %f1998;
	ld.f32 	%f1999, [%rd56+28];
	add.f32 	%f2000, %f1999, %f1912;
	st.f32 	[%rd102+28], %f2000;
	ld.f32 	%f2001, [%rd56+32];
	add.f32 	%f2002, %f2001, %f1915;
	st.f32 	[%rd102+32], %f2002;
	ld.f32 	%f2003, [%rd56+36];
	add.f32 	%f2004, %f2003, %f1918;
	st.f32 	[%rd102+36], %f2004;
	ld.f32 	%f2005, [%rd56+40];
	add.f32 	%f2006, %f2005, %f1921;
	st.f32 	[%rd102+40], %f2006;
	ld.f32 	%f2007, [%rd56+44];
	add.f32 	%f2008, %f2007, %f1924;
	st.f32 	[%rd102+44], %f2008;
	ld.f32 	%f2009, [%rd56+48];
	add.f32 	%f2010, %f2009, %f1927;
	st.f32 	[%rd102+48], %f2010;
	ld.f32 	%f2011, [%rd56+52];
	add.f32 	%f2012, %f2011, %f1930;
	st.f32 	[%rd102+52], %f2012;
	ld.f32 	%f2013, [%rd56+56];
	add.f32 	%f2014, %f2013, %f1933;
	st.f32 	[%rd102+56], %f2014;
	ld.f32 	%f2015, [%rd56+60];
	add.f32 	%f2016, %f2015, %f1936;
	st.f32 	[%rd102+60], %f2016;
	ld.f32 	%f2017, [%rd56+64];
	add.f32 	%f2018, %f2017, %f1939;
	st.f32 	[%rd102+64], %f2018;
	ld.f32 	%f2019, [%rd56+68];
	add.f32 	%f2020, %f2019, %f1942;
	st.f32 	[%rd102+68], %f2020;
	ld.f32 	%f2021, [%rd56+72];
	add.f32 	%f2022, %f2021, %f1945;
	st.f32 	[%rd102+72], %f2022;
	ld.f32 	%f2023, [%rd56+76];
	add.f32 	%f2024, %f2023, %f1948;
	st.f32 	[%rd102+76], %f2024;
	ld.f32 	%f2025, [%rd56+80];
	add.f32 	%f2026, %f2025, %f1951;
	st.f32 	[%rd102+80], %f2026;
	ld.f32 	%f2027, [%rd56+84];
	add.f32 	%f2028, %f2027, %f1954;
	st.f32 	[%rd102+84], %f2028;
	ld.f32 	%f2029, [%rd56+88];
	add.f32 	%f2030, %f2029, %f1957;
	st.f32 	[%rd102+88], %f2030;
	ld.f32 	%f2031, [%rd56+92];
	add.f32 	%f2032, %f2031, %f1960;
	st.f32 	[%rd102+92], %f2032;
	ld.f32 	%f2033, [%rd56+96];
	add.f32 	%f2034, %f2033, %f1963;
	st.f32 	[%rd102+96], %f2034;
	ld.f32 	%f2035, [%rd56+100];
	add.f32 	%f2036, %f2035, %f1966;
	st.f32 	[%rd102+100], %f2036;
	ld.f32 	%f2037, [%rd56+104];
	add.f32 	%f2038, %f2037, %f1969;
	st.f32 	[%rd102+104], %f2038;
	ld.f32 	%f2039, [%rd56+108];
	add.f32 	%f2040, %f2039, %f1972;
	st.f32 	[%rd102+108], %f2040;
	ld.f32 	%f2041, [%rd56+112];
	add.f32 	%f2042, %f2041, %f1975;
	st.f32 	[%rd102+112], %f2042;
	ld.f32 	%f2043, [%rd56+116];
	add.f32 	%f2044, %f2043, %f1978;
	st.f32 	[%rd102+116], %f2044;
	ld.f32 	%f2045, [%rd56+120];
	add.f32 	%f2046, %f2045, %f1981;
	st.f32 	[%rd102+120], %f2046;
	ld.f32 	%f2047, [%rd56+124];
	add.f32 	%f2048, %f2047, %f1984;
	st.f32 	[%rd102+124], %f2048;
	ld.shared.u64 	%rd57, [_ZZN3cub18CUB_300001_SM_10006detail6reduce18DeviceReduceKernelINS2_10policy_hubIPfy9sum_deltaE10Policy1000EN6thrust24THRUST_300001_SM_1000_NS6detail15normal_iteratorINSA_10device_ptrIS5_EEEEyS6_S5_N4cuda3std3__410__identityEEEvT0_PT3_T1_NS0_13GridEvenShareISN_EET2_T4_E12temp_storage+32];
	ld.f32 	%f2049, [%rd57];
	add.f32 	%f2050, %f2049, %f1986;
	st.f32 	[%rd102], %f2050;
	ld.f32 	%f2051, [%rd57+4];
	add.f32 	%f2052, %f2051, %f1988;
	st.f32 	[%rd102+4], %f2052;
	ld.f32 	%f2053, [%rd57+8];
	add.f32 	%f2054, %f2053, %f1990;
	st.f32 	[%rd102+8], %f2054;
	ld.f32 	%f2055, [%rd57+12];
	add.f32 	%f2056, %f2055, %f1992;
	st.f32 	[%rd102+12], %f2056;
	ld.f32 	%f2057, [%rd57+16];
	add.f32 	%f2058, %f2057, %f1994;
	st.f32 	[%rd102+16], %f2058;
	ld.f32 	%f2059, [%rd57+20];
	add.f32 	%f2060, %f2059, %f1996;
	st.f32 	[%rd102+20], %f2060;
	ld.f32 	%f2061, [%rd57+24];
	add.f32 	%f2062, %f2061, %f1998;
	st.f32 	[%rd102+24], %f2062;
	ld.f32 	%f2063, [%rd57+28];
	add.f32 	%f2064, %f2063, %f2000;
	st.f32 	[%rd102+28], %f2064;
	ld.f32 	%f2065, [%rd57+32];
	add.f32 	%f2066, %f2065, %f2002;
	st.f32 	[%rd102+32], %f2066;
	ld.f32 	%f2067, [%rd57+36];
	add.f32 	%f2068, %f2067, %f2004;
	st.f32 	[%rd102+36], %f2068;
	ld.f32 	%f2069, [%rd57+40];
	add.f32 	%f2070, %f2069, %f2006;
	st.f32 	[%rd102+40], %f2070;
	ld.f32 	%f2071, [%rd57+44];
	add.f32 	%f2072, %f2071, %f2008;
	st.f32 	[%rd102+44], %f2072;
	ld.f32 	%f2073, [%rd57+48];
	add.f32 	%f2074, %f2073, %f2010;
	st.f32 	[%rd102+48], %f2074;
	ld.f32 	%f2075, [%rd57+52];
	add.f32 	%f2076, %f2075, %f2012;
	st.f32 	[%rd102+52], %f2076;
	ld.f32 	%f2077, [%rd57+56];
	add.f32 	%f2078, %f2077, %f2014;
	st.f32 	[%rd102+56], %f2078;
	ld.f32 	%f2079, [%rd57+60];
	add.f32 	%f2080, %f2079, %f2016;
	st.f32 	[%rd102+60], %f2080;
	ld.f32 	%f2081, [%rd57+64];
	add.f32 	%f2082, %f2081, %f2018;
	st.f32 	[%rd102+64], %f2082;
	ld.f32 	%f2083, [%rd57+68];
	add.f32 	%f2084, %f2083, %f2020;
	st.f32 	[%rd102+68], %f2084;
	ld.f32 	%f2085, [%rd57+72];
	add.f32 	%f2086, %f2085, %f2022;
	st.f32 	[%rd102+72], %f2086;
	ld.f32 	%f2087, [%rd57+76];
	add.f32 	%f2088, %f2087, %f2024;
	st.f32 	[%rd102+76], %f2088;
	ld.f32 	%f2089, [%rd57+80];
	add.f32 	%f2090, %f2089, %f2026;
	st.f32 	[%rd102+80], %f2090;
	ld.f32 	%f2091, [%rd57+84];
	add.f32 	%f2092, %f2091, %f2028;
	st.f32 	[%rd102+84], %f2092;
	ld.f32 	%f2093, [%rd57+88];
	add.f32 	%f2094, %f2093, %f2030;
	st.f32 	[%rd102+88], %f2094;
	ld.f32 	%f2095, [%rd57+92];
	add.f32 	%f2096, %f2095, %f2032;
	st.f32 	[%rd102+92], %f2096;
	ld.f32 	%f2097, [%rd57+96];
	add.f32 	%f2098, %f2097, %f2034;
	st.f32 	[%rd102+96], %f2098;
	ld.f32 	%f2099, [%rd57+100];
	add.f32 	%f2100, %f2099, %f2036;
	st.f32 	[%rd102+100], %f2100;
	ld.f32 	%f2101, [%rd57+104];
	add.f32 	%f2102, %f2101, %f2038;
	st.f32 	[%rd102+104], %f2102;
	ld.f32 	%f2103, [%rd57+108];
	add.f32 	%f2104, %f2103, %f2040;
	st.f32 	[%rd102+108], %f2104;
	ld.f32 	%f2105, [%rd57+112];
	add.f32 	%f2106, %f2105, %f2042;
	st.f32 	[%rd102+112], %f2106;
	ld.f32 	%f2107, [%rd57+116];
	add.f32 	%f2108, %f2107, %f2044;
	st.f32 	[%rd102+116], %f2108;
	ld.f32 	%f2109, [%rd57+120];
	add.f32 	%f2110, %f2109, %f2046;
	st.f32 	[%rd102+120], %f2110;
	ld.f32 	%f2111, [%rd57+124];
	add.f32 	%f2112, %f2111, %f2048;
	st.f32 	[%rd102+124], %f2112;
	ld.shared.u64 	%rd58, [_ZZN3cub18CUB_300001_SM_10006detail6reduce18DeviceReduceKernelINS2_10policy_hubIPfy9sum_deltaE10Policy1000EN6thrust24THRUST_300001_SM_1000_NS6detail15normal_iteratorINSA_10device_ptrIS5_EEEEyS6_S5_N4cuda3std3__410__identityEEEvT0_PT3_T1_NS0_13GridEvenShareISN_EET2_T4_E12temp_storage+40];
	ld.f32 	%f2113, [%rd58];
	add.f32 	%f2114, %f2113, %f2050;
	st.f32 	[%rd102], %f2114;
	ld.f32 	%f2115, [%rd58+4];
	add.f32 	%f2116, %f2115, %f2052;
	st.f32 	[%rd102+4], %f2116;
	ld.f32 	%f2117, [%rd58+8];
	add.f32 	%f2118, %f2117, %f2054;
	st.f32 	[%rd102+8], %f2118;
	ld.f32 	%f2119, [%rd58+12];
	add.f32 	%f2120, %f2119, %f2056;
	st.f32 	[%rd102+12], %f2120;
	ld.f32 	%f2121, [%rd58+16];
	add.f32 	%f2122, %f2121, %f2058;
	st.f32 	[%rd102+16], %f2122;
	ld.f32 	%f2123, [%rd58+20];
	add.f32 	%f2124, %f2123, %f2060;
	st.f32 	[%rd102+20], %f2124;
	ld.f32 	%f2125, [%rd58+24];
	add.f32 	%f2126, %f2125, %f2062;
	st.f32 	[%rd102+24], %f2126;
	ld.f32 	%f2127, [%rd58+28];
	add.f32 	%f2128, %f2127, %f2064;
	st.f32 	[%rd102+28], %f2128;
	ld.f32 	%f2129, [%rd58+32];
	add.f32 	%f2130, %f2129, %f2066;
	st.f32 	[%rd102+32], %f2130;
	ld.f32 	%f2131, [%rd58+36];
	add.f32 	%f2132, %f2131, %f2068;
	st.f32 	[%rd102+36], %f2132;
	ld.f32 	%f2133, [%rd58+40];
	add.f32 	%f2134, %f2133, %f2070;
	st.f32 	[%rd102+40], %f2134;
	ld.f32 	%f2135, [%rd58+44];
	add.f32 	%f2136, %f2135, %f2072;
	st.f32 	[%rd102+44], %f2136;
	ld.f32 	%f2137, [%rd58+48];
	add.f32 	%f2138, %f2137, %f2074;
	st.f32 	[%rd102+48], %f2138;
	ld.f32 	%f2139, [%rd58+52];
	add.f32 	%f2140, %f2139, %f2076;
	st.f32 	[%rd102+52], %f2140;
	ld.f32 	%f2141, [%rd58+56];
	add.f32 	%f2142, %f2141, %f2078;
	st.f32 	[%rd102+56], %f2142;
	ld.f32 	%f2143, [%rd58+60];
	add.f32 	%f2144, %f2143, %f2080;
	st.f32 	[%rd102+60], %f2144;
	ld.f32 	%f2145, [%rd58+64];
	add.f32 	%f2146, %f2145, %f2082;
	st.f32 	[%rd102+64], %f2146;
	ld.f32 	%f2147, [%rd58+68];
	add.f32 	%f2148, %f2147, %f2084;
	st.f32 	[%rd102+68], %f2148;
	ld.f32 	%f2149, [%rd58+72];
	add.f32 	%f2150, %f2149, %f2086;
	st.f32 	[%rd102+72], %f2150;
	ld.f32 	%f2151, [%rd58+76];
	add.f32 	%f2152, %f2151, %f2088;
	st.f32 	[%rd102+76], %f2152;
	ld.f32 	%f2153, [%rd58+80];
	add.f32 	%f2154, %f2153, %f2090;
	st.f32 	[%rd102+80], %f2154;
	ld.f32 	%f2155, [%rd58+84];
	add.f32 	%f2156, %f2155, %f2092;
	st.f32 	[%rd102+84], %f2156;
	ld.f32 	%f2157, [%rd58+88];
	add.f32 	%f2158, %f2157, %f2094;
	st.f32 	[%rd102+88], %f2158;
	ld.f32 	%f2159, [%rd58+92];
	add.f32 	%f2160, %f2159, %f2096;
	st.f32 	[%rd102+92], %f2160;
	ld.f32 	%f2161, [%rd58+96];
	add.f32 	%f2162, %f2161, %f2098;
	st.f32 	[%rd102+96], %f2162;
	ld.f32 	%f2163, [%rd58+100];
	add.f32 	%f2164, %f2163, %f2100;
	st.f32 	[%rd102+100], %f2164;
	ld.f32 	%f2165, [%rd58+104];
	add.f32 	%f2166, %f2165, %f2102;
	st.f32 	[%rd102+104], %f2166;
	ld.f32 	%f2167, [%rd58+108];
	add.f32 	%f2168, %f2167, %f2104;
	st.f32 	[%rd102+108], %f2168;
	ld.f32 	%f2169, [%rd58+112];
	add.f32 	%f2170, %f2169, %f2106;
	st.f32 	[%rd102+112], %f2170;
	ld.f32 	%f2171, [%rd58+116];
	add.f32 	%f2172, %f2171, %f2108;
	st.f32 	[%rd102+116], %f2172;
	ld.f32 	%f2173, [%rd58+120];
	add.f32 	%f2174, %f2173, %f2110;
	st.f32 	[%rd102+120], %f2174;
	ld.f32 	%f2175, [%rd58+124];
	add.f32 	%f2176, %f2175, %f2112;
	st.f32 	[%rd102+124], %f2176;
	ld.shared.u64 	%rd59, [_ZZN3cub18CUB_300001_SM_10006detail6reduce18DeviceReduceKernelINS2_10policy_hubIPfy9sum_deltaE10Policy1000EN6thrust24THRUST_300001_SM_1000_NS6detail15normal_iteratorINSA_10device_ptrIS5_EEEEyS6_S5_N4cuda3std3__410__identityEEEvT0_PT3_T1_NS0_13GridEvenShareISN_EET2_T4_E12temp_storage+48];
	ld.f32 	%f2177, [%rd59];
	add.f32 	%f2178, %f2177, %f2114;
	st.f32 	[%rd102], %f2178;
	ld.f32 	%f2179, [%rd59+4];
	add.f32 	%f2180, %f2179, %f2116;
	st.f32 	[%rd102+4], %f2180;
	ld.f32 	%f2181, [%rd59+8];
	add.f32 	%f2182, %f2181, %f2118;
	st.f32 	[%rd102+8], %f2182;
	ld.f32 	%f2183, [%rd59+12];
	add.f32 	%f2184, %f2183, %f2120;
	st.f32 	[%rd102+12], %f2184;
	ld.f32 	%f2185, [%rd59+16];
	add.f32 	%f2186, %f2185, %f2122;
	st.f32 	[%rd102+16], %f2186;
	ld.f32 	%f2187, [%rd59+20];
	add.f32 	%f2188, %f2187, %f2124;
	st.f32 	[%rd102+20], %f2188;
	ld.f32 	%f2189, [%rd59+24];
	add.f32 	%f2190, %f2189, %f2126;
	st.f32 	[%rd102+24], %f2190;
	ld.f32 	%f2191, [%rd59+28];
	add.f32 	%f2192, %f2191, %f2128;
	st.f32 	[%rd102+28], %f2192;
	ld.f32 	%f2193, [%rd59+32];
	add.f32 	%f2194, %f2193, %f2130;
	st.f32 	[%rd102+32], %f2194;
	ld.f32 	%f2195, [%rd59+36];
	add.f32 	%f2196, %f2195, %f2132;
	st.f32 	[%rd102+36], %f2196;
	ld.f32 	%f2197, [%rd59+40];
	add.f32 	%f2198, %f2197, %f2134;
	st.f32 	[%rd102+40], %f2198;
	ld.f32 	%f2199, [%rd59+44];
	add.f32 	%f2200, %f2199, %f2136;
	st.f32 	[%rd102+44], %f2200;
	ld.f32 	%f2201, [%rd59+48];
	add.f32 	%f2202, %f2201, %f2138;
	st.f32 	[%rd102+48], %f2202;
	ld.f32 	%f2203, [%rd59+52];
	add.f32 	%f2204, %f2203, %f2140;
	st.f32 	[%rd102+52], %f2204;
	ld.f32 	%f2205, [%rd59+56];
	add.f32 	%f2206, %f2205, %f2142;
	st.f32 	[%rd102+56], %f2206;
	ld.f32 	%f2207, [%rd59+60];
	add.f32 	%f2208, %f2207, %f2144;
	st.f32 	[%rd102+60], %f2208;
	ld.f32 	%f2209, [%rd59+64];
	add.f32 	%f2210, %f2209, %f2146;
	st.f32 	[%rd102+64], %f2210;
	ld.f32 	%f2211, [%rd59+68];
	add.f32 	%f2212, %f2211, %f2148;
	st.f32 	[%rd102+68], %f2212;
	ld.f32 	%f2213, [%rd59+72];
	add.f32 	%f2214, %f2213, %f2150;
	st.f32 	[%rd102+72], %f2214;
	ld.f32 	%f2215, [%rd59+76];
	add.f32 	%f2216, %f2215, %f2152;
	st.f32 	[%rd102+76], %f2216;
	ld.f32 	%f2217, [%rd59+80];
	add.f32 	%f2218, %f2217, %f2154;
	st.f32 	[%rd102+80], %f2218;
	ld.f32 	%f2219, [%rd59+84];
	add.f32 	%f2220, %f2219, %f2156;
	st.f32 	[%rd102+84], %f2220;
	ld.f32 	%f2221, [%rd59+88];
	add.f32 	%f2222, %f2221, %f2158;
	st.f32 	[%rd102+88], %f2222;
	ld.f32 	%f2223, [%rd59+92];
	add.f32 	%f2224, %f2223, %f2160;
	st.f32 	[%rd102+92], %f2224;
	ld.f32 	%f2225, [%rd59+96];
	add.f32 	%f2226, %f2225, %f2162;
	st.f32 	[%rd102+96], %f2226;
	ld.f32 	%f2227, [%rd59+100];
	add.f32 	%f2228, %f2227, %f2164;
	st.f32 	[%rd102+100], %f2228;
	ld.f32 	%f2229, [%rd59+104];
	add.f32 	%f2230, %f2229, %f2166;
	st.f32 	[%rd102+104], %f2230;
	ld.f32 	%f2231, [%rd59+108];
	add.f32 	%f2232, %f2231, %f2168;
	st.f32 	[%rd102+108], %f2232;
	ld.f32 	%f2233, [%rd59+112];
	add.f32 	%f2234, %f2233, %f2170;
	st.f32 	[%rd102+112], %f2234;
	ld.f32 	%f2235, [%rd59+116];
	add.f32 	%f2236, %f2235, %f2172;
	st.f32 	[%rd102+116], %f2236;
	ld.f32 	%f2237, [%rd59+120];
	add.f32 	%f2238, %f2237, %f2174;
	st.f32 	[%rd102+120], %f2238;
	ld.f32 	%f2239, [%rd59+124];
	add.f32 	%f2240, %f2239, %f2176;
	st.f32 	[%rd102+124], %f2240;
	ld.shared.u64 	%rd60, [_ZZN3cub18CUB_300001_SM_10006detail6reduce18DeviceReduceKernelINS2_10policy_hubIPfy9sum_deltaE10Policy1000EN6thrust24THRUST_300001_SM_1000_NS6detail15normal_iteratorINSA_10device_ptrIS5_EEEEyS6_S5_N4cuda3std3__410__identityEEEvT0_PT3_T1_NS0_13GridEvenShareISN_EET2_T4_E12temp_storage+56];
	ld.f32 	%f2241, [%rd60];
	add.f32 	%f2242, %f2241, %f2178;
	st.f32 	[%rd102], %f2242;
	ld.f32 	%f2243, [%rd60+4];
	add.f32 	%f2244, %f2243, %f2180;
	st.f32 	[%rd102+4], %f2244;
	ld.f32 	%f2245, [%rd60+8];
	add.f32 	%f2246, %f2245, %f2182;
	st.f32 	[%rd102+8], %f2246;
	ld.f32 	%f2247, [%rd60+12];
	add.f32 	%f2248, %f2247, %f2184;
	st.f32 	[%rd102+12], %f2248;
	ld.f32 	%f2249, [%rd60+16];
	add.f32 	%f2250, %f2249, %f2186;
	st.f32 	[%rd102+16], %f2250;
	ld.f32 	%f2251, [%rd60+20];
	add.f32 	%f2252, %f2251, %f2188;
	st.f32 	[%rd102+20], %f2252;
	ld.f32 	%f2253, [%rd60+24];
	add.f32 	%f2254, %f2253, %f2190;
	st.f32 	[%rd102+24], %f2254;
	ld.f32 	%f2255, [%rd60+28];
	add.f32 	%f2256, %f2255, %f2192;
	st.f32 	[%rd102+28], %f2256;
	ld.f32 	%f2257, [%rd60+32];
	add.f32 	%f2258, %f2257, %f2194;
	st.f32 	[%rd102+32], %f2258;
	ld.f32 	%f2259, [%rd60+36];
	add.f32 	%f2260, %f2259, %f2196;
	st.f32 	[%rd102+36], %f2260;
	ld.f32 	%f2261, [%rd60+40];
	add.f32 	%f2262, %f2261, %f2198;
	st.f32 	[%rd102+40], %f2262;
	ld.f32 	%f2263, [%rd60+44];
	add.f32 	%f2264, %f2263, %f2200;
	st.f32 	[%rd102+44], %f2264;
	ld.f32 	%f2265, [%rd60+48];
	add.f32 	%f2266, %f2265, %f2202;
	st.f32 	[%rd102+48], %f2266;
	ld.f32 	%f2267, [%rd60+52];
	add.f32 	%f2268, %f2267, %f2204;
	st.f32 	[%rd102+52], %f2268;
	ld.f32 	%f2269, [%rd60+56];
	add.f32 	%f2270, %f2269, %f2206;
	st.f32 	[%rd102+56], %f2270;
	ld.f32 	%f2271, [%rd60+60];
	add.f32 	%f2272, %f2271, %f2208;
	st.f32 	[%rd102+60], %f2272;
	ld.f32 	%f2273, [%rd60+64];
	add.f32 	%f2274, %f2273, %f2210;
	st.f32 	[%rd102+64], %f2274;
	ld.f32 	%f2275, [%rd60+68];
	add.f32 	%f2276, %f2275, %f2212;
	st.f32 	[%rd102+68], %f2276;
	ld.f32 	%f2277, [%rd60+72];
	add.f32 	%f2278, %f2277, %f2214;
	st.f32 	[%rd102+72], %f2278;
	ld.f32 	%f2279, [%rd60+76];
	add.f32 	%f2280, %f2279, %f2216;
	st.f32 	[%rd102+76], %f2280;
	ld.f32 	%f2281, [%rd60+80];
	add.f32 	%f2282, %f2281, %f2218;
	st.f32 	[%rd102+80], %f2282;
	ld.f32 	%f2283, [%rd60+84];
	add.f32 	%f2284, %f2283, %f2220;
	st.f32 	[%rd102+84], %f2284;
	ld.f32 	%f2285, [%rd60+88];
	add.f32 	%f2286, %f2285, %f2222;
	st.f32 	[%rd102+88], %f2286;
	ld.f32 	%f2287, [%rd60+92];
	add.f32 	%f2288, %f2287, %f2224;
	st.f32 	[%rd102+92], %f2288;
	ld.f32 	%f2289, [%rd60+96];
	add.f32 	%f2290, %f2289, %f2226;
	st.f32 	[%rd102+96], %f2290;
	ld.f32 	%f2291, [%rd60+100];
	add.f32 	%f2292, %f2291, %f2228;
	st.f32 	[%rd102+100], %f2292;
	ld.f32 	%f2293, [%rd60+104];
	add.f32 	%f2294, %f2293, %f2230;
	st.f32 	[%rd102+104], %f2294;
	ld.f32 	%f2295, [%rd60+108];
	add.f32 	%f2296, %f2295, %f2232;
	st.f32 	[%rd102+108], %f2296;
	ld.f32 	%f2297, [%rd60+112];
	add.f32 	%f2298, %f2297, %f2234;
	st.f32 	[%rd102+112], %f2298;
	ld.f32 	%f2299, [%rd60+116];
	add.f32 	%f2300, %f2299, %f2236;
	st.f32 	[%rd102+116], %f2300;
	ld.f32 	%f2301, [%rd60+120];
	add.f32 	%f2302, %f2301, %f2238;
	st.f32 	[%rd102+120], %f2302;
	ld.f32 	%f2303, [%rd60+124];
	add.f32 	%f2304, %f2303, %f2240;
	st.f32 	[%rd102+124], %f2304;
	ld.shared.u64 	%rd61, [_ZZN3cub18CUB_300001_SM_10006detail6reduce18DeviceReduceKernelINS2_10policy_hubIPfy9sum_deltaE10Policy1000EN6thrust24THRUST_300001_SM_1000_NS6detail15normal_iteratorINSA_10device_ptrIS5_EEEEyS6_S5_N4cuda3std3__410__identityEEEvT0_PT3_T1_NS0_13GridEvenShareISN_EET2_T4_E12temp_storage+64];
	ld.f32 	%f2305, [%rd61];
	add.f32 	%f2306, %f2305, %f2242;
	st.f32 	[%rd102], %f2306;
	ld.f32 	%f2307, [%rd61+4];
	add.f32 	%f2308, %f2307, %f2244;
	st.f32 	[%rd102+4], %f2308;
	ld.f32 	%f2309, [%rd61+8];
	add.f32 	%f2310, %f2309, %f2246;
	st.f32 	[%rd102+8], %f2310;
	ld.f32 	%f2311, [%rd61+12];
	add.f32 	%f2312, %f2311, %f2248;
	st.f32 	[%rd102+12], %f2312;
	ld.f32 	%f2313, [%rd61+16];
	add.f32 	%f2314, %f2313, %f2250;
	st.f32 	[%rd102+16], %f2314;
	ld.f32 	%f2315, [%rd61+20];
	add.f32 	%f2316, %f2315, %f2252;
	st.f32 	[%rd102+20], %f2316;
	ld.f32 	%f2317, [%rd61+24];
	add.f32 	%f2318, %f2317, %f2254;
	st.f32 	[%rd102+24], %f2318;
	ld.f32 	%f2319, [%rd61+28];
	add.f32 	%f2320, %f2319, %f2256;
	st.f32 	[%rd102+28], %f2320;
	ld.f32 	%f2321, [%rd61+32];
	add.f32 	%f2322, %f2321, %f2258;
	st.f32 	[%rd102+32], %f2322;
	ld.f32 	%f2323, [%rd61+36];
	add.f32 	%f2324, %f2323, %f2260;
	st.f32 	[%rd102+36], %f2324;
	ld.f32 	%f2325, [%rd61+40];
	add.f32 	%f2326, %f2325, %f2262;
	st.f32 	[%rd102+40], %f2326;
	ld.f32 	%f2327, [%rd61+44];
	add.f32 	%f2328, %f2327, %f2264;
	st.f32 	[%rd102+44], %f2328;
	ld.f32 	%f2329, [%rd61+48];
	add.f32 	%f2330, %f2329, %f2266;
	st.f32 	[%rd102+48], %f2330;
	ld.f32 	%f2331, [%rd61+52];
	add.f32 	%f2332, %f2331, %f2268;
	st.f32 	[%rd102+52], %f2332;
	ld.f32 	%f2333, [%rd61+56];
	add.f32 	%f2334, %f2333, %f2270;
	st.f32 	[%rd102+56], %f2334;
	ld.f32 	%f2335, [%rd61+60];
	add.f32 	%f2336, %f2335, %f2272;
	st.f32 	[%rd102+60], %f2336;
	ld.f32 	%f2337, [%rd61+64];
	add.f32 	%f2338, %f2337, %f2274;
	st.f32 	[%rd102+64], %f2338;
	ld.f32 	%f2339, [%rd61+68];
	add.f32 	%f2340, %f2339, %f2276;
	st.f32 	[%rd102+68], %f2340;
	ld.f32 	%f2341, [%rd61+72];
	add.f32 	%f2342, %f2341, %f2278;
	st.f32 	[%rd102+72], %f2342;
	ld.f32 	%f2343, [%rd61+76];
	add.f32 	%f2344, %f2343, %f2280;
	st.f32 	[%rd102+76], %f2344;
	ld.f32 	%f2345, [%rd61+80];
	add.f32 	%f2346, %f2345, %f2282;
	st.f32 	[%rd102+80], %f2346;
	ld.f32 	%f2347, [%rd61+84];
	add.f32 	%f2348, %f2347, %f2284;
	st.f32 	[%rd102+84], %f2348;
	ld.f32 	%f2349, [%rd61+88];
	add.f32 	%f2350, %f2349, %f2286;
	st.f32 	[%rd102+88], %f2350;
	ld.f32 	%f2351, [%rd61+92];
	add.f32 	%f2352, %f2351, %f2288;
	st.f32 	[%rd102+92], %f2352;
	ld.f32 	%f2353, [%rd61+96];
	add.f32 	%f2354, %f2353, %f2290;
	st.f32 	[%rd102+96], %f2354;
	ld.f32 	%f2355, [%rd61+100];
	add.f32 	%f2356, %f2355, %f2292;
	st.f32 	[%rd102+100], %f2356;
	ld.f32 	%f2357, [%rd61+104];
	add.f32 	%f2358, %f2357, %f2294;
	st.f32 	[%rd102+104], %f2358;
	ld.f32 	%f2359, [%rd61+108];
	add.f32 	%f2360, %f2359, %f2296;
	st.f32 	[%rd102+108], %f2360;
	ld.f32 	%f2361, [%rd61+112];
	add.f32 	%f2362, %f2361, %f2298;
	st.f32 	[%rd102+112], %f2362;
	ld.f32 	%f2363, [%rd61+116];
	add.f32 	%f2364, %f2363, %f2300;
	st.f32 	[%rd102+116], %f2364;
	ld.f32 	%f2365, [%rd61+120];
	add.f32 	%f2366, %f2365, %f2302;
	st.f32 	[%rd102+120], %f2366;
	ld.f32 	%f2367, [%rd61+124];
	add.f32 	%f2368, %f2367, %f2304;
	st.f32 	[%rd102+124], %f2368;
$L__BB14_61:
	mov.u32 	%r236, %tid.x;
	setp.ne.s32 	%p42, %r236, 0;
	@%p42 bra 	$L__BB14_63;
	ld.param.u64 	%rd96, [_ZN3cub18CUB_300001_SM_10006detail6reduce18DeviceReduceKernelINS2_10policy_hubIPfy9sum_deltaE10Policy1000EN6thrust24THRUST_300001_SM_1000_NS6detail15normal_iteratorINSA_10device_ptrIS5_EEEEyS6_S5_N4cuda3std3__410__identityEEEvT0_PT3_T1_NS0_13GridEvenShareISN_EET2_T4__param_1];
	cvta.to.global.u64 	%rd93, %rd96;
	mul.wide.u32 	%rd94, %r1, 8;
	add.s64 	%rd95, %rd93, %rd94;
	st.global.u64 	[%rd95], %rd102;
$L__BB14_63:
	ret;

}
	// .globl	_ZN3cub18CUB_300001_SM_10006detail6reduce28DeviceReduceSingleTileKernelINS2_10policy_hubIPfy9sum_deltaE10Policy1000EPS5_S9_iS6_S5_S5_N4cuda3std3__410__identityEEEvT0_T1_T2_T3_T4_T6_
.visible .entry _ZN3cub18CUB_300001_SM_10006detail6reduce28DeviceReduceSingleTileKernelINS2_10policy_hubIPfy9sum_deltaE10Policy1000EPS5_S9_iS6_S5_S5_N4cuda3std3__410__identityEEEvT0_T1_T2_T3_T4_T6_(
	.param .u64 .ptr .align 1 _ZN3cub18CUB_300001_SM_10006detail6reduce28DeviceReduceSingleTileKernelINS2_10policy_hubIPfy9sum_deltaE10Policy1000EPS5_S9_iS6_S5_S5_N4cuda3std3__410__identityEEEvT0_T1_T2_T3_T4_T6__param_0,
	.param .u64 .ptr .align 1 _ZN3cub18CUB_300001_SM_10006detail6reduce28DeviceReduceSingleTileKernelINS2_10policy_hubIPfy9sum_deltaE10Policy1000EPS5_S9_iS6_S5_S5_N4cuda3std3__410__identityEEEvT0_T1_T2_T3_T4_T6__param_1,
	.param .u32 _ZN3cub18CUB_300001_SM_10006detail6reduce28DeviceReduceSingleTileKernelINS2_10policy_hubIPfy9sum_deltaE10Policy1000EPS5_S9_iS6_S5_S5_N4cuda3std3__410__identityEEEvT0_T1_T2_T3_T4_T6__param_2,
	.param .align 1 .b8 _ZN3cub18CUB_300001_SM_10006detail6reduce28DeviceReduceSingleTileKernelINS2_10policy_hubIPfy9sum_deltaE10Policy1000EPS5_S9_iS6_S5_S5_N4cuda3std3__410__identityEEEvT0_T1_T2_T3_T4_T6__param_3[1],
	.param .u64 .ptr .align 1 _ZN3cub18CUB_300001_SM_10006detail6reduce28DeviceReduceSingleTileKernelINS2_10policy_hubIPfy9sum_deltaE10Policy1000EPS5_S9_iS6_S5_S5_N4cuda3std3__410__identityEEEvT0_T1_T2_T3_T4_T6__param_4,
	.param .align 1 .b8 _ZN3cub18CUB_300001_SM_10006detail6reduce28DeviceReduceSingleTileKernelINS2_10policy_hubIPfy9sum_deltaE10Policy1000EPS5_S9_iS6_S5_S5_N4cuda3std3__410__identityEEEvT0_T1_T2_T3_T4_T6__param_5[1]
)
.maxntid 256
.minnctapersm 1
{
	.reg .pred 	%p<45>;
	.reg .b32 	%r<242>;
	.reg .b32 	%f<4193>;
	.reg .b64 	%rd<99>;
	// demoted variable
	.shared .align 8 .b8 _ZZN3cub18CUB_300001_SM_10006detail6reduce28DeviceReduceSingleTileKernelINS2_10policy_hubIPfy9sum_deltaE10Policy1000EPS5_S9_iS6_S5_S5_N4cuda3std3__410__identityEEEvT0_T1_T2_T3_T4_T6_E12temp_storage[80];
	ld.param.u64 	%rd12, [_ZN3cub18CUB_300001_SM_10006detail6reduce28DeviceReduceSingleTileKernelINS2_10policy_hubIPfy9sum_deltaE10Policy1000EPS5_S9_iS6_S5_S5_N4cuda3std3__410__identityEEEvT0_T1_T2_T3_T4_T6__param_0];
	ld.param.u64 	%rd14, [_ZN3cub18CUB_300001_SM_10006detail6reduce28DeviceReduceSingleTileKernelINS2_10policy_hubIPfy9sum_deltaE10Policy1000EPS5_S9_iS6_S5_S5_N4cuda3std3__410__identityEEEvT0_T1_T2_T3_T4_T6__param_1];
	ld.param.u32 	%r57, [_ZN3cub18CUB_300001_SM_10006detail6reduce28DeviceReduceSingleTileKernelINS2_10policy_hubIPfy9sum_deltaE10Policy1000EPS5_S9_iS6_S5_S5_N4cuda3std3__410__identityEEEvT0_T1_T2_T3_T4_T6__param_2];
	ld.param.u64 	%rd13, [_ZN3cub18CUB_300001_SM_10006detail6reduce28DeviceReduceSingleTileKernelINS2_10policy_hubIPfy9sum_deltaE10Policy1000EPS5_S9_iS6_S5_S5_N4cuda3std3__410__identityEEEvT0_T1_T2_T3_T4_T6__param_4];
	cvta.to.global.u64 	%rd1, %rd14;
	setp.ne.s32 	%p1, %r57, 0;
	@%p1 bra 	$L__BB15_3;
	mov.u32 	%r235, %tid.x;
	setp.ne.s32 	%p44, %r235, 0;
	@%p44 bra 	$L__BB15_66;
	st.global.u64 	[%rd1], %rd13;
	bra.uni 	$L__BB15_66;
$L__BB15_3:
	setp.gt.s32 	%p2, %r57, 2047;
	@%p2 bra 	$L__BB15_43;
	mov.u32 	%r1, %tid.x;
	setp.ge.s32 	%p16, %r1, %r57;
	mov.b64 	%rd98, 0;
	mov.u32 	%r237, %r1;
	@%p16 bra 	$L__BB15_6;
	mul.wide.u32 	%rd67, %r1, 8;
	add.s64 	%rd66, %rd12, %rd67;
	// begin inline asm
	ld.global.nc.u64 %rd98, [%rd66];
	// end inline asm
	add.s32 	%r237, %r1, 256;
$L__BB15_6:
	setp.ge.s32 	%p17, %r237, %r57;
	@%p17 bra 	$L__BB15_9;
	mul.wide.u32 	%rd68, %r237, 8;
	add.s64 	%rd97, %rd12, %rd68;
$L__BB15_8:
	// begin inline asm
	ld.global.nc.u64 %rd69, [%rd97];
	// end inline asm
	ld.f32 	%f2273, [%rd69];
	ld.f32 	%f2274, [%rd98];
	add.f32 	%f2275, %f2273, %f2274;
	st.f32 	[%rd98], %f2275;
	ld.f32 	%f2276, [%rd69+4];
	ld.f32 	%f2277, [%rd98+4];
	add.f32 	%f2278, %f2276, %f2277;
	st.f32 	[%rd98+4], %f2278;
	ld.f32 	%f2279, [%rd69+8];
	ld.f32 	%f2280, [%rd98+8];
	add.f32 	%f2281, %f2279, %f2280;
	st.f32 	[%rd98+8], %f2281;
	ld.f32 	%f2282, [%rd69+12];
	ld.f32 	%f2283, [%rd98+12];
	add.f32 	%f2284, %f2282, %f2283;
	st.f32 	[%rd98+12], %f2284;
	ld.f32 	%f2285, [%rd69+16];
	ld.f32 	%f2286, [%rd98+16];
	add.f32 	%f2287, %f2285, %f2286;
	st.f32 	[%rd98+16], %f2287;
	ld.f32 	%f2288, [%rd69+20];
	ld.f32 	%f2289, [%rd98+20];
	add.f32 	%f2290, %f2288, %f2289;
	st.f32 	[%rd98+20], %f2290;
	ld.f32 	%f2291, [%rd69+24];
	ld.f32 	%f2292, [%rd98+24];
	add.f32 	%f2293, %f2291, %f2292;
	st.f32 	[%rd98+24], %f2293;
	ld.f32 	%f2294, [%rd69+28];
	ld.f32 	%f2295, [%rd98+28];
	add.f32 	%f2296, %f2294, %f2295;
	st.f32 	[%rd98+28], %f2296;
	ld.f32 	%f2297, [%rd69+32];
	ld.f32 	%f2298, [%rd98+32];
	add.f32 	%f2299, %f2297, %f2298;
	st.f32 	[%rd98+32], %f2299;
	ld.f32 	%f2300, [%rd69+36];
	ld.f32 	%f2301, [%rd98+36];
	add.f32 	%f2302, %f2300, %f2301;
	st.f32 	[%rd98+36], %f2302;
	ld.f32 	%f2303, [%rd69+40];
	ld.f32 	%f2304, [%rd98+40];
	add.f32 	%f2305, %f2303, %f2304;
	st.f32 	[%rd98+40], %f2305;
	ld.f32 	%f2306, [%rd69+44];
	ld.f32 	%f2307, [%rd98+44];
	add.f32 	%f2308, %f2306, %f2307;
	st.f32 	[%rd98+44], %f2308;
	ld.f32 	%f2309, [%rd69+48];
	ld.f32 	%f2310, [%rd98+48];
	add.f32 	%f2311, %f2309, %f2310;
	st.f32 	[%rd98+48], %f2311;
	ld.f32 	%f2312, [%rd69+52];
	ld.f32 	%f2313, [%rd98+52];
	add.f32 	%f2314, %f2312, %f2313;
	st.f32 	[%rd98+52], %f2314;
	ld.f32 	%f2315, [%rd69+56];
	ld.f32 	%f2316, [%rd98+56];
	add.f32 	%f2317, %f2315, %f2316;
	st.f32 	[%rd98+56], %f2317;
	ld.f32 	%f2318, [%rd69+60];
	ld.f32 	%f2319, [%rd98+60];
	add.f32 	%f2320, %f2318, %f2319;
	st.f32 	[%rd98+60], %f2320;
	ld.f32 	%f2321, [%rd69+64];
	ld.f32 	%f2322, [%rd98+64];
	add.f32 	%f2323, %f2321, %f2322;
	st.f32 	[%rd98+64], %f2323;
	ld.f32 	%f2324, [%rd69+68];
	ld.f32 	%f2325, [%rd98+68];
	add.f32 	%f2326, %f2324, %f2325;
	st.f32 	[%rd98+68], %f2326;
	ld.f32 	%f2327, [%rd69+72];
	ld.f32 	%f2328, [%rd98+72];
	add.f32 	%f2329, %f2327, %f2328;
	st.f32 	[%rd98+72], %f2329;
	ld.f32 	%f2330, [%rd69+76];
	ld.f32 	%f2331, [%rd98+76];
	add.f32 	%f2332, %f2330, %f2331;
	st.f32 	[%rd98+76], %f2332;
	ld.f32 	%f2333, [%rd69+80];
	ld.f32 	%f2334, [%rd98+80];
	add.f32 	%f2335, %f2333, %f2334;
	st.f32 	[%rd98+80], %f2335;
	ld.f32 	%f2336, [%rd69+84];
	ld.f32 	%f2337, [%rd98+84];
	add.f32 	%f2338, %f2336, %f2337;
	st.f32 	[%rd98+84], %f2338;
	ld.f32 	%f2339, [%rd69+88];
	ld.f32 	%f2340, [%rd98+88];
	add.f32 	%f2341, %f2339, %f2340;
	st.f32 	[%rd98+88], %f2341;
	ld.f32 	%f2342, [%rd69+92];
	ld.f32 	%f2343, [%rd98+92];
	add.f32 	%f2344, %f2342, %f2343;
	st.f32 	[%rd98+92], %f2344;
	ld.f32 	%f2345, [%rd69+96];
	ld.f32 	%f2346, [%rd98+96];
	add.f32 	%f2347, %f2345, %f2346;
	st.f32 	[%rd98+96], %f2347;
	ld.f32 	%f2348, [%rd69+100];
	ld.f32 	%f2349, [%rd98+100];
	add.f32 	%f2350, %f2348, %f2349;
	st.f32 	[%rd98+100], %f2350;
	ld.f32 	%f2351, [%rd69+104];
	ld.f32 	%f2352, [%rd98+104];
	add.f32 	%f2353, %f2351, %f2352;
	st.f32 	[%rd98+104], %f2353;
	ld.f32 	%f2354, [%rd69+108];
	ld.f32 	%f2355, [%rd98+108];
	add.f32 	%f2356, %f2354, %f2355;
	st.f32 	[%rd98+108], %f2356;
	ld.f32 	%f2357, [%rd69+112];
	ld.f32 	%f2358, [%rd98+112];
	add.f32 	%f2359, %f2357, %f2358;
	st.f32 	[%rd98+112], %f2359;
	ld.f32 	%f2360, [%rd69+116];
	ld.f32 	%f2361, [%rd98+116];
	add.f32 	%f2362, %f2360, %f2361;
	st.f32 	[%rd98+116], %f2362;
	ld.f32 	%f2363, [%rd69+120];
	ld.f32 	%f2364, [%rd98+120];
	add.f32 	%f2365, %f2363, %f2364;
	st.f32 	[%rd98+120], %f2365;
	ld.f32 	%f2366, [%rd69+124];
	ld.f32 	%f2367, [%rd98+124];
	add.f32 	%f2368, %f2366, %f2367;
	st.f32 	[%rd98+124], %f2368;
	add.s32 	%r237, %r237, 256;
	add.s64 	%rd97, %rd97, 2048;
	setp.lt.s32 	%p18, %r237, %r57;
	@%p18 bra 	$L__BB15_8;
$L__BB15_9:
	setp.lt.s32 	%p19, %r57, 256;
	@%p19 bra 	$L__BB15_23;
	// begin inline asm
	mov.u32 %r179, %laneid;
	// end inline asm
	mov.b64 	{%r181, %r186}, %rd98;
	mov.b32 	%r187, 1;
	mov.b32 	%r188, 31;
	mov.b32 	%r189, -1;
	// begin inline asm
	shfl.sync.down.b32 %r180, %r181, %r187, %r188, %r189;
	// end inline asm
	// begin inline asm
	shfl.sync.down.b32 %r185, %r186, %r187, %r188, %r189;
	// end inline asm
	setp.gt.s32 	%p36, %r179, 30;
	@%p36 bra 	$L__BB15_12;
	mov.b64 	%rd83, {%r180, %r185};
	ld.f32 	%f3137, [%rd83];
	ld.f32 	%f3138, [%rd98];
	add.f32 	%f3139, %f3137, %f3138;
	st.f32 	[%rd98], %f3139;
	ld.f32 	%f3140, [%rd83+4];
	ld.f32 	%f3141, [%rd98+4];
	add.f32 	%f3142, %f3140, %f3141;
	st.f32 	[%rd98+4], %f3142;
	ld.f32 	%f3143, [%rd83+8];
	ld.f32 	%f3144, [%rd98+8];
	add.f32 	%f3145, %f3143, %f3144;
	st.f32 	[%rd98+8], %f3145;
	ld.f32 	%f3146, [%rd83+12];
	ld.f32 	%f3147, [%rd98+12];
	add.f32 	%f3148, %f3146, %f3147;
	st.f32 	[%rd98+12], %f3148;
	ld.f32 	%f3149, [%rd83+16];
	ld.f32 	%f3150, [%rd98+16];
	add.f32 	%f3151, %f3149, %f3150;
	st.f32 	[%rd98+16], %f3151;
	ld.f32 	%f3152, [%rd83+20];
	ld.f32 	%f3153, [%rd98+20];
	add.f32 	%f3154, %f3152, %f3153;
	st.f32 	[%rd98+20], %f3154;
	ld.f32 	%f3155, [%rd83+24];
	ld.f32 	%f3156, [%rd98+24];
	add.f32 	%f3157, %f3155, %f3156;
	st.f32 	[%rd98+24], %f3157;
	ld.f32 	%f3158, [%rd83+28];
	ld.f32 	%f3159, [%rd98+28];
	add.f32 	%f3160, %f3158, %f3159;
	st.f32 	[%rd98+28], %f3160;
	ld.f32 	%f3161, [%rd83+32];
	ld.f32 	%f3162, [%rd98+32];
	add.f32 	%f3163, %f3161, %f3162;
	st.f32 	[%rd98+32], %f3163;
	ld.f32 	%f3164, [%rd83+36];
	ld.f32 	%f3165, [%rd98+36];
	add.f32 	%f3166, %f3164, %f3165;
	st.f32 	[%rd98+36], %f3166;
	ld.f32 	%f3167, [%rd83+40];
	ld.f32 	%f3168, [%rd98+40];
	add.f32 	%f3169, %f3167, %f3168;
	st.f32 	[%rd98+40], %f3169;
	ld.f32 	%f3170, [%rd83+44];
	ld.f32 	%f3171, [%rd98+44];
	add.f32 	%f3172, %f3170, %f3171;
	st.f32 	[%rd98+44], %f3172;
	ld.f32 	%f3173, [%rd83+48];
	ld.f32 	%f3174, [%rd98+48];
	add.f32 	%f3175, %f3173, %f3174;
	st.f32 	[%rd98+48], %f3175;
	ld.f32 	%f3176, [%rd83+52];
	ld.f32 	%f3177, [%rd98+52];
	add.f32 	%f3178, %f3176, %f3177;
	st.f32 	[%rd98+52], %f3178;
	ld.f32 	%f3179, [%rd83+56];
	ld.f32 	%f3180, [%rd98+56];
	add.f32 	%f3181, %f3179, %f3180;
	st.f32 	[%rd98+56], %f3181;
	ld.f32 	%f3182, [%rd83+60];
	ld.f32 	%f3183, [%rd98+60];
	add.f32 	%f3184, %f3182, %f3183;
	st.f32 	[%rd98+60], %f3184;
	ld.f32 	%f3185, [%rd83+64];
	ld.f32 	%f3186, [%rd98+64];
	add.f32 	%f3187, %f3185, %f3186;
	st.f32 	[%rd98+64], %f3187;
	ld.f32 	%f3188, [%rd83+68];
	ld.f32 	%f3189, [%rd98+68];
	add.f32 	%f3190, %f3188, %f3189;
	st.f32 	[%rd98+68], %f3190;
	ld.f32 	%f3191, [%rd83+72];
	ld.f32 	%f3192, [%rd98+72];
	add.f32 	%f3193, %f3191, %f3192;
	st.f32 	[%rd98+72], %f3193;
	ld.f32 	%f3194, [%rd83+76];
	ld.f32 	%f3195, [%rd98+76];
	add.f32 	%f3196, %f3194, %f3195;
	st.f32 	[%rd98+76], %f3196;
	ld.f32 	%f3197, [%rd83+80];
	ld.f32 	%f3198, [%rd98+80];
	add.f32 	%f3199, %f3197, %f3198;
	st.f32 	[%rd98+80], %f3199;
	ld.f32 	%f3200, [%rd83+84];
	ld.f32 	%f3201, [%rd98+84];
	add.f32 	%f3202, %f3200, %f3201;
	st.f32 	[%rd98+84], %f3202;
	ld.f32 	%f3203, [%rd83+88];
	ld.f32 	%f3204, [%rd98+88];
	add.f32 	%f3205, %f3203, %f3204;
	st.f32 	[%rd98+88], %f3205;
	ld.f32 	%f3206, [%rd83+92];
	ld.f32 	%f3207, [%rd98+92];
	add.f32 	%f3208, %f3206, %f3207;
	st.f32 	[%rd98+92], %f3208;
	ld.f32 	%f3209, [%rd83+96];
	ld.f32 	%f3210, [%rd98+96];
	add.f32 	%f3211, %f3209, %f3210;
	st.f32 	[%rd98+96], %f3211;
	ld.f32 	%f3212, [%rd83+100];
	ld.f32 	%f3213, [%rd98+100];
	add.f32 	%f3214, %f3212, %f3213;
	st.f32 	[%rd98+100], %f3214;
	ld.f32 	%f3215, [%rd83+104];
	ld.f32 	%f3216, [%rd98+104];
	add.f32 	%f3217, %f3215, %f3216;
	st.f32 	[%rd98+104], %f3217;
	ld.f32 	%f3218, [%rd83+108];
	ld.f32 	%f3219, [%rd98+108];
	add.f32 	%f3220, %f3218, %f3219;
	st.f32 	[%rd98+108], %f3220;
	ld.f32 	%f3221, [%rd83+112];
	ld.f32 	%f3222, [%rd98+112];
	add.f32 	%f3223, %f3221, %f3222;
	st.f32 	[%rd98+112], %f3223;
	ld.f32 	%f3224, [%rd83+116];
	ld.f32 	%f3225, [%rd98+116];
	add.f32 	%f3226, %f3224, %f3225;
	st.f32 	[%rd98+116], %f3226;
	ld.f32 	%f3227, [%rd83+120];
	ld.f32 	%f3228, [%rd98+120];
	add.f32 	%f3229, %f3227, %f3228;
	st.f32 	[%rd98+120], %f3229;
	ld.f32 	%f3230, [%rd83+124];
	ld.f32 	%f3231, [%rd98+124];
	add.f32 	%f3232, %f3230, %f3231;
	st.f32 	[%rd98+124], %f3232;
$L__BB15_12:
	mov.b32 	%r197, 2;
	mov.b32 	%r198, 31;
	mov.b32 	%r199, -1;
	// begin inline asm
	shfl.sync.down.b32 %r190, %r181, %r197, %r198, %r199;
	// end inline asm
	// begin inline asm
	shfl.sync.down.b32 %r195, %r186, %r197, %r198, %r199;
	// end inline asm
	setp.gt.s32 	%p37, %r179, 29;
	@%p37 bra 	$L__BB15_14;
	mov.b64 	%rd84, {%r190, %r195};
	ld.f32 	%f3233, [%rd84];
	ld.f32 	%f3234, [%rd98];
	add.f32 	%f3235, %f3233, %f3234;
	st.f32 	[%rd98], %f3235;
	ld.f32 	%f3236, [%rd84+4];
	ld.f32 	%f3237, [%rd98+4];
	add.f32 	%f3238, %f3236, %f3237;
	st.f32 	[%rd98+4], %f3238;
	ld.f32 	%f3239, [%rd84+8];
	ld.f32 	%f3240, [%rd98+8];
	add.f32 	%f3241, %f3239, %f3240;
	st.f32 	[%rd98+8], %f3241;
	ld.f32 	%f3242, [%rd84+12];
	ld.f32 	%f3243, [%rd98+12];
	add.f32 	%f3244, %f3242, %f3243;
	st.f32 	[%rd98+12], %f3244;
	ld.f32 	%f3245, [%rd84+16];
	ld.f32 	%f3246, [%rd98+16];
	add.f32 	%f3247, %f3245, %f3246;
	st.f32 	[%rd98+16], %f3247;
	ld.f32 	%f3248, [%rd84+20];
	ld.f32 	%f3249, [%rd98+20];
	add.f32 	%f3250, %f3248, %f3249;
	st.f32 	[%rd98+20], %f3250;
	ld.f32 	%f3251, [%rd84+24];
	ld.f32 	%f3252, [%rd98+24];
	add.f32 	%f3253, %f3251, %f3252;
	st.f32 	[%rd98+24], %f3253;
	ld.f32 	%f3254, [%rd84+28];
	ld.f32 	%f3255, [%rd98+28];
	add.f32 	%f3256, %f3254, %f3255;
	st.f32 	[%rd98+28], %f3256;
	ld.f32 	%f3257, [%rd84+32];
	ld.f32 	%f3258, [%rd98+32];
	add.f32 	%f3259, %f3257, %f3258;
	st.f32 	[%rd98+32], %f3259;
	ld.f32 	%f3260, [%rd84+36];
	ld.f32 	%f3261, [%rd98+36];
	add.f32 	%f3262, %f3260, %f3261;
	st.f32 	[%rd98+36], %f3262;
	ld.f32 	%f3263, [%rd84+40];
	ld.f32 	%f3264, [%rd98+40];
	add.f32 	%f3265, %f3263, %f3264;
	st.f32 	[%rd98+40], %f3265;
	ld.f32 	%f3266, [%rd84+44];
	ld.f32 	%f3267, [%rd98+44];
	add.f32 	%f3268, %f3266, %f3267;
	st.f32 	[%rd98+44], %f3268;
	ld.f32 	%f3269, [%rd84+48];
	ld.f32 	%f3270, [%rd98+48];
	add.f32 	%f3271, %f3269, %f3270;
	st.f32 	[%rd98+48], %f3271;
	ld.f32 	%f3272, [%rd84+52];
	ld.f32 	%f3273, [%rd98+52];
	add.f32 	%f3274, %f3272, %f3273;
	st.f32 	[%rd98+52], %f3274;
	ld.f32 	%f3275, [%rd84+56];
	ld.f32 	%f3276, [%rd98+56];
	add.f32 	%f3277, %f3275, %f3276;
	st.f32 	[%rd98+56], %f3277;
	ld.f32 	%f3278, [%rd84+60];
	ld.f32 	%f3279, [%rd98+60];
	add.f32 	%f3280, %f3278, %f3279;
	st.f32 	[%rd98+60], %f3280;
	ld.f32 	%f3281, [%rd84+64];
	ld.f32 	%f3282, [%rd98+64];
	add.f32 	%f3283, %f3281, %f3282;
	st.f32 	[%rd98+64], %f3283;
	ld.f32 	%f3284, [%rd84+68];
	ld.f32 	%f3285, [%rd98+68];
	add.f32 	%f3286, %f3284, %f3285;
	st.f32 	[%rd98+68], %f3286;
	ld.f32 	%f3287, [%rd84+72];
	ld.f32 	%f3288, [%rd98+72];
	add.f32 	%f3289, %f3287, %f3288;
	st.f32 	[%rd98+72], %f3289;
	ld.f32 	%f3290, [%rd84+76];
	ld.f32 	%f3291, [%rd98+76];
	add.f32 	%f3292, %f3290, %f3291;
	st.f32 	[%rd98+76], %f3292;
	ld.f32 	%f3293, [%rd84+80];
	ld.f32 	%f3294, [%rd98+80];
	add.f32 	%f3295, %f3293, %f3294;
	st.f32 	[%rd98+80], %f3295;
	ld.f32 	%f3296, [%rd84+84];
	ld.f32 	%f3297, [%rd98+84];
	add.f32 	%f3298, %f3296, %f3297;
	st.f32 	[%rd98+84], %f3298;
	ld.f32 	%f3299, [%rd84+88];
	ld.f32 	%f3300, [%rd98+88];
	add.f32 	%f3301, %f3299, %f3300;
	st.f32 	[%rd98+88], %f3301;
	ld.f32 	%f3302, [%rd84+92];
	ld.f32 	%f3303, [%rd98+92];
	add.f32 	%f3304, %f3302, %f3303;
	st.f32 	[%rd98+92], %f3304;
	ld.f32 	%f3305, [%rd84+96];
	ld.f32 	%f3306, [%rd98+96];
	add.f32 	%f3307, %f3305, %f3306;
	st.f32 	[%rd98+96], %f3307;
	ld.f32 	%f3308, [%rd84+100];
	ld.f32 	%f3309, [%rd98+100];
	add.f32 	%f3310, %f3308, %f3309;
	st.f32 	[%rd98+100], %f3310;
	ld.f32 	%f3311, [%rd84+104];
	ld.f32 	%f3312, [%rd98+104];
	add.f32 	%f3313, %f3311, %f3312;
	st.f32 	[%rd98+104], %f3313;
	ld.f32 	%f3314, [%rd84+108];
	ld.f32 	%f3315, [%rd98+108];
	add.f32 	%f3316, %f3314, %f3315;
	st.f32 	[%rd98+108], %f3316;
	ld.f32 	%f3317, [%rd84+112];
	ld.f32 	%f3318, [%rd98+112];
	add.f32 	%f3319, %f3317, %f3318;
	st.f32 	[%rd98+112], %f3319;
	ld.f32 	%f3320, [%rd84+116];
	ld.f32 	%f3321, [%rd98+116];
	add.f32 	%f3322, %f3320, %f3321;
	st.f32 	[%rd98+116], %f3322;
	ld.f32 	%f3323, [%rd84+120];
	ld.f32 	%f3324, [%rd98+120];
	add.f32 	%f3325, %f3323, %f3324;
	st.f32 	[%rd98+120], %f3325;
	ld.f32 	%f3326, [%rd84+124];
	ld.f32 	%f3327, [%rd98+124];
	add.f32 	%f3328, %f3326, %f3327;
	st.f32 	[%rd98+124], %f3328;
$L__BB15_14:
	mov.b32 	%r207, 4;
	mov.b32 	%r208, 31;
	mov.b32 	%r209, -1;
	// begin inline asm
	shfl.sync.down.b32 %r200, %r181, %r207, %r208, %r209;
	// end inline asm
	// begin inline asm
	shfl.sync.down.b32 %r205, %r186, %r207, %r208, %r209;
	// end inline asm
	setp.gt.s32 	%p38, %r179, 27;
	@%p38 bra 	$L__BB15_16;
	mov.b64 	%rd85, {%r200, %r205};
	ld.f32 	%f3329, [%rd85];
	ld.f32 	%f3330, [%rd98];
	add.f32 	%f3331, %f3329, %f3330;
	st.f32 	[%rd98], %f3331;
	ld.f32 	%f3332, [%rd85+4];
	ld.f32 	%f3333, [%rd98+4];
	add.f32 	%f3334, %f3332, %f3333;
	st.f32 	[%rd98+4], %f3334;
	ld.f32 	%f3335, [%rd85+8];
	ld.f32 	%f3336, [%rd98+8];
	add.f32 	%f3337, %f3335, %f3336;
	st.f32 	[%rd98+8], %f3337;
	ld.f32 	%f3338, [%rd85+12];
	ld.f32 	%f3339, [%rd98+12];
	add.f32 	%f3340, %f3338, %f3339;
	st.f32 	[%rd98+12], %f3340;
	ld.f32 	%f3341, [%rd85+16];
	ld.f32 	%f3342, [%rd98+16];
	add.f32 	%f3343, %f3341, %f3342;
	st.f32 	[%rd98+16], %f3343;
	ld.f32 	%f3344, [%rd85+20];
	ld.f32 	%f3345, [%rd98+20];
	add.f32 	%f3346, %f3344, %f3345;
	st.f32 	[%rd98+20], %f3346;
	ld.f32 	%f3347, [%rd85+24];
	ld.f32 	%f3348, [%rd98+24];
	add.f32 	%f3349, %f3347, %f3348;
	st.f32 	[%rd98+24], %f3349;
	ld.f32 	%f3350, [%rd85+28];
	ld.f32 	%f3351, [%rd98+28];
	add.f32 	%f3352, %f3350, %f3351;
	st.f32 	[%rd98+28], %f3352;
	ld.f32 	%f3353, [%rd85+32];
	ld.f32 	%f3354, [%rd98+32];
	add.f32 	%f3355, %f3353, %f3354;
	st.f32 	[%rd98+32], %f3355;
	ld.f32 	%f3356, [%rd85+36];
	ld.f32 	%f3357, [%rd98+36];
	add.f32 	%f3358, %f3356, %f3357;
	st.f32 	[%rd98+36], %f3358;
	ld.f32 	%f3359, [%rd85+40];
	ld.f32 	%f3360, [%rd98+40];
	add.f32 	%f3361, %f3359, %f3360;
	st.f32 	[%rd98+40], %f3361;
	ld.f32 	%f3362, [%rd85+44];
	ld.f32 	%f3363, [%rd98+44];
	add.f32 	%f3364, %f3362, %f3363;
	st.f32 	[%rd98+44], %f3364;
	ld.f32 	%f3365, [%rd85+48];
	ld.f32 	%f3366, [%rd98+48];
	add.f32 	%f3367, %f3365, %f3366;
	st.f32 	[%rd98+48], %f3367;
	ld.f32 	%f3368, [%rd85+52];
	ld.f32 	%f3369, [%rd98+52];
	add.f32 	%f3370, %f3368, %f3369;
	st.f32 	[%rd98+52], %f3370;
	ld.f32 	%f3371, [%rd85+56];
	ld.f32 	%f3372, [%rd98+56];
	add.f32 	%f3373, %f3371, %f3372;
	st.f32 	[%rd98+56], %f3373;
	ld.f32 	%f3374, [%rd85+60];
	ld.f32 	%f3375, [%rd98+60];
	add.f32 	%f3376, %f3374, %f3375;
	st.f32 	[%rd98+60], %f3376;
	ld.f32 	%f3377, [%rd85+64];
	ld.f32 	%f3378, [%rd98+64];
	add.f32 	%f3379, %f3377, %f3378;
	st.f32 	[%rd98+64], %f3379;
	ld.f32 	%f3380, [%rd85+68];
	ld.f32 	%f3381, [%rd98+68];
	add.f32 	%f3382, %f3380, %f3381;
	st.f32 	[%rd98+68], %f3382;
	ld.f32 	%f3383, [%rd85+72];
	ld.f32 	%f3384, [%rd98+72];
	add.f32 	%f3385, %f3383, %f3384;
	st.f32 	[%rd98+72], %f3385;
	ld.f32 	%f3386, [%rd85+76];
	ld.f32 	%f3387, [%rd98+76];
	add.f32 	%f3388, %f3386, %f3387;
	st.f32 	[%rd98+76], %f3388;
	ld.f32 	%f3389, [%rd85+80];
	ld.f32 	%f3390, [%rd98+80];
	add.f32 	%f3391, %f3389, %f3390;
	st.f32 	[%rd98+80], %f3391;
	ld.f32 	%f3392, [%rd85+84];
	ld.f32 	%f3393, [%rd98+84];
	add.f32 	%f3394, %f3392, %f3393;
	st.f32 	[%rd98+84], %f3394;
	ld.f32 	%f3395, [%rd85+88];
	ld.f32 	%f3396, [%rd98+88];
	add.f32 	%f3397, %f3395, %f3396;
	st.f32 	[%rd98+88], %f3397;
	ld.f32 	%f3398, [%rd85+92];
	ld.f32 	%f3399, [%rd98+92];
	add.f32 	%f3400, %f3398, %f3399;
	st.f32 	[%rd98+92], %f3400;
	ld.f32 	%f3401, [%rd85+96];
	ld.f32 	%f3402, [%rd98+96];
	add.f32 	%f3403, %f3401, %f3402;
	st.f32 	[%rd98+96], %f3403;
	ld.f32 	%f3404, [%rd85+100];
	ld.f32 	%f3405, [%rd98+100];
	add.f32 	%f3406, %f3404, %f3405;
	st.f32 	[%rd98+100], %f3406;
	ld.f32 	%f3407, [%rd85+104];
	ld.f32 	%f3408, [%rd98+104];
	add.f32 	%f3409, %f3407, %f3408;
	st.f32 	[%rd98+104], %f3409;
	ld.f32 	%f3410, [%rd85+108];
	ld.f32 	%f3411, [%rd98+108];
	add.f32 	%f3412, %f3410, %f3411;
	st.f32 	[%rd98+108], %f3412;
	ld.f32 	%f3413, [%rd85+112];
	ld.f32 	%f3414, [%rd98+112];
	add.f32 	%f3415, %f3413, %f3414;
	st.f32 	[%rd98+112], %f3415;
	ld.f32 	%f3416, [%rd85+116];
	ld.f32 	%f3417, [%rd98+116];
	add.f32 	%f3418, %f3416, %f3417;
	st.f32 	[%rd98+116], %f3418;
	ld.f32 	%f3419, [%rd85+120];
	ld.f32 	%f3420, [%rd98+120];
	add.f32 	%f3421, %f3419, %f3420;
	st.f32 	[%rd98+120], %f3421;
	ld.f32 	%f3422, [%rd85+124];
	ld.f32 	%f3423, [%rd98+124];
	add.f32 	%f3424, %f3422, %f3423;
	st.f32 	[%rd98+124], %f3424;
$L__BB15_16:
	mov.b32 	%r217, 8;
	mov.b32 	%r218, 31;
	mov.b32 	%r219, -1;
	// begin inline asm
	shfl.sync.down.b32 %r210, %r181, %r217, %r218, %r219;
	// end inline asm
	// begin inline asm
	shfl.sync.down.b32 %r215, %r186, %r217, %r218, %r219;
	// end inline asm
	setp.gt.s32 	%p39, %r179, 23;
	@%p39 bra 	$L__BB15_18;
	mov.b64 	%rd86, {%r210, %r215};
	ld.f32 	%f3425, [%rd86];
	ld.f32 	%f3426, [%rd98];
	add.f32 	%f3427, %f3425, %f3426;
	st.f32 	[%rd98], %f3427;
	ld.f32 	%f3428, [%rd86+4];
	ld.f32 	%f3429, [%rd98+4];
	add.f32 	%f3430, %f3428, %f3429;
	st.f32 	[%rd98+4], %f3430;
	ld.f32 	%f3431, [%rd86+8];
	ld.f32 	%f3432, [%rd98+8];
	add.f32 	%f3433, %f3431, %f3432;
	st.f32 	[%rd98+8], %f3433;
	ld.f32 	%f3434, [%rd86+12];
	ld.f32 	%f3435, [%rd98+12];
	add.f32 	%f3436, %f3434, %f3435;
	st.f32 	[%rd98+12], %f3436;
	ld.f32 	%f3437, [%rd86+16];
	ld.f32 	%f3438, [%rd98+16];
	add.f32 	%f3439, %f3437, %f3438;
	st.f32 	[%rd98+16], %f3439;
	ld.f32 	%f3440, [%rd86+20];
	ld.f32 	%f3441, [%rd98+20];
	add.f32 	%f3442, %f3440, %f3441;
	st.f32 	[%rd98+20], %f3442;
	ld.f32 	%f3443, [%rd86+24];
	ld.f32 	%f3444, [%rd98+24];
	add.f32 	%f3445, %f3443, %f3444;
	st.f32 	[%rd98+24], %f3445;
	ld.f32 	%f3446, [%rd86+28];
	ld.f32 	%f3447, [%rd98+28];
	add.f32 	%f3448, %f3446, %f3447;
	st.f32 	[%rd98+28], %f3448;
	ld.f32 	%f3449, [%rd86+32];
	ld.f32 	%f3450, [%rd98+32];
	add.f32 	%f3451, %f3449, %f3450;
	st.f32 	[%rd98+32], %f3451;
	ld.f32 	%f3452, [%rd86+36];
	ld.f32 	%f3453, [%rd98+36];
	add.f32 	%f3454, %f3452, %f3453;
	st.f32 	[%rd98+36], %f3454;
	ld.f32 	%f3455, [%rd86+40];
	ld.f32 	%f3456, [%rd98+40];
	add.f32 	%f3457, %f3455, %f3456;
	st.f32 	[%rd98+40], %f3457;
	ld.f32 	%f3458, [%rd86+44];
	ld.f32 	%f3459, [%rd98+44];
	add.f32 	%f3460, %f3458, %f3459;
	st.f32 	[%rd98+44], %f3460;
	ld.f32 	%f3461, [%rd86+48];
	ld.f32 	%f3462, [%rd98+48];
	add.f32 	%f3463, %f3461, %f3462;
	st.f32 	[%rd98+48], %f3463;
	ld.f32 	%f3464, [%rd86+52];
	ld.f32 	%f3465, [%rd98+52];
	add.f32 	%f3466, %f3464, %f3465;
	st.f32 	[%rd98+52], %f3466;
	ld.f32 	%f3467, [%rd86+56];
	ld.f32 	%f3468, [%rd98+56];
	add.f32 	%f3469, %f3467, %f3468;
	st.f32 	[%rd98+56], %f3469;
	ld.f32 	%f3470, [%rd86+60];
	ld.f32 	%f3471, [%rd98+60];
	add.f32 	%f3472, %f3470, %f3471;
	st.f32 	[%rd98+60], %f3472;
	ld.f32 	%f3473, [%rd86+64];
	ld.f32 	%f3474, [%rd98+64];
	add.f32 	%f3475, %f3473, %f3474;
	st.f32 	[%rd98+64], %f3475;
	ld.f32 	%f3476, [%rd86+68];
	ld.f32 	%f3477, [%rd98+68];
	add.f32 	%f3478, %f3476, %f3477;
	st.f32 	[%rd98+68], %f3478;
	ld.f32 	%f3479, [%rd86+72];
	ld.f32 	%f3480, [%rd98+72];
	add.f32 	%f3481, %f3479, %f3480;
	st.f32 	[%rd98+72], %f3481;
	ld.f32 	%f3482, [%rd86+76];
	ld.f32 	%f3483, [%rd98+76];
	add.f32 	%f3484, %f3482, %f3483;
	st.f32 	[%rd98+76], %f3484;
	ld.f32 	%f3485, [%rd86+80];
	ld.f32 	%f3486, [%rd98+80];
	add.f32 	%f3487, %f3485, %f3486;
	st.f32 	[%rd98+80], %f3487;
	ld.f32 	%f3488, [%rd86+84];
	ld.f32 	%f3489, [%rd98+84];
	add.f32 	%f3490, %f3488, %f3489;
	st.f32 	[%rd98+84], %f3490;
	ld.f32 	%f3491, [%rd86+88];
	ld.f32 	%f3492, [%rd98+88];
	add.f32 	%f3493, %f3491, %f3492;
	st.f32 	[%rd98+88], %f3493;
	ld.f32 	%f3494, [%rd86+92];
	ld.f32 	%f3495, [%rd98+92];
	add.f32 	%f3496, %f3494, %f3495;
	st.f32 	[%rd98+92], %f3496;
	ld.f32 	%f3497, [%rd86+96];
	ld.f32 	%f3498, [%rd98+96];
	add.f32 	%f3499, %f3497, %f3498;
	st.f32 	[%rd98+96], %f3499;
	ld.f32 	%f3500, [%rd86+100];
	ld.f32 	%f3501, [%rd98+100];
	add.f32 	%f3502, %f3500, %f3501;
	st.f32 	[%rd98+100], %f3502;
	ld.f32 	%f3503, [%rd86+104];
	ld.f32 	%f3504, [%rd98+104];
	add.f32 	%f3505, %f3503, %f3504;
	st.f32 	[%rd98+104], %f3505;
	ld.f32 	%f3506, [%rd86+108];
	ld.f32 	%f3507, [%rd98+108];
	add.f32 	%f3508, %f3506, %f3507;
	st.f32 	[%rd98+108], %f3508;
	ld.f32 	%f3509, [%rd86+112];
	ld.f32 	%f3510, [%rd98+112];
	add.f32 	%f3511, %f3509, %f3510;
	st.f32 	[%rd98+112], %f3511;
	ld.f32 	%f3512, [%rd86+116];
	ld.f32 	%f3513, [%rd98+116];
	add.f32 	%f3514, %f3512, %f3513;
	st.f32 	[%rd98+116], %f3514;
	ld.f32 	%f3515, [%rd86+120];
	ld.f32 	%f3516, [%rd98+120];
	add.f32 	%f3517, %f3515, %f3516;
	st.f32 	[%rd98+120], %f3517;
	ld.f32 	%f3518, [%rd86+124];
	ld.f32 	%f3519, [%rd98+124];
	add.f32 	%f3520, %f3518, %f3519;
	st.f32 	[%rd98+124], %f3520;
$L__BB15_18:
	mov.b32 	%r227, 16;
	mov.b32 	%r228, 31;
	mov.b32 	%r229, -1;
	// begin inline asm
	shfl.sync.down.b32 %r220, %r181, %r227, %r228, %r229;
	// end inline asm
	// begin inline asm
	shfl.sync.down.b32 %r225, %r186, %r227, %r228, %r229;
	// end inline asm
	setp.gt.s32 	%p40, %r179, 15;
	@%p40 bra 	$L__BB15_21;
	mov.b64 	%rd87, {%r220, %r225};
	ld.f32 	%f3521, [%rd87];
	ld.f32 	%f3522, [%rd98];
	add.f32 	%f3523, %f3521, %f3522;
	st.f32 	[%rd98], %f3523;
	ld.f32 	%f3524, [%rd87+4];
	ld.f32 	%f3525, [%rd98+4];
	add.f32 	%f3526, %f3524, %f3525;
	st.f32 	[%rd98+4], %f3526;
	ld.f32 	%f3527, [%rd87+8];
	ld.f32 	%f3528, [%rd98+8];
	add.f32 	%f3529, %f3527, %f3528;
	st.f32 	[%rd98+8], %f3529;
	ld.f32 	%f3530, [%rd87+12];
	ld.f32 	%f3531, [%rd98+12];
	add.f32 	%f3532, %f3530, %f3531;
	st.f32 	[%rd98+12], %f3532;
	ld.f32 	%f3533, [%rd87+16];
	ld.f32 	%f3534, [%rd98+16];
	add.f32 	%f3535, %f3533, %f3534;
	st.f32 	[%rd98+16], %f3535;
	ld.f32 	%f3536, [%rd87+20];
	ld.f32 	%f3537, [%rd98+20];
	add.f32 	%f3538, %f3536, %f3537;
	st.f32 	[%rd98+20], %f3538;
	ld.f32 	%f3539, [%rd87+24];
	ld.f32 	%f3540, [%rd98+24];
	add.f32 	%f3541, %f3539, %f3540;
	st.f32 	[%rd98+24], %f3541;
	ld.f32 	%f3542, [%rd87+28];
	ld.f32 	%f3543, [%rd98+28];
	add.f32 	%f3544, %f3542, %f3543;
	st.f32 	[%rd98+28], %f3544;
	ld.f32 	%f3545, [%rd87+32];
	ld.f32 	%f3546, [%rd98+32];
	add.f32 	%f3547, %f3545, %f3546;
	st.f32 	[%rd98+32], %f3547;
	ld.f32 	%f3548, [%rd87+36];
	ld.f32 	%f3549, [%rd98+36];
	add.f32 	%f3550, %f3548, %f3549;
	st.f32 	[%rd98+36], %f3550;
	ld.f32 	%f3551, [%rd87+40];
	ld.f32 	%f3552, [%rd98+40];
	add.f32 	%f3553, %f3551, %f3552;
	st.f32 	[%rd98+40], %f3553;
	ld.f32 	%f3554, [%rd87+44];
	ld.f32 	%f3555, [%rd98+44];
	add.f32 	%f3556, %f3554, %f3555;
	st.f32 	[%rd98+44], %f3556;
	ld.f32 	%f3557, [%rd87+48];
	ld.f32 	%f3558, [%rd98+48];
	add.f32 	%f3559, %f3557, %f3558;
	st.f32 	[%rd98+48], %f3559;
	ld.f32 	%f3560, [%rd87+52];
	ld.f32 	%f3561, [%rd98+52];
	add.f32 	%f3562, %f3560, %f3561;
	st.f32 	[%rd98+52], %f3562;
	ld.f32 	%f3563, [%rd87+56];
	ld.f32 	%f3564, [%rd98+56];
	add.f32 	%f3565, %f3563, %f3564;
	st.f32 	[%rd98+56], %f3565;
	ld.f32 	%f3566, [%rd87+60];
	ld.f32 	%f3567, [%rd98+60];
	add.f32 	%f3568, %f3566, %f3567;
	st.f32 	[%rd98+60], %f3568;
	ld.f32 	%f3569, [%rd87+64];
	ld.f32 	%f3570, [%rd98+64];
	add.f32 	%f3571, %f3569, %f3570;
	st.f32 	[%rd98+64], %f3571;
	ld.f32 	%f3572, [%rd87+68];
	ld.f32 	%f3573, [%rd98+68];
	add.f32 	%f3574, %f3572, %f3573;
	st.f32 	[%rd98+68], %f3574;
	ld.f32 	%f3575, [%rd87+72];
	ld.f32 	%f3576, [%rd98+72];
	add.f32 	%f3577, %f3575, %f3576;
	st.f32 	[%rd98+72], %f3577;
	ld.f32 	%f3578, [%rd87+76];
	ld.f32 	%f3579, [%rd98+76];
	add.f32 	%f3580, %f3578, %f3579;
	st.f32 	[%rd98+76], %f3580;
	ld.f32 	%f3581, [%rd87+80];
	ld.f32 	%f3582, [%rd98+80];
	add.f32 	%f3583, %f3581, %f3582;
	st.f32 	[%rd98+80], %f3583;
	ld.f32 	%f3584, [%rd87+84];
	ld.f32 	%f3585, [%rd98+84];
	add.f32 	%f3586, %f3584, %f3585;
	st.f32 	[%rd98+84], %f3586;
	ld.f32 	%f3587, [%rd87+88];
	ld.f32 	%f3588, [%rd98+88];
	add.f32 	%f3589, %f3587, %f3588;
	st.f32 	[%rd98+88], %f3589;
	ld.f32 	%f3590, [%rd87+92];
	ld.f32 	%f3591, [%rd98+92];
	add.f32 	%f3592, %f3590, %f3591;
	st.f32 	[%rd98+92], %f3592;
	ld.f32 	%f3593, [%rd87+96];
	ld.f32 	%f3594, [%rd98+96];
	add.f32 	%f3595, %f3593, %f3594;
	st.f32 	[%rd98+96], %f3595;
	ld.f32 	%f3596, [%rd87+100];
	ld.f32 	%f3597, [%rd98+100];
	add.f32 	%f3598, %f3596, %f3597;
	st.f32 	[%rd98+100], %f3598;
	ld.f32 	%f3599, [%rd87+104];
	ld.f32 	%f3600, [%rd98+104];
	add.f32 	%f3601, %f3599, %f3600;
	st.f32 	[%rd98+104], %f3601;
	ld.f32 	%f3602, [%rd87+108];
	ld.f32 	%f3603, [%rd98+108];
	add.f32 	%f3604, %f3602, %f3603;
	st.f32 	[%rd98+108], %f3604;
	ld.f32 	%f3605, [%rd87+112];
	ld.f32 	%f3606, [%rd98+112];
	add.f32 	%f3607, %f3605, %f3606;
	st.f32 	[%rd98+112], %f3607;
	ld.f32 	%f3608, [%rd87+116];
	ld.f32 	%f3609, [%rd98+116];
	add.f32 	%f3610, %f3608, %f3609;
	st.f32 	[%rd98+116], %f3610;
	ld.f32 	%f3611, [%rd87+120];
	ld.f32 	%f3612, [%rd98+120];
	add.f32 	%f3613, %f3611, %f3612;
	st.f32 	[%rd98+120], %f3613;
	ld.f32 	%f3614, [%rd87+124];
	ld.f32 	%f3615, [%rd98+124];
	add.f32 	%f3616, %f3614, %f3615;
	st.f32 	[%rd98+124], %f3616;
	setp.ne.s32 	%p41, %r179, 0;
	@%p41 bra 	$L__BB15_21;
	shr.u32 	%r230, %r1, 2;
	and.b32  	%r231, %r230, 248;
	mov.u32 	%r232, _ZZN3cub18CUB_300001_SM_10006detail6reduce28DeviceReduceSingleTileKernelINS2_10policy_hubIPfy9sum_deltaE10Policy1000EPS5_S9_iS6_S5_S5_N4cuda3std3__410__identityEEEvT0_T1_T2_T3_T4_T6_E12temp_storage;
	add.s32 	%r233, %r232, %r231;
	st.shared.u64 	[%r233+8], %rd98;
$L__BB15_21:
	bar.sync 	0;
	setp.ne.s32 	%p42, %r1, 0;
	@%p42 bra 	$L__BB15_64;
	ld.shared.u64 	%rd88, [_ZZN3cub18CUB_300001_SM_10006detail6reduce28DeviceReduceSingleTileKernelINS2_10policy_hubIPfy9sum_deltaE10Policy1000EPS5_S9_iS6_S5_S5_N4cuda3std3__410__identityEEEvT0_T1_T2_T3_T4_T6_E12temp_storage+16];
	ld.f32 	%f3617, [%rd88];
	ld.f32 	%f3618, [%rd98];
	add.f32 	%f3619, %f3617, %f3618;
	st.f32 	[%rd98], %f3619;
	ld.f32 	%f3620, [%rd88+4];
	ld.f32 	%f3621, [%rd98+4];
	add.f32 	%f3622, %f3620, %f3621;
	st.f32 	[%rd98+4], %f3622;
	ld.f32 	%f3623, [%rd88+8];
	ld.f32 	%f3624, [%rd98+8];
	add.f32 	%f3625, %f3623, %f3624;
	st.f32 	[%rd98+8], %f3625;
	ld.f32 	%f3626, [%rd88+12];
	ld.f32 	%f3627, [%rd98+12];
	add.f32 	%f3628, %f3626, %f3627;
	st.f32 	[%rd98+12], %f3628;
	ld.f32 	%f3629, [%rd88+16];
	ld.f32 	%f3630, [%rd98+16];
	add.f32 	%f3631, %f3629, %f3630;
	st.f32 	[%rd98+16], %f3631;
	ld.f32 	%f3632, [%rd88+20];
	ld.f32 	%f3633, [%rd98+20];
	add.f32 	%f3634, %f3632, %f3633;
	st.f32 	[%rd98+20], %f3634;
	ld.f32 	%f3635, [%rd88+24];
	ld.f32 	%f3636, [%rd98+24];
	add.f32 	%f3637, %f3635, %f3636;
	st.f32 	[%rd98+24], %f3637;
	ld.f32 	%f3638, [%rd88+28];
	ld.f32 	%f3639, [%rd98+28];
	add.f32 	%f3640, %f3638, %f3639;
	st.f32 	[%rd98+28], %f3640;
	ld.f32 	%f3641, [%rd88+32];
	ld.f32 	%f3642, [%rd98+32];
	add.f32 	%f3643, %f3641, %f3642;
	st.f32 	[%rd98+32], %f3643;
	ld.f32 	%f3644, [%rd88+36];
	ld.f32 	%f3645, [%rd98+36];
	add.f32 	%f3646, %f3644, %f3645;
	st.f32 	[%rd98+36], %f3646;
	ld.f32 	%f3647, [%rd88+40];
	ld.f32 	%f3648, [%rd98+40];
	add.f32 	%f3649, %f3647, %f3648;
	st.f32 	[%rd98+40], %f3649;
	ld.f32 	%f3650, [%rd88+44];
	ld.f32 	%f3651, [%rd98+44];
	add.f32 	%f3652, %f3650, %f3651;
	st.f32 	[%rd98+44], %f3652;
	ld.f32 	%f3653, [%rd88+48];
	ld.f32 	%f3654, [%rd98+48];
	add.f32 	%f3655, %f3653, %f3654;
	st.f32 	[%rd98+48], %f3655;
	ld.f32 	%f3656, [%rd88+52];
	ld.f32 	%f3657, [%rd98+52];
	add.f32 	%f3658, %f3656, %f3657;
	st.f32 	[%rd98+52], %f3658;
	ld.f32 	%f3659, [%rd88+56];
	ld.f32 	%f3660, [%rd98+56];
	add.f32 	%f3661, %f3659, %f3660;
	st.f32 	[%rd98+56], %f3661;
	ld.f32 	%f3662, [%rd88+60];
	ld.f32 	%f3663, [%rd98+60];
	add.f32 	%f3664, %f3662, %f3663;
	st.f32 	[%rd98+60], %f3664;
	ld.f32 	%f3665, [%rd88+64];
	ld.f32 	%f3666, [%rd98+64];
	add.f32 	%f3667, %f3665, %f3666;
	st.f32 	[%rd98+64], %f3667;
	ld.f32 	%f3668, [%rd88+68];
	ld.f32 	%f3669, [%rd98+68];
	add.f32 	%f3670, %f3668, %f3669;
	st.f32 	[%rd98+68], %f3670;
	ld.f32 	%f3671, [%rd88+72];
	ld.f32 	%f3672, [%rd98+72];
	add.f32 	%f3673, %f3671, %f3672;
	st.f32 	[%rd98+72], %f3673;
	ld.f32 	%f3674, [%rd88+76];
	ld.f32 	%f3675, [%rd98+76];
	add.f32 	%f3676, %f3674, %f3675;
	st.f32 	[%rd98+76], %f3676;
	ld.f32 	%f3677, [%rd88+80];
	ld.f32 	%f3678, [%rd98+80];
	add.f32 	%f3679, %f3677, %f3678;
	st.f32 	[%rd98+80], %f3679;
	ld.f32 	%f3680, [%rd88+84];
	ld.f32 	%f3681, [%rd98+84];
	add.f32 	%f3682, %f3680, %f3681;
	st.f32 	[%rd98+84], %f3682;
	ld.f32 	%f3683, [%rd88+88];
	ld.f32 	%f3684, [%rd98+88];
	add.f32 	%f3685, %f3683, %f3684;
	st.f32 	[%rd98+88], %f3685;
	ld.f32 	%f3686, [%rd88+92];
	ld.f32 	%f3687, [%rd98+92];
	add.f32 	%f3688, %f3686, %f3687;
	st.f32 	[%rd98+92], %f3688;
	ld.f32 	%f3689, [%rd88+96];
	ld.f32 	%f3690, [%rd98+96];
	add.f32 	%f3691, %f3689, %f3690;
	st.f32 	[%rd98+96], %f3691;
	ld.f32 	%f3692, [%rd88+100];
	ld.f32 	%f3693, [%rd98+100];
	add.f32 	%f3694, %f3692, %f3693;
	st.f32 	[%rd98+100], %f3694;
	ld.f32 	%f3695, [%rd88+104];
	ld.f32 	%f3696, [%rd98+104];
	add.f32 	%f3697, %f3695, %f3696;
	st.f32 	[%rd98+104], %f3697;
	ld.f32 	%f3698, [%rd88+108];
	ld.f32 	%f3699, [%rd98+108];
	add.f32 	%f3700, %f3698, %f3699;
	st.f32 	[%rd98+108], %f3700;
	ld.f32 	%f3701, [%rd88+112];
	ld.f32 	%f3702, [%rd98+112];
	add.f32 	%f3703, %f3701, %f3702;
	st.f32 	[%rd98+112], %f3703;
	ld.f32 	%f3704, [%rd88+116];
	ld.f32 	%f3705, [%rd98+116];
	add.f32 	%f3706, %f3704, %f3705;
	st.f32 	[%rd98+116], %f3706;
	ld.f32 	%f3707, [%rd88+120];
	ld.f32 	%f3708, [%rd98+120];
	add.f32 	%f3709, %f3707, %f3708;
	st.f32 	[%rd98+120], %f3709;
	ld.f32 	%f3710, [%rd88+124];
	ld.f32 	%f3711, [%rd98+124];
	add.f32 	%f3712, %f3710, %f3711;
	st.f32 	[%rd98+124], %f3712;
	ld.shared.u64 	%rd89, [_ZZN3cub18CUB_300001_SM_10006detail6reduce28DeviceReduceSingleTileKernelINS2_10policy_hubIPfy9sum_deltaE10Policy1000EPS5_S9_iS6_S5_S5_N4cuda3std3__410__identityEEEvT0_T1_T2_T3_T4_T6_E12temp_storage+24];
	ld.f32 	%f3713, [%rd89];
	add.f32 	%f3714, %f3713, %f3619;
	st.f32 	[%rd98], %f3714;
	ld.f32 	%f3715, [%rd89+4];
	add.f32 	%f3716, %f3715, %f3622;
	st.f32 	[%rd98+4], %f3716;
	ld.f32 	%f3717, [%rd89+8];
	add.f32 	%f3718, %f3717, %f3625;
	st.f32 	[%rd98+8], %f3718;
	ld.f32 	%f3719, [%rd89+12];
	add.f32 	%f3720, %f3719, %f3628;
	st.f32 	[%rd98+12], %f3720;
	ld.f32 	%f3721, [%rd89+16];
	add.f32 	%f3722, %f3721, %f3631;
	st.f32 	[%rd98+16], %f3722;
	ld.f32 	%f3723, [%rd89+20];
	add.f32 	%f3724, %f3723, %f3634;
	st.f32 	[%rd98+20], %f3724;
	ld.f32 	%f3725, [%rd89+24];
	add.f32 	%f3726, %f3725, %f3637;
	st.f32 	[%rd98+24], %f3726;
	ld.f32 	%f3727, [%rd89+28];
	add.f32 	%f3728, %f3727, %f3640;
	st.f32 	[%rd98+28], %f3728;
	ld.f32 	%f3729, [%rd89+32];
	add.f32 	%f3730, %f3729, %f3643;
	st.f32 	[%rd98+32], %f3730;
	ld.f32 	%f3731, [%rd89+36];
	add.f32 	%f3732, %f3731, %f3646;
	st.f32 	[%rd98+36], %f3732;
	ld.f32 	%f3733, [%rd89+40];
	add.f32 	%f3734, %f3733, %f3649;
	st.f32 	[%rd98+40], %f3734;
	ld.f32 	%f3735, [%rd89+44];
	add.f32 	%f3736, %f3735, %f3652;
	st.f32 	[%rd98+44], %f3736;
	ld.f32 	%f3737, [%rd89+48];
	add.f32 	%f3738, %f3737, %f3655;
	st.f32 	[%rd98+48], %f3738;
	ld.f32 	%f3739, [%rd89+52];
	add.f32 	%f3740, %f3739, %f3658;
	st.f32 	[%rd98+52], %f3740;
	ld.f32 	%f3741, [%rd89+56];
	add.f32 	%f3742, %f3741, %f3661;
	st.f32 	[%rd98+56], %f3742;
	ld.f32 	%f3743, [%rd89+60];
	add.f32 	%f3744, %f3743, %f3664;
	st.f32 	[%rd98+60], %f3744;
	ld.f32 	%f3745, [%rd89+64];
	add.f32 	%f3746, %f3745, %f3667;
	st.f32 	[%rd98+64], %f3746;
	ld.f32 	%f3747, [%rd89+68];
	add.f32 	%f3748, %f3747, %f3670;
	st.f32 	[%rd98+68], %f3748;
	ld.f32 	%f3749, [%rd89+72];
	add.f32 	%f3750, %f3749, %f3673;
	st.f32 	[%rd98+72], %f3750;
	ld.f32 	%f3751, [%rd89+76];
	add.f32 	%f3752, %f3751, %f3676;
	st.f32 	[%rd98+76], %f3752;
	ld.f32 	%f3753, [%rd89+80];
	add.f32 	%f3754, %f3753, %f3679;
	st.f32 	[%rd98+80], %f3754;
	ld.f32 	%f3755, [%rd89+84];
	add.f32 	%f3756, %f3755, %f3682;
	st.f32 	[%rd98+84], %f3756;
	ld.f32 	%f3757, [%rd89+88];
	add.f32 	%f3758, %f3757, %f3685;
	st.f32 	[%rd98+88], %f3758;
	ld.f32 	%f3759, [%rd89+92];
	add.f32 	%f3760, %f3759, %f3688;
	st.f32 	[%rd98+92], %f3760;
	ld.f32 	%f3761, [%rd89+96];
	add.f32 	%f3762, %f3761, %f3691;
	st.f32 	[%rd98+96], %f3762;
	ld.f32 	%f3763, [%rd89+100];
	add.f32 	%f3764, %f3763, %f3694;
	st.f32 	[%rd98+100], %f3764;
	ld.f32 	%f3765, [%rd89+104];
	add.f32 	%f3766, %f3765, %f3697;
	st.f32 	[%rd98+104], %f3766;
	ld.f32 	%f3767, [%rd89+108];
	add.f32 	%f3768, %f3767, %f3700;
	st.f32 	[%rd98+108], %f3768;
	ld.f32 	%f3769, [%rd89+112];
	add.f32 	%f3770, %f3769, %f3703;
	st.f32 	[%rd98+112], %f3770;
	ld.f32 	%f3771, [%rd89+116];
	add.f32 	%f3772, %f3771, %f3706;
	st.f32 	[%rd98+116], %f3772;
	ld.f32 	%f3773, [%rd89+120];
	add.f32 	%f3774, %f3773, %f3709;
	st.f32 	[%rd98+120], %f3774;
	ld.f32 	%f3775, [%rd89+124];
	add.f32 	%f3776, %f3775, %f3712;
	st.f32 	[%rd98+124], %f3776;
	ld.shared.u64 	%rd90, [_ZZN3cub18CUB_300001_SM_10006detail6reduce28DeviceReduceSingleTileKernelINS2_10policy_hubIPfy9sum_deltaE10Policy1000EPS5_S9_iS6_S5_S5_N4cuda3std3__410__identityEEEvT0_T1_T2_T3_T4_T6_E12temp_storage+32];
	ld.f32 	%f3777, [%rd90];
	add.f32 	%f3778, %f3777, %f3714;
	st.f32 	[%rd98], %f3778;
	ld.f32 	%f3779, [%rd90+4];
	add.f32 	%f3780, %f3779, %f3716;
	st.f32 	[%rd98+4], %f3780;
	ld.f32 	%f3781, [%rd90+8];
	add.f32 	%f3782, %f3781, %f3718;
	st.f32 	[%rd98+8], %f3782;
	ld.f32 	%f3783, [%rd90+12];
	add.f32 	%f3784, %f3783, %f3720;
	st.f32 	[%rd98+12], %f3784;
	ld.f32 	%f3785, [%rd90+16];
	add.f32 	%f3786, %f3785, %f3722;
	st.f32 	[%rd98+16], %f3786;
	ld.f32 	%f3787, [%rd90+20];
	add.f32 	%f3788, %f3787, %f3724;
	st.f32 	[%rd98+20], %f3788;
	ld.f32 	%f3789, [%rd90+24];
	add.f32 	%f3790, %f3789, %f3726;
	st.f32 	[%rd98+24], %f3790;
	ld.f32 	%f3791, [%rd90+28];
	add.f32 	%f3792, %f3791, %f3728;
	st.f32 	[%rd98+28], %f3792;
	ld.f32 	%f3793, [%rd90+32];
	add.f32 	%f3794, %f3793, %f3730;
	st.f32 	[%rd98+32], %f3794;
	ld.f32 	%f3795, [%rd90+36];
	add.f32 	%f3796, %f3795, %f3732;
	st.f32 	[%rd98+36], %f3796;
	ld.f32 	%f3797, [%rd90+40];
	add.f32 	%f3798, %f3797, %f3734;
	st.f32 	[%rd98+40], %f3798;
	ld.f32 	%f3799, [%rd90+44];
	add.f32 	%f3800, %f3799, %f3736;
	st.f32 	[%rd98+44], %f3800;
	ld.f32 	%f3801, [%rd90+48];
	add.f32 	%f3802, %f3801, %f3738;
	st.f32 	[%rd98+48], %f3802;
	ld.f32 	%f3803, [%rd90+52];
	add.f32 	%f3804, %f3803, %f3740;
	st.f32 	[%rd98+52], %f3804;
	ld.f32 	%f3805, [%rd90+56];
	add.f32 	%f3806, %f3805, %f3742;
	st.f32 	[%rd98+56], %f3806;
	ld.f32 	%f3807, [%rd90+60];
	add.f32 	%f3808, %f3807, %f3744;
	st.f32 	[%rd98+60], %f3808;
	ld.f32 	%f3809, [%rd90+64];
	add.f32 	%f3810, %f3809, %f3746;
	st.f32 	[%rd98+64], %f3810;
	ld.f32 	%f3811, [%rd90+68];
	add.f32 	%f3812, %f3811, %f3748;
	st.f32 	[%rd98+68], %f3812;
	ld.f32 	%f3813, [%rd90+72];
	add.f32 	%f3814, %f3813, %f3750;
	st.f32 	[%rd98+72], %f3814;
	ld.f32 	%f3815, [%rd90+76];
	add.f32 	%f3816, %f3815, %f3752;
	st.f32 	[%rd98+76], %f3816;
	ld.f32 	%f3817, [%rd90+80];
	add.f32 	%f3818, %f3817, %f3754;
	st.f32 	[%rd98+80], %f3818;
	ld.f32 	%f3819, [%rd90+84];
	add.f32 	%f3820, %f3819, %f3756;
	st.f32 	[%rd98+84], %f3820;
	ld.f32 	%f3821, [%rd90+88];
	add.f32 	%f3822, %f3821, %f3758;
	st.f32 	[%rd98+88], %f3822;
	ld.f32 	%f3823, [%rd90+92];
	add.f32 	%f3824, %f3823, %f3760;
	st.f32 	[%rd98+92], %f3824;
	ld.f32 	%f3825, [%rd90+96];
	add.f32 	%f3826, %f3825, %f3762;
	st.f32 	[%rd98+96], %f3826;
	ld.f32 	%f3827, [%rd90+100];
	add.f32 	%f3828, %f3827, %f3764;
	st.f32 	[%rd98+100], %f3828;
	ld.f32 	%f3829, [%rd90+104];
	add.f32 	%f3830, %f3829, %f3766;
	st.f32 	[%rd98+104], %f3830;
	ld.f32 	%f3831, [%rd90+108];
	add.f32 	%f3832, %f3831, %f3768;
	st.f32 	[%rd98+108], %f3832;
	ld.f32 	%f3833, [%rd90+112];
	add.f32 	%f3834, %f3833, %f3770;
	st.f32 	[%rd98+112], %f3834;
	ld.f32 	%f3835, [%rd90+116];
	add.f32 	%f3836, %f3835, %f3772;
	st.f32 	[%rd98+116], %f3836;
	ld.f32 	%f3837, [%rd90+120];
	add.f32 	%f3838, %f3837, %f3774;
	st.f32 	[%rd98+120], %f3838;
	ld.f32 	%f3839, [%rd90+124];
	add.f32 	%f3840, %f3839, %f3776;
	st.f32 	[%rd98+124], %f3840;
	ld.shared.u64 	%rd91, [_ZZN3cub18CUB_300001_SM_10006detail6reduce28DeviceReduceSingleTileKernelINS2_10policy_hubIPfy9sum_deltaE10Policy1000EPS5_S9_iS6_S5_S5_N4cuda3std3__410__identityEEEvT0_T1_T2_T3_T4_T6_E12temp_storage+40];
	ld.f32 	%f3841, [%rd91];
	add.f32 	%f3842, %f3841, %f3778;
	st.f32 	[%rd98], %f3842;
	ld.f32 	%f3843, [%rd91+4];
	add.f32 	%f3844, %f3843, %f3780;
	st.f32 	[%rd98+4], %f3844;
	ld.f32 	%f3845, [%rd91+8];
	add.f32 	%f3846, %f3845, %f3782;
	st.f32 	[%rd98+8], %f3846;
	ld.f32 	%f3847, [%rd91+12];
	add.f32 	%f3848, %f3847, %f3784;
	st.f32 	[%rd98+12], %f3848;
	ld.f32 	%f3849, [%rd91+16];
	add.f32 	%f3850, %f3849, %f3786;
	st.f32 	[%rd98+16], %f3850;
	ld.f32 	%f3851, [%rd91+20];
	add.f32 	%f3852, %f3851, %f3788;
	st.f32 	[%rd98+20], %f3852;
	ld.f32 	%f3853, [%rd91+24];
	add.f32 	%f3854, %f3853, %f3790;
	st.f32 	[%rd98+24], %f3854;
	ld.f32 	%f3855, [%rd91+28];
	add.f32 	%f3856, %f3855, %f3792;
	st.f32 	[%rd98+28], %f3856;
	ld.f32 	%f3857, [%rd91+32];
	add.f32 	%f3858, %f3857, %f3794;
	st.f32 	[%rd98+32], %f3858;
	ld.f32 	%f3859, [%rd91+36];
	add.f32 	%f3860, %f3859, %f3796;
	st.f32 	[%rd98+36], %f3860;
	ld.f32 	%f3861, [%rd91+40];
	add.f32 	%f3862, %f3861, %f3798;
	st.f32 	[%rd98+40], %f3862;
	ld.f32 	%f3863, [%rd91+44];
	add.f32 	%f3864, %f3863, %f3800;
	st.f32 	[%rd98+44], %f3864;
	ld.f32 	%f3865, [%rd91+48];
	add.f32 	%f3866, %f3865, %f3802;
	st.f32 	[%rd98+48], %f3866;
	ld.f32 	%f3867, [%rd91+52];
	add.f32 	%f3868, %f3867, %f3804;
	st.f32 	[%rd98+52], %f3868;
	ld.f32 	%f3869, [%rd91+56];
	add.f32 	%f3870, %f3869, %f3806;
	st.f32 	[%rd98+56], %f3870;
	ld.f32 	%f3871, [%rd91+60];
	add.f32 	%f3872, %f3871, %f3808;
	st.f32 	[%rd98+60], %f3872;
	ld.f32 	%f3873, [%rd91+64];
	add.f32 	%f3874, %f3873, %f3810;
	st.f32 	[%rd98+64], %f3874;
	ld.f32 	%f3875, [%rd91+68];
	add.f32 	%f3876, %f3875, %f3812;
	st.f32 	[%rd98+68], %f3876;
	ld.f32 	%f3877, [%rd91+72];
	add.f32 	%f3878, %f3877, %f3814;
	st.f32 	[%rd98+72], %f3878;
	ld.f32 	%f3879, [%rd91+76];
	add.f32 	%f3880, %f3879, %f3816;
	st.f32 	[%rd98+76], %f3880;
	ld.f32 	%f3881, [%rd91+80];
	add.f32 	%f3882, %f3881, %f3818;
	st.f32 	[%rd98+80], %f3882;
	ld.f32 	%f3883, [%rd91+84];
	add.f32 	%f3884, %f3883, %f3820;
	st.f32 	[%rd98+84], %f3884;
	ld.f32 	%f3885, [%rd91+88];
	add.f32 	%f3886, %f3885, %f3822;
	st.f32 	[%rd98+88], %f3886;
	ld.f32 	%f3887, [%rd91+92];
	add.f32 	%f3888, %f3887, %f3824;
	st.f32 	[%rd98+92], %f3888;
	ld.f32 	%f3889, [%rd91+96];
	add.f32 	%f3890, %f3889, %f3826;
	st.f32 	[%rd98+96], %f3890;
	ld.f32 	%f3891, [%rd91+100];
	add.f32 	%f3892, %f3891, %f3828;
	st.f32 	[%rd98+100], %f3892;
	ld.f32 	%f3893, [%rd91+104];
	add.f32 	%f3894, %f3893, %f3830;
	st.f32 	[%rd98+104], %f3894;
	ld.f32 	%f3895, [%rd91+108];
	add.f32 	%f3896, %f3895, %f3832;
	st.f32 	[%rd98+108], %f3896;
	ld.f32 	%f3897, [%rd91+112];
	add.f32 	%f3898, %f3897, %f3834;
	st.f32 	[%rd98+112], %f3898;
	ld.f32 	%f3899, [%rd91+116];
	add.f32 	%f3900, %f3899, %f3836;
	st.f32 	[%rd98+116], %f3900;
	ld.f32 	%f3901, [%rd91+120];
	add.f32 	%f3902, %f3901, %f3838;
	st.f32 	[%rd98+120], %f3902;
	ld.f32 	%f3903, [%rd91+124];
	add.f32 	%f3904, %f3903, %f3840;
	st.f32 	[%rd98+124], %f3904;
	ld.shared.u64 	%rd92, [_ZZN3cub18CUB_300001_SM_10006detail6reduce28DeviceReduceSingleTileKernelINS2_10policy_hubIPfy9sum_deltaE10Policy1000EPS5_S9_iS6_S5_S5_N4cuda3std3__410__identityEEEvT0_T1_T2_T3_T4_T6_E12temp_storage+48];
	ld.f32 	%f3905, [%rd92];
	add.f32 	%f3906, %f3905, %f3842;
	st.f32 	[%rd98], %f3906;
	ld.f32 	%f3907, [%rd92+4];
	add.f32 	%f3908, %f3907, %f3844;
	st.f32 	[%rd98+4], %f3908;
	ld.f32 	%f3909, [%rd92+8];
	add.f32 	%f3910, %f3909, %f3846;
	st.f32 	[%rd98+8], %f3910;
	ld.f32 	%f3911, [%rd92+12];
	add.f32 	%f3912, %f3911, %f3848;
	st.f32 	[%rd98+12], %f3912;
	ld.f32 	%f3913, [%rd92+16];
	add.f32 	%f3914, %f3913, %f3850;
	st.f32 	[%rd98+16], %f3914;
	ld.f32 	%f3915, [%rd92+20];
	add.f32 	%f3916, %f3915, %f3852;
	st.f32 	[%rd98+20], %f3916;
	ld.f32 	%f3917, [%rd92+24];
	add.f32 	%f3918, %f3917, %f3854;
	st.f32 	[%rd98+24], %f3918;
	ld.f32 	%f3919, [%rd92+28];
	add.f32 	%f3920, %f3919, %f3856;
	st.f32 	[%rd98+28], %f3920;
	ld.f32 	%f3921, [%rd92+32];
	add.f32 	%f3922, %f3921, %f3858;
	st.f32 	[%rd98+32], %f3922;
	ld.f32 	%f3923, [%rd92+36];
	add.f32 	%f3924, %f3923, %f3860;
	st.f32 	[%rd98+36], %f3924;
	ld.f32 	%f3925, [%rd92+40];
	add.f32 	%f3926, %f3925, %f3862;
	st.f32 	[%rd98+40], %f3926;
	ld.f32 	%f3927, [%rd92+44];
	add.f32 	%f3928, %f3927, %f3864;
	st.f32 	[%rd98+44], %f3928;
	ld.f32 	%f3929, [%rd92+48];
	add.f32 	%f3930, %f3929, %f3866;
	st.f32 	[%rd98+48], %f3930;
	ld.f32 	%f3931, [%rd92+52];
	add.f32 	%f3932, %f3931, %f3868;
	st.f32 	[%rd98+52], %f3932;
	ld.f32 	%f3933, [%rd92+56];
	add.f32 	%f3934, %f3933, %f3870;
	st.f32 	[%rd98+56], %f3934;
	ld.f32 	%f3935, [%rd92+60];
	add.f32 	%f3936, %f3935, %f3872;
	st.f32 	[%rd98+60], %f3936;
	ld.f32 	%f3937, [%rd92+64];
	add.f32 	%f3938, %f3937, %f3874;
	st.f32 	[%rd98+64], %f3938;
	ld.f32 	%f3939, [%rd92+68];
	add.f32 	%f3940, %f3939, %f3876;
	st.f32 	[%rd98+68], %f3940;
	ld.f32 	%f3941, [%rd92+72];
	add.f32 	%f3942, %f3941, %f3878;
	st.f32 	[%rd98+72], %f3942;
	ld.f32 	%f3943, [%rd92+76];
	add.f32 	%f3944, %f3943, %f3880;
	st.f32 	[%rd98+76], %f3944;
	ld.f32 	%f3945, [%rd92+80];
	add.f32 	%f3946, %f3945, %f3882;
	st.f32 	[%rd98+80], %f3946;
	ld.f32 	%f3947, [%rd92+84];
	add.f32 	%f3948, %f3947, %f3884;
	st.f32 	[%rd98+84], %f3948;
	ld.f32 	%f3949, [%rd92+88];
	add.f32 	%f3950, %f3949, %f3886;
	st.f32 	[%rd98+88], %f3950;
	ld.f32 	%f3951, [%rd92+92];
	add.f32 	%f3952, %f3951, %f3888;
	st.f32 	[%rd98+92], %f3952;
	ld.f32 	%f3953, [%rd92+96];
	add.f32 	%f3954, %f3953, %f3890;
	st.f32 	[%rd98+96], %f3954;
	ld.f32 	%f3955, [%rd92+100];
	add.f32 	%f3956, %f3955, %f3892;
	st.f32 	[%rd98+100], %f3956;
	ld.f32 	%f3957, [%rd92+104];
	add.f32 	%f3958, %f3957, %f3894;
	st.f32 	[%rd98+104], %f3958;
	ld.f32 	%f3959, [%rd92+108];
	add.f32 	%f3960, %f3959, %f3896;
	st.f32 	[%rd98+108], %f3960;
	ld.f32 	%f3961, [%rd92+112];
	add.f32 	%f3962, %f3961, %f3898;
	st.f32 	[%rd98+112], %f3962;
	ld.f32 	%f3963, [%rd92+116];
	add.f32 	%f3964, %f3963, %f3900;
	st.f32 	[%rd98+116], %f3964;
	ld.f32 	%f3965, [%rd92+120];
	add.f32 	%f3966, %f3965, %f3902;
	st.f32 	[%rd98+120], %f3966;
	ld.f32 	%f3967, [%rd92+124];
	add.f32 	%f3968, %f3967, %f3904;
	st.f32 	[%rd98+124], %f3968;
	ld.shared.u64 	%rd93, [_ZZN3cub18CUB_300001_SM_10006detail6reduce28DeviceReduceSingleTileKernelINS2_10policy_hubIPfy9sum_deltaE10Policy1000EPS5_S9_iS6_S5_S5_N4cuda3std3__410__identityEEEvT0_T1_T2_T3_T4_T6_E12temp_storage+56];
	ld.f32 	%f3969, [%rd93];
	add.f32 	%f3970, %f3969, %f3906;
	st.f32 	[%rd98], %f3970;
	ld.f32 	%f3971, [%rd93+4];
	add.f32 	%f3972, %f3971, %f3908;
	st.f32 	[%rd98+4], %f3972;
	ld.f32 	%f3973, [%rd93+8];
	add.f32 	%f3974, %f3973, %f3910;
	st.f32 	[%rd98+8], %f3974;
	ld.f32 	%f3975, [%rd93+12];
	add.f32 	%f3976, %f3975, %f3912;
	st.f32 	[%rd98+12], %f3976;
	ld.f32 	%f3977, [%rd93+16];
	add.f32 	%f3978, %f3977, %f3914;
	st.f32 	[%rd98+16], %f3978;
	ld.f32 	%f3979, [%rd93+20];
	add.f32 	%f3980, %f3979, %f3916;
	st.f32 	[%rd98+20], %f3980;
	ld.f32 	%f3981, [%rd93+24];
	add.f32 	%f3982, %f3981, %f3918;
	st.f32 	[%rd98+24], %f3982;
	ld.f32 	%f3983, [%rd93+28];
	add.f32 	%f3984, %f3983, %f3920;
	st.f32 	[%rd98+28], %f3984;
	ld.f32 	%f3985, [%rd93+32];
	add.f32 	%f3986, %f3985, %f3922;
	st.f32 	[%rd98+32], %f3986;
	ld.f32 	%f3987, [%rd93+36];
	add.f32 	%f3988, %f3987, %f3924;
	st.f32 	[%rd98+36], %f3988;
	ld.f32 	%f3989, [%rd93+40];
	add.f32 	%f3990, %f3989, %f3926;
	st.f32 	[%rd98+40], %f3990;
	ld.f32 	%f3991, [%rd93+44];
	add.f32 	%f3992, %f3991, %f3928;
	st.f32 	[%rd98+44], %f3992;
	ld.f32 	%f3993, [%rd93+48];
	add.f32 	%f3994, %f3993, %f3930;
	st.f32 	[%rd98+48], %f3994;
	ld.f32 	%f3995, [%rd93+52];
	add.f32 	%f3996, %f3995, %f3932;
	st.f32 	[%rd98+52], %f3996;
	ld.f32 	%f3997, [%rd93+56];
	add.f32 	%f3998, %f3997, %f3934;
	st.f32 	[%rd98+56], %f3998;
	ld.f32 	%f3999, [%rd93+60];
	add.f32 	%f4000, %f3999, %f3936;
	st.f32 	[%rd98+60], %f4000;
	ld.f32 	%f4001, [%rd93+64];
	add.f32 	%f4002, %f4001, %f3938;
	st.f32 	[%rd98+64], %f4002;
	ld.f32 	%f4003, [%rd93+68];
	add.f32 	%f4004, %f4003, %f3940;
	st.f32 	[%rd98+68], %f4004;
	ld.f32 	%f4005, [%rd93+72];
	add.f32 	%f4006, %f4005, %f3942;
	st.f32 	[%rd98+72], %f4006;
	ld.f32 	%f4007, [%rd93+76];
	add.f32 	%f4008, %f4007, %f3944;
	st.f32 	[%rd98+76], %f4008;
	ld.f32 	%f4009, [%rd93+80];
	add.f32 	%f4010, %f4009, %f3946;
	st.f32 	[%rd98+80], %f4010;
	ld.f32 	%f4011, [%rd93+84];
	add.f32 	%f4012, %f4011, %f3948;
	st.f32 	[%rd98+84], %f4012;
	ld.f32 	%f4013, [%rd93+88];
	add.f32 	%f4014, %f4013, %f3950;
	st.f32 	[%rd98+88], %f4014;
	ld.f32 	%f4015, [%rd93+92];
	add.f32 	%f4016, %f4015, %f3952;
	st.f32 	[%rd98+92], %f4016;
	ld.f32 	%f4017, [%rd93+96];
	add.f32 	%f4018, %f4017, %f3954;
	st.f32 	[%rd98+96], %f4018;
	ld.f32 	%f4019, [%rd93+100];
	add.f32 	%f4020, %f4019, %f3956;
	st.f32 	[%rd98+100], %f4020;
	ld.f32 	%f4021, [%rd93+104];
	add.f32 	%f4022, %f4021, %f3958;
	st.f32 	[%rd98+104], %f4022;
	ld.f32 	%f4023, [%rd93+108];
	add.f32 	%f4024, %f4023, %f3960;
	st.f32 	[%rd98+108], %f4024;
	ld.f32 	%f4025, [%rd93+112];
	add.f32 	%f4026, %f4025, %f3962;
	st.f32 	[%rd98+112], %f4026;
	ld.f32 	%f4027, [%rd93+116];
	add.f32 	%f4028, %f4027, %f3964;
	st.f32 	[%rd98+116], %f4028;
	ld.f32 	%f4029, [%rd93+120];
	add.f32 	%f4030, %f4029, %f3966;
	st.f32 	[%rd98+120], %f4030;
	ld.f32 	%f4031, [%rd93+124];
	add.f32 	%f4032, %f4031, %f3968;
	st.f32 	[%rd98+124], %f4032;
	ld.shared.u64 	%rd94, [_ZZN3cub18CUB_300001_SM_10006detail6reduce28DeviceReduceSingleTileKernelINS2_10policy_hubIPfy9sum_deltaE10Policy1000EPS5_S9_iS6_S5_S5_N4cuda3std3__410__identityEEEvT0_T1_T2_T3_T4_T6_E12temp_storage+64];
	ld.f32 	%f4033, [%rd94];
	add.f32 	%f4034, %f4033, %f3970;
	st.f32 	[%rd98], %f4034;
	ld.f32 	%f4035, [%rd94+4];
	add.f32 	%f4036, %f4035, %f3972;
	st.f32 	[%rd98+4], %f4036;
	ld.f32 	%f4037, [%rd94+8];
	add.f32 	%f4038, %f4037, %f3974;
	st.f32 	[%rd98+8], %f4038;
	ld.f32 	%f4039, [%rd94+12];
	add.f32 	%f4040, %f4039, %f3976;
	st.f32 	[%rd98+12], %f4040;
	ld.f32 	%f4041, [%rd94+16];
	add.f32 	%f4042, %f4041, %f3978;
	st.f32 	[%rd98+16], %f4042;
	ld.f32 	%f4043, [%rd94+20];
	add.f32 	%f4044, %f4043, %f3980;
	st.f32 	[%rd98+20], %f4044;
	ld.f32 	%f4045, [%rd94+24];
	add.f32 	%f4046, %f4045, %f3982;
	st.f32 	[%rd98+24], %f4046;
	ld.f32 	%f4047, [%rd94+28];
	add.f32 	%f4048, %f4047, %f3984;
	st.f32 	[%rd98+28], %f4048;
	ld.f32 	%f4049, [%rd94+32];
	add.f32 	%f4050, %f4049, %f3986;
	st.f32 	[%rd98+32], %f4050;
	ld.f32 	%f4051, [%rd94+36];
	add.f32 	%f4052, %f4051, %f3988;
	st.f32 	[%rd98+36], %f4052;
	ld.f32 	%f4053, [%rd94+40];
	add.f32 	%f4054, %f4053, %f3990;
	st.f32 	[%rd98+40], %f4054;
	ld.f32 	%f4055, [%rd94+44];
	add.f32 	%f4056, %f4055, %f3992;
	st.f32 	[%rd98+44], %f4056;
	ld.f32 	%f4057, [%rd94+48];
	add.f32 	%f4058, %f4057, %f3994;
	st.f32 	[%rd98+48], %f4058;
	ld.f32 	%f4059, [%rd94+52];
	add.f32 	%f4060, %f4059, %f3996;
	st.f32 	[%rd98+52], %f4060;
	ld.f32 	%f4061, [%rd94+56];
	add.f32 	%f4062, %f4061, %f3998;
	st.f32 	[%rd98+56], %f4062;
	ld.f32 	%f4063, [%rd94+60];
	add.f32 	%f4064, %f4063, %f4000;
	st.f32 	[%rd98+60], %f4064;
	ld.f32 	%f4065, [%rd94+64];
	add.f32 	%f4066, %f4065, %f4002;
	st.f32 	[%rd98+64], %f4066;
	ld.f32 	%f4067, [%rd94+68];
	add.f32 	%f4068, %f4067, %f4004;
	st.f32 	[%rd98+68], %f4068;
	ld.f32 	%f4069, [%rd94+72];
	add.f32 	%f4070, %f4069, %f4006;
	st.f32 	[%rd98+72], %f4070;
	ld.f32 	%f4071, [%rd94+76];
	add.f32 	%f4072, %f4071, %f4008;
	st.f32 	[%rd98+76], %f4072;
	ld.f32 	%f4073, [%rd94+80];
	add.f32 	%f4074, %f4073, %f4010;
	st.f32 	[%rd98+80], %f4074;
	ld.f32 	%f4075, [%rd94+84];
	add.f32 	%f4076, %f4075, %f4012;
	st.f32 	[%rd98+84], %f4076;
	ld.f32 	%f4077, [%rd94+88];
	add.f32 	%f4078, %f4077, %f4014;
	st.f32 	[%rd98+88], %f4078;
	ld.f32 	%f4079, [%rd94+92];
	add.f32 	%f4080, %f4079, %f4016;
	st.f32 	[%rd98+92], %f4080;
	ld.f32 	%f4081, [%rd94+96];
	add.f32 	%f4082, %f4081, %f4018;
	st.f32 	[%rd98+96], %f4082;
	ld.f32 	%f4083, [%rd94+100];
	add.f32 	%f4084, %f4083, %f4020;
	st.f32 	[%rd98+100], %f4084;
	ld.f32 	%f4085, [%rd94+104];
	add.f32 	%f4086, %f4085, %f4022;
	st.f32 	[%rd98+104], %f4086;
	ld.f32 	%f4087, [%rd94+108];
	add.f32 	%f4088, %f4087, %f4024;
	st.f32 	[%rd98+108], %f4088;
	ld.f32 	%f4089, [%rd94+112];
	add.f32 	%f4090, %f4089, %f4026;
	st.f32 	[%rd98+112], %f4090;
	ld.f32 	%f4091, [%rd94+116];
	add.f32 	%f4092, %f4091, %f4028;
	st.f32 	[%rd98+116], %f4092;
	ld.f32 	%f4093, [%rd94+120];
	add.f32 	%f4094, %f4093, %f4030;
	st.f32 	[%rd98+120], %f4094;
	ld.f32 	%f4095, [%rd94+124];
	add.f32 	%f4096, %f4095, %f4032;
	st.f32 	[%rd98+124], %f4096;
	bra.uni 	$L__BB15_64;
$L__BB15_23:
	// begin inline asm
	mov.u32 %r116, %laneid;
	// end inline asm
	and.b32  	%r127, %r1, 992;
	add.s32 	%r128, %r127, 32;
	setp.gt.s32 	%p20, %r128, %r57;
	not.b32 	%r129, %r127;
	add.s32 	%r130, %r57, %r129;
	selp.b32 	%r125, %r130, 31, %p20;
	mov.b64 	{%r118, %r123}, %rd98;
	mov.b32 	%r124, 1;
	mov.b32 	%r126, -1;
	// begin inline asm
	shfl.sync.down.b32 %r117, %r118, %r124, %r125, %r126;
	// end inline asm
	// begin inline asm
	shfl.sync.down.b32 %r122, %r123, %r124, %r125, %r126;
	// end inline asm
	setp.ge.s32 	%p21, %r116, %r125;
	@%p21 bra 	$L__BB15_25;
	mov.b64 	%rd71, {%r117, %r122};
	ld.f32 	%f2369, [%rd71];
	ld.f32 	%f2370, [%rd98];
	add.f32 	%f2371, %f2369, %f2370;
	st.f32 	[%rd98], %f2371;
	ld.f32 	%f2372, [%rd71+4];
	ld.f32 	%f2373, [%rd98+4];
	add.f32 	%f2374, %f2372, %f2373;
	st.f32 	[%rd98+4], %f2374;
	ld.f32 	%f2375, [%rd71+8];
	ld.f32 	%f2376, [%rd98+8];
	add.f32 	%f2377, %f2375, %f2376;
	st.f32 	[%rd98+8], %f2377;
	ld.f32 	%f2378, [%rd71+12];
	ld.f32 	%f2379, [%rd98+12];
	add.f32 	%f2380, %f2378, %f2379;
	st.f32 	[%rd98+12], %f2380;
	ld.f32 	%f2381, [%rd71+16];
	ld.f32 	%f2382, [%rd98+16];
	add.f32 	%f2383, %f2381, %f2382;
	st.f32 	[%rd98+16], %f2383;
	ld.f32 	%f2384, [%rd71+20];
	ld.f32 	%f2385, [%rd98+20];
	add.f32 	%f2386, %f2384, %f2385;
	st.f32 	[%rd98+20], %f2386;
	ld.f32 	%f2387, [%rd71+24];
	ld.f32 	%f2388, [%rd98+24];
	add.f32 	%f2389, %f2387, %f2388;
	st.f32 	[%rd98+24], %f2389;
	ld.f32 	%f2390, [%rd71+28];
	ld.f32 	%f2391, [%rd98+28];
	add.f32 	%f2392, %f2390, %f2391;
	st.f32 	[%rd98+28], %f2392;
	ld.f32 	%f2393, [%rd71+32];
	ld.f32 	%f2394, [%rd98+32];
	add.f32 	%f2395, %f2393, %f2394;
	st.f32 	[%rd98+32], %f2395;
	ld.f32 	%f2396, [%rd71+36];
	ld.f32 	%f2397, [%rd98+36];
	add.f32 	%f2398, %f2396, %f2397;
	st.f32 	[%rd98+36], %f2398;
	ld.f32 	%f2399, [%rd71+40];
	ld.f32 	%f2400, [%rd98+40];
	add.f32 	%f2401, %f2399, %f2400;
	st.f32 	[%rd98+40], %f2401;
	ld.f32 	%f2402, [%rd71+44];
	ld.f32 	%f2403, [%rd98+44];
	add.f32 	%f2404, %f2402, %f2403;
	st.f32 	[%rd98+44], %f2404;
	ld.f32 	%f2405, [%rd71+48];
	ld.f32 	%f2406, [%rd98+48];
	add.f32 	%f2407, %f2405, %f2406;
	st.f32 	[%rd98+48], %f2407;
	ld.f32 	%f2408, [%rd71+52];
	ld.f32 	%f2409, [%rd98+52];
	add.f32 	%f2410, %f2408, %f2409;
	st.f32 	[%rd98+52], %f2410;
	ld.f32 	%f2411, [%rd71+56];
	ld.f32 	%f2412, [%rd98+56];
	add.f32 	%f2413, %f2411, %f2412;
	st.f32 	[%rd98+56], %f2413;
	ld.f32 	%f2414, [%rd71+60];
	ld.f32 	%f2415, [%rd98+60];
	add.f32 	%f2416, %f2414, %f2415;
	st.f32 	[%rd98+60], %f2416;
	ld.f32 	%f2417, [%rd71+64];
	ld.f32 	%f2418, [%rd98+64];
	add.f32 	%f2419, %f2417, %f2418;
	st.f32 	[%rd98+64], %f2419;
	ld.f32 	%f2420, [%rd71+68];
	ld.f32 	%f2421, [%rd98+68];
	add.f32 	%f2422, %f2420, %f2421;
	st.f32 	[%rd98+68], %f2422;
	ld.f32 	%f2423, [%rd71+72];
	ld.f32 	%f2424, [%rd98+72];
	add.f32 	%f2425, %f2423, %f2424;
	st.f32 	[%rd98+72], %f2425;
	ld.f32 	%f2426, [%rd71+76];
	ld.f32 	%f2427, [%rd98+76];
	add.f32 	%f2428, %f2426, %f2427;
	st.f32 	[%rd98+76], %f2428;
	ld.f32 	%f2429, [%rd71+80];
	ld.f32 	%f2430, [%rd98+80];
	add.f32 	%f2431, %f2429, %f2430;
	st.f32 	[%rd98+80], %f2431;
	ld.f32 	%f2432, [%rd71+84];
	ld.f32 	%f2433, [%rd98+84];
	add.f32 	%f2434, %f2432, %f2433;
	st.f32 	[%rd98+84], %f2434;
	ld.f32 	%f2435, [%rd71+88];
	ld.f32 	%f2436, [%rd98+88];
	add.f32 	%f2437, %f2435, %f2436;
	st.f32 	[%rd98+88], %f2437;
	ld.f32 	%f2438, [%rd71+92];
	ld.f32 	%f2439, [%rd98+92];
	add.f32 	%f2440, %f2438, %f2439;
	st.f32 	[%rd98+92], %f2440;
	ld.f32 	%f2441, [%rd71+96];
	ld.f32 	%f2442, [%rd98+96];
	add.f32 	%f2443, %f2441, %f2442;
	st.f32 	[%rd98+96], %f2443;
	ld.f32 	%f2444, [%rd71+100];
	ld.f32 	%f2445, [%rd98+100];
	add.f32 	%f2446, %f2444, %f2445;
	st.f32 	[%rd98+100], %f2446;
	ld.f32 	%f2447, [%rd71+104];
	ld.f32 	%f2448, [%rd98+104];
	add.f32 	%f2449, %f2447, %f2448;
	st.f32 	[%rd98+104], %f2449;
	ld.f32 	%f2450, [%rd71+108];
	ld.f32 	%f2451, [%rd98+108];
	add.f32 	%f2452, %f2450, %f2451;
	st.f32 	[%rd98+108], %f2452;
	ld.f32 	%f2453, [%rd71+112];
	ld.f32 	%f2454, [%rd98+112];
	add.f32 	%f2455, %f2453, %f2454;
	st.f32 	[%rd98+112], %f2455;
	ld.f32 	%f2456, [%rd71+116];
	ld.f32 	%f2457, [%rd98+116];
	add.f32 	%f2458, %f2456, %f2457;
	st.f32 	[%rd98+116], %f2458;
	ld.f32 	%f2459, [%rd71+120];
	ld.f32 	%f2460, [%rd98+120];
	add.f32 	%f2461, %f2459, %f2460;
	st.f32 	[%rd98+120], %f2461;
	ld.f32 	%f2462, [%rd71+124];
	ld.f32 	%f2463, [%rd98+124];
	add.f32 	%f2464, %f2462, %f2463;
	st.f32 	[%rd98+124], %f2464;
$L__BB15_25:
	mov.b32 	%r138, 2;
	mov.b32 	%r140, -1;
	// begin inline asm
	shfl.sync.down.b32 %r131, %r118, %r138, %r125, %r140;
	// end inline asm
	// begin inline asm
	shfl.sync.down.b32 %r136, %r123, %r138, %r125, %r140;
	// end inline asm
	add.s32 	%r141, %r116, 2;
	setp.gt.s32 	%p22, %r141, %r125;
	@%p22 bra 	$L__BB15_27;
	mov.b64 	%rd72, {%r131, %r136};
	ld.f32 	%f2465, [%rd72];
	ld.f32 	%f2466, [%rd98];
	add.f32 	%f2467, %f2465, %f2466;
	st.f32 	[%rd98], %f2467;
	ld.f32 	%f2468, [%rd72+4];
	ld.f32 	%f2469, [%rd98+4];
	add.f32 	%f2470, %f2468, %f2469;
	st.f32 	[%rd98+4], %f2470;
	ld.f32 	%f2471, [%rd72+8];
	ld.f32 	%f2472, [%rd98+8];
	add.f32 	%f2473, %f2471, %f2472;
	st.f32 	[%rd98+8], %f2473;
	ld.f32 	%f2474, [%rd72+12];
	ld.f32 	%f2475, [%rd98+12];
	add.f32 	%f2476, %f2474, %f2475;
	st.f32 	[%rd98+12], %f2476;
	ld.f32 	%f2477, [%rd72+16];
	ld.f32 	%f2478, [%rd98+16];
	add.f32 	%f2479, %f2477, %f2478;
	st.f32 	[%rd98+16], %f2479;
	ld.f32 	%f2480, [%rd72+20];
	ld.f32 	%f2481, [%rd98+20];
	add.f32 	%f2482, %f2480, %f2481;
	st.f32 	[%rd98+20], %f2482;
	ld.f32 	%f2483, [%rd72+24];
	ld.f32 	%f2484, [%rd98+24];
	add.f32 	%f2485, %f2483, %f2484;
	st.f32 	[%rd98+24], %f2485;
	ld.f32 	%f2486, [%rd72+28];
	ld.f32 	%f2487, [%rd98+28];
	add.f32 	%f2488, %f2486, %f2487;
	st.f32 	[%rd98+28], %f2488;
	ld.f32 	%f2489, [%rd72+32];
	ld.f32 	%f2490, [%rd98+32];
	add.f32 	%f2491, %f2489, %f2490;
	st.f32 	[%rd98+32], %f2491;
	ld.f32 	%f2492, [%rd72+36];
	ld.f32 	%f2493, [%rd98+36];
	add.f32 	%f2494, %f2492, %f2493;
	st.f32 	[%rd98+36], %f2494;
	ld.f32 	%f2495, [%rd72+40];
	ld.f32 	%f2496, [%rd98+40];
	add.f32 	%f2497, %f2495, %f2496;
	st.f32 	[%rd98+40], %f2497;
	ld.f32 	%f2498, [%rd72+44];
	ld.f32 	%f2499, [%rd98+44];
	add.f32 	%f2500, %f2498, %f2499;
	st.f32 	[%rd98+44], %f2500;
	ld.f32 	%f2501, [%rd72+48];
	ld.f32 	%f2502, [%rd98+48];
	add.f32 	%f2503, %f2501, %f2502;
	st.f32 	[%rd98+48], %f2503;
	ld.f32 	%f2504, [%rd72+52];
	ld.f32 	%f2505, [%rd98+52];
	add.f32 	%f2506, %f2504, %f2505;
	st.f32 	[%rd98+52], %f2506;
	ld.f32 	%f2507, [%rd72+56];
	ld.f32 	%f2508, [%rd98+56];
	add.f32 	%f2509, %f2507, %f2508;
	st.f32 	[%rd98+56], %f2509;
	ld.f32 	%f2510, [%rd72+60];
	ld.f32 	%f2511, [%rd98+60];
	add.f32 	%f2512, %f2510, %f2511;
	st.f32 	[%rd98+60], %f2512;
	ld.f32 	%f2513, [%rd72+64];
	ld.f32 	%f2514, [%rd98+64];
	add.f32 	%f2515, %f2513, %f2514;
	st.f32 	[%rd98+64], %f2515;
	ld.f32 	%f2516, [%rd72+68];
	ld.f32 	%f2517, [%rd98+68];
	add.f32 	%f2518, %f2516, %f2517;
	st.f32 	[%rd98+68], %f2518;
	ld.f32 	%f2519, [%rd72+72];
	ld.f32 	%f2520, [%rd98+72];
	add.f32 	%f2521, %f2519, %f2520;
	st.f32 	[%rd98+72], %f2521;
	ld.f32 	%f2522, [%rd72+76];
	ld.f32 	%f2523, [%rd98+76];
	add.f32 	%f2524, %f2522, %f2523;
	st.f32 	[%rd98+76], %f2524;
	ld.f32 	%f2525, [%rd72+80];
	ld.f32 	%f2526, [%rd98+80];
	add.f32 	%f2527, %f2525, %f2526;
	st.f32 	[%rd98+80], %f2527;
	ld.f32 	%f2528, [%rd72+84];
	ld.f32 	%f2529, [%rd98+84];
	add.f32 	%f2530, %f2528, %f2529;
	st.f32 	[%rd98+84], %f2530;
	ld.f32 	%f2531, [%rd72+88];
	ld.f32 	%f2532, [%rd98+88];
	add.f32 	%f2533, %f2531, %f2532;
	st.f32 	[%rd98+88], %f2533;
	ld.f32 	%f2534, [%rd72+92];
	ld.f32 	%f2535, [%rd98+92];
	add.f32 	%f2536, %f2534, %f2535;
	st.f32 	[%rd98+92], %f2536;
	ld.f32 	%f2537, [%rd72+96];
	ld.f32 	%f2538, [%rd98+96];
	add.f32 	%f2539, %f2537, %f2538;
	st.f32 	[%rd98+96], %f2539;
	ld.f32 	%f2540, [%rd72+100];
	ld.f32 	%f2541, [%rd98+100];
	add.f32 	%f2542, %f2540, %f2541;
	st.f32 	[%rd98+100], %f2542;
	ld.f32 	%f2543, [%rd72+104];
	ld.f32 	%f2544, [%rd98+104];
	add.f32 	%f2545, %f2543, %f2544;
	st.f32 	[%rd98+104], %f2545;
	ld.f32 	%f2546, [%rd72+108];
	ld.f32 	%f2547, [%rd98+108];
	add.f32 	%f2548, %f2546, %f2547;
	st.f32 	[%rd98+108], %f2548;
	ld.f32 	%f2549, [%rd72+112];
	ld.f32 	%f2550, [%rd98+112];
	add.f32 	%f2551, %f2549, %f2550;
	st.f32 	[%rd98+112], %f2551;
	ld.f32 	%f2552, [%rd72+116];
	ld.f32 	%f2553, [%rd98+116];
	add.f32 	%f2554, %f2552, %f2553;
	st.f32 	[%rd98+116], %f2554;
	ld.f32 	%f2555, [%rd72+120];
	ld.f32 	%f2556, [%rd98+120];
	add.f32 	%f2557, %f2555, %f2556;
	st.f32 	[%rd98+120], %f2557;
	ld.f32 	%f2558, [%rd72+124];
	ld.f32 	%f2559, [%rd98+124];
	add.f32 	%f2560, %f2558, %f2559;
	st.f32 	[%rd98+124], %f2560;
$L__BB15_27:
	mov.b32 	%r149, 4;
	mov.b32 	%r151, -1;
	// begin inline asm
	shfl.sync.down.b32 %r142, %r118, %r149, %r125, %r151;
	// end inline asm
	// begin inline asm
	shfl.sync.down.b32 %r147, %r123, %r149, %r125, %r151;
	// end inline asm
	add.s32 	%r152, %r116, 4;
	setp.gt.s32 	%p23, %r152, %r125;
	@%p23 bra 	$L__BB15_29;
	mov.b64 	%rd73, {%r142, %r147};
	ld.f32 	%f2561, [%rd73];
	ld.f32 	%f2562, [%rd98];
	add.f32 	%f2563, %f2561, %f2562;
	st.f32 	[%rd98], %f2563;
	ld.f32 	%f2564, [%rd73+4];
	ld.f32 	%f2565, [%rd98+4];
	add.f32 	%f2566, %f2564, %f2565;
	st.f32 	[%rd98+4], %f2566;
	ld.f32 	%f2567, [%rd73+8];
	ld.f32 	%f2568, [%rd98+8];
	add.f32 	%f2569, %f2567, %f2568;
	st.f32 	[%rd98+8], %f2569;
	ld.f32 	%f2570, [%rd73+12];
	ld.f32 	%f2571, [%rd98+12];
	add.f32 	%f2572, %f2570, %f2571;
	st.f32 	[%rd98+12], %f2572;
	ld.f32 	%f2573, [%rd73+16];
	ld.f32 	%f2574, [%rd98+16];
	add.f32 	%f2575, %f2573, %f2574;
	st.f32 	[%rd98+16], %f2575;
	ld.f32 	%f2576, [%rd73+20];
	ld.f32 	%f2577, [%rd98+20];
	add.f32 	%f2578, %f2576, %f2577;
	st.f32 	[%rd98+20], %f2578;
	ld.f32 	%f2579, [%rd73+24];
	ld.f32 	%f2580, [%rd98+24];
	add.f32 	%f2581, %f2579, %f2580;
	st.f32 	[%rd98+24], %f2581;
	ld.f32 	%f2582, [%rd73+28];
	ld.f32 	%f2583, [%rd98+28];
	add.f32 	%f2584, %f2582, %f2583;
	st.f32 	[%rd98+28], %f2584;
	ld.f32 	%f2585, [%rd73+32];
	ld.f32 	%f2586, [%rd98+32];
	add.f32 	%f2587, %f2585, %f2586;
	st.f32 	[%rd98+32], %f2587;
	ld.f32 	%f2588, [%rd73+36];
	ld.f32 	%f2589, [%rd98+36];
	add.f32 	%f2590, %f2588, %f2589;
	st.f32 	[%rd98+36], %f2590;
	ld.f32 	%f2591, [%rd73+40];
	ld.f32 	%f2592, [%rd98+40];
	add.f32 	%f2593, %f2591, %f2592;
	st.f32 	[%rd98+40], %f2593;
	ld.f32 	%f2594, [%rd73+44];
	ld.f32 	%f2595, [%rd98+44];
	add.f32 	%f2596, %f2594, %f2595;
	st.f32 	[%rd98+44], %f2596;
	ld.f32 	%f2597, [%rd73+48];
	ld.f32 	%f2598, [%rd98+48];
	add.f32 	%f2599, %f2597, %f2598;
	st.f32 	[%rd98+48], %f2599;
	ld.f32 	%f2600, [%rd73+52];
	ld.f32 	%f2601, [%rd98+52];
	add.f32 	%f2602, %f2600, %f2601;
	st.f32 	[%rd98+52], %f2602;
	ld.f32 	%f2603, [%rd73+56];
	ld.f32 	%f2604, [%rd98+56];
	add.f32 	%f2605, %f2603, %f2604;
	st.f32 	[%rd98+56], %f2605;
	ld.f32 	%f2606, [%rd73+60];
	ld.f32 	%f2607, [%rd98+60];
	add.f32 	%f2608, %f2606, %f2607;
	st.f32 	[%rd98+60], %f2608;
	ld.f32 	%f2609, [%rd73+64];
	ld.f32 	%f2610, [%rd98+64];
	add.f32 	%f2611, %f2609, %f2610;
	st.f32 	[%rd98+64], %f2611;
	ld.f32 	%f2612, [%rd73+68];
	ld.f32 	%f2613, [%rd98+68];
	add.f32 	%f2614, %f2612, %f2613;
	st.f32 	[%rd98+68], %f2614;
	ld.f32 	%f2615, [%rd73+72];
	ld.f32 	%f2616, [%rd98+72];
	add.f32 	%f2617, %f2615, %f2616;
	st.f32 	[%rd98+72], %f2617;
	ld.f32 	%f2618, [%rd73+76];
	ld.f32 	%f2619, [%rd98+76];
	add.f32 	%f2620, %f2618, %f2619;
	st.f32 	[%rd98+76], %f2620;
	ld.f32 	%f2621, [%rd73+80];
	ld.f32 	%f2622, [%rd98+80];
	add.f32 	%f2623, %f2621, %f2622;
	st.f32 	[%rd98+80], %f2623;
	ld.f32 	%f2624, [%rd73+84];
	ld.f32 	%f2625, [%rd98+84];
	add.f32 	%f2626, %f2624, %f2625;
	st.f32 	[%rd98+84], %f2626;
	ld.f32 	%f2627, [%rd73+88];
	ld.f32 	%f2628, [%rd98+88];
	add.f32 	%f2629, %f2627, %f2628;
	st.f32 	[%rd98+88], %f2629;
	ld.f32 	%f2630, [%rd73+92];
	ld.f32 	%f2631, [%rd98+92];
	add.f32 	%f2632, %f2630, %f2631;
	st.f32 	[%rd98+92], %f2632;
	ld.f32 	%f2633, [%rd73+96];
	ld.f32 	%f2634, [%rd98+96];
	add.f32 	%f2635, %f2633, %f2634;
	st.f32 	[%rd98+96], %f2635;
	ld.f32 	%f2636, [%rd73+100];
	ld.f32 	%f2637, [%rd98+100];
	add.f32 	%f2638, %f2636, %f2637;
	st.f32 	[%rd98+100], %f2638;
	ld.f32 	%f2639, [%rd73+104];
	ld.f32 	%f2640, [%rd98+104];
	add.f32 	%f2641, %f2639, %f2640;
	st.f32 	[%rd98+104], %f2641;
	ld.f32 	%f2642, [%rd73+108];
	ld.f32 	%f2643, [%rd98+108];
	add.f32 	%f2644, %f2642, %f2643;
	st.f32 	[%rd98+108], %f2644;
	ld.f32 	%f2645, [%rd73+112];
	ld.f32 	%f2646, [%rd98+112];
	add.f32 	%f2647, %f2645, %f2646;
	st.f32 	[%rd98+112], %f2647;
	ld.f32 	%f2648, [%rd73+116];
	ld.f32 	%f2649, [%rd98+116];
	add.f32 	%f2650, %f2648, %f2649;
	st.f32 	[%rd98+116], %f2650;
	ld.f32 	%f2651, [%rd73+120];
	ld.f32 	%f2652, [%rd98+120];
	add.f32 	%f2653, %f2651, %f2652;
	st.f32 	[%rd98+120], %f2653;
	ld.f32 	%f2654, [%rd73+124];
	ld.f32 	%f2655, [%rd98+124];
	add.f32 	%f2656, %f2654, %f2655;
	st.f32 	[%rd98+124], %f2656;
$L__BB15_29:
	mov.b32 	%r160, 8;
	mov.b32 	%r162, -1;
	// begin inline asm
	shfl.sync.down.b32 %r153, %r118, %r160, %r125, %r162;
	// end inline asm
	// begin inline asm
	shfl.sync.down.b32 %r158, %r123, %r160, %r125, %r162;
	// end inline asm
	add.s32 	%r163, %r116, 8;
	setp.gt.s32 	%p24, %r163, %r125;
	@%p24 bra 	$L__BB15_31;
	mov.b64 	%rd74, {%r153, %r158};
	ld.f32 	%f2657, [%rd74];
	ld.f32 	%f2658, [%rd98];
	add.f32 	%f2659, %f2657, %f2658;
	st.f32 	[%rd98], %f2659;
	ld.f32 	%f2660, [%rd74+4];
	ld.f32 	%f2661, [%rd98+4];
	add.f32 	%f2662, %f2660, %f2661;
	st.f32 	[%rd98+4], %f2662;
	ld.f32 	%f2663, [%rd74+8];
	ld.f32 	%f2664, [%rd98+8];
	add.f32 	%f2665, %f2663, %f2664;
	st.f32 	[%rd98+8], %f2665;
	ld.f32 	%f2666, [%rd74+12];
	ld.f32 	%f2667, [%rd98+12];
	add.f32 	%f2668, %f2666, %f2667;
	st.f32 	[%rd98+12], %f2668;
	ld.f32 	%f2669, [%rd74+16];
	ld.f32 	%f2670, [%rd98+16];
	add.f32 	%f2671, %f2669, %f2670;
	st.f32 	[%rd98+16], %f2671;
	ld.f32 	%f2672, [%rd74+20];
	ld.f32 	%f2673, [%rd98+20];
	add.f32 	%f2674, %f2672, %f2673;
	st.f32 	[%rd98+20], %f2674;
	ld.f32 	%f2675, [%rd74+24];
	ld.f32 	%f2676, [%rd98+24];
	add.f32 	%f2677, %f2675, %f2676;
	st.f32 	[%rd98+24], %f2677;
	ld.f32 	%f2678, [%rd74+28];
	ld.f32 	%f2679, [%rd98+28];
	add.f32 	%f2680, %f2678, %f2679;
	st.f32 	[%rd98+28], %f2680;
	ld.f32 	%f2681, [%rd74+32];
	ld.f32 	%f2682, [%rd98+32];
	add.f32 	%f2683, %f2681, %f2682;
	st.f32 	[%rd98+32], %f2683;
	ld.f32 	%f2684, [%rd74+36];
	ld.f32 	%f2685, [%rd98+36];
	add.f32 	%f2686, %f2684, %f2685;
	st.f32 	[%rd98+36], %f2686;
	ld.f32 	%f2687, [%rd74+40];
	ld.f32 	%f2688, [%rd98+40];
	add.f32 	%f2689, %f2687, %f2688;
	st.f32 	[%rd98+40], %f2689;
	ld.f32 	%f2690, [%rd74+44];
	ld.f32 	%f2691, [%rd98+44];
	add.f32 	%f2692, %f2690, %f2691;
	st.f32 	[%rd98+44], %f2692;
	ld.f32 	%f2693, [%rd74+48];
	ld.f32 	%f2694, [%rd98+48];
	add.f32 	%f2695, %f2693, %f2694;
	st.f32 	[%rd98+48], %f2695;
	ld.f32 	%f2696, [%rd74+52];
	ld.f32 	%f2697, [%rd98+52];
	add.f32 	%f2698, %f2696, %f2697;
	st.f32 	[%rd98+52], %f2698;
	ld.f32 	%f2699, [%rd74+56];
	ld.f32 	%f2700, [%rd98+56];
	add.f32 	%f2701, %f2699, %f2700;
	st.f32 	[%rd98+56], %f2701;
	ld.f32 	%f2702, [%rd74+60];
	ld.f32 	%f2703, [%rd98+60];
	add.f32 	%f2704, %f2702, %f2703;
	st.f32 	[%rd98+60], %f2704;
	ld.f32 	%f2705, [%rd74+64];
	ld.f32 	%f2706, [%rd98+64];
	add.f32 	%f2707, %f2705, %f2706;
	st.f32 	[%rd98+64], %f2707;
	ld.f32 	%f2708, [%rd74+68];
	ld.f32 	%f2709, [%rd98+68];
	add.f32 	%f2710, %f2708, %f2709;
	st.f32 	[%rd98+68], %f2710;
	ld.f32 	%f2711, [%rd74+72];
	ld.f32 	%f2712, [%rd98+72];
	add.f32 	%f2713, %f2711, %f2712;
	st.f32 	[%rd98+72], %f2713;
	ld.f32 	%f2714, [%rd74+76];
	ld.f32 	%f2715, [%rd98+76];
	add.f32 	%f2716, %f2714, %f2715;
	st.f32 	[%rd98+76], %f2716;
	ld.f32 	%f2717, [%rd74+80];
	ld.f32 	%f2718, [%rd98+80];
	add.f32 	%f2719, %f2717, %f2718;
	st.f32 	[%rd98+80], %f2719;
	ld.f32 	%f2720, [%rd74+84];
	ld.f32 	%f2721, [%rd98+84];
	add.f32 	%f2722, %f2720, %f2721;
	st.f32 	[%rd98+84], %f2722;
	ld.f32 	%f2723, [%rd74+88];
	ld.f32 	%f2724, [%rd98+88];
	add.f32 	%f2725, %f2723, %f2724;
	st.f32 	[%rd98+88], %f2725;
	ld.f32 	%f2726, [%rd74+92];
	ld.f32 	%f2727, [%rd98+92];
	add.f32 	%f2728, %f2726, %f2727;
	st.f32 	[%rd98+92], %f2728;
	ld.f32 	%f2729, [%rd74+96];
	ld.f32 	%f2730, [%rd98+96];
	add.f32 	%f2731, %f2729, %f2730;
	st.f32 	[%rd98+96], %f2731;
	ld.f32 	%f2732, [%rd74+100];
	ld.f32 	%f2733, [%rd98+100];
	add.f32 	%f2734, %f2732, %f2733;
	st.f32 	[%rd98+100], %f2734;
	ld.f32 	%f2735, [%rd74+104];
	ld.f32 	%f2736, [%rd98+104];
	add.f32 	%f2737, %f2735, %f2736;
	st.f32 	[%rd98+104], %f2737;
	ld.f32 	%f2738, [%rd74+108];
	ld.f32 	%f2739, [%rd98+108];
	add.f32 	%f2740, %f2738, %f2739;
	st.f32 	[%rd98+108], %f2740;
	ld.f32 	%f2741, [%rd74+112];
	ld.f32 	%f2742, [%rd98+112];
	add.f32 	%f2743, %f2741, %f2742;
	st.f32 	[%rd98+112], %f2743;
	ld.f32 	%f2744, [%rd74+116];
	ld.f32 	%f2745, [%rd98+116];
	add.f32 	%f2746, %f2744, %f2745;
	st.f32 	[%rd98+116], %f2746;
	ld.f32 	%f2747, [%rd74+120];
	ld.f32 	%f2748, [%rd98+120];
	add.f32 	%f2749, %f2747, %f2748;
	st.f32 	[%rd98+120], %f2749;
	ld.f32 	%f2750, [%rd74+124];
	ld.f32 	%f2751, [%rd98+124];
	add.f32 	%f2752, %f2750, %f2751;
	st.f32 	[%rd98+124], %f2752;
$L__BB15_31:
	mov.b32 	%r171, 16;
	mov.b32 	%r173, -1;
	// begin inline asm
	shfl.sync.down.b32 %r164, %r118, %r171, %r125, %r173;
	// end inline asm
	// begin inline asm
	shfl.sync.down.b32 %r169, %r123, %r171, %r125, %r173;
	// end inline asm
	add.s32 	%r174, %r116, 16;
	setp.gt.s32 	%p25, %r174, %r125;
	@%p25 bra 	$L__BB15_33;
	mov.b64 	%rd75, {%r164, %r169};
	ld.f32 	%f2753, [%rd75];
	ld.f32 	%f2754, [%rd98];
	add.f32 	%f2755, %f2753, %f2754;
	st.f32 	[%rd98], %f2755;
	ld.f32 	%f2756, [%rd75+4];
	ld.f32 	%f2757, [%rd98+4];
	add.f32 	%f2758, %f2756, %f2757;
	st.f32 	[%rd98+4], %f2758;
	ld.f32 	%f2759, [%rd75+8];
	ld.f32 	%f2760, [%rd98+8];
	add.f32 	%f2761, %f2759, %f2760;
	st.f32 	[%rd98+8], %f2761;
	ld.f32 	%f2762, [%rd75+12];
	ld.f32 	%f2763, [%rd98+12];
	add.f32 	%f2764, %f2762, %f2763;
	st.f32 	[%rd98+12], %f2764;
	ld.f32 	%f2765, [%rd75+16];
	ld.f32 	%f2766, [%rd98+16];
	add.f32 	%f2767, %f2765, %f2766;
	st.f32 	[%rd98+16], %f2767;
	ld.f32 	%f2768, [%rd75+20];
	ld.f32 	%f2769, [%rd98+20];
	add.f32 	%f2770, %f2768, %f2769;
	st.f32 	[%rd98+20], %f2770;
	ld.f32 	%f2771, [%rd75+24];
	ld.f32 	%f2772, [%rd98+24];
	add.f32 	%f2773, %f2771, %f2772;
	st.f32 	[%rd98+24], %f2773;
	ld.f32 	%f2774, [%rd75+28];
	ld.f32 	%f2775, [%rd98+28];
	add.f32 	%f2776, %f2774, %f2775;
	st.f32 	[%rd98+28], %f2776;
	ld.f32 	%f2777, [%rd75+32];
	ld.f32 	%f2778, [%rd98+32];
	add.f32 	%f2779, %f2777, %f2778;
	st.f32 	[%rd98+32], %f2779;
	ld.f32 	%f2780, [%rd75+36];
	ld.f32 	%f2781, [%rd98+36];
	add.f32 	%f2782, %f2780, %f2781;
	st.f32 	[%rd98+36], %f2782;
	ld.f32 	%f2783, [%rd75+40];
	ld.f32 	%f2784, [%rd98+40];
	add.f32 	%f2785, %f2783, %f2784;
	st.f32 	[%rd98+40], %f2785;
	ld.f32 	%f2786, [%rd75+44];
	ld.f32 	%f2787, [%rd98+44];
	add.f32 	%f2788, %f2786, %f2787;
	st.f32 	[%rd98+44], %f2788;
	ld.f32 	%f2789, [%rd75+48];
	ld.f32 	%f2790, [%rd98+48];
	add.f32 	%f2791, %f2789, %f2790;
	st.f32 	[%rd98+48], %f2791;
	ld.f32 	%f2792, [%rd75+52];
	ld.f32 	%f2793, [%rd98+52];
	add.f32 	%f2794, %f2792, %f2793;
	st.f32 	[%rd98+52], %f2794;
	ld.f32 	%f2795, [%rd75+56];
	ld.f32 	%f2796, [%rd98+56];
	add.f32 	%f2797, %f2795, %f2796;
	st.f32 	[%rd98+56], %f2797;
	ld.f32 	%f2798, [%rd75+60];
	ld.f32 	%f2799, [%rd98+60];
	add.f32 	%f2800, %f2798, %f2799;
	st.f32 	[%rd98+60], %f2800;
	ld.f32 	%f2801, [%rd75+64];
	ld.f32 	%f2802, [%rd98+64];
	add.f32 	%f2803, %f2801, %f2802;
	st.f32 	[%rd98+64], %f2803;
	ld.f32 	%f2804, [%rd75+68];
	ld.f32 	%f2805, [%rd98+68];
	add.f32 	%f2806, %f2804, %f2805;
	st.f32 	[%rd98+68], %f2806;
	ld.f32 	%f2807, [%rd75+72];
	ld.f32 	%f2808, [%rd98+72];
	add.f32 	%f2809, %f2807, %f2808;
	st.f32 	[%rd98+72], %f2809;
	ld.f32 	%f2810, [%rd75+76];
	ld.f32 	%f2811, [%rd98+76];
	add.f32 	%f2812, %f2810, %f2811;
	st.f32 	[%rd98+76], %f2812;
	ld.f32 	%f2813, [%rd75+80];
	ld.f32 	%f2814, [%rd98+80];
	add.f32 	%f2815, %f2813, %f2814;
	st.f32 	[%rd98+80], %f2815;
	ld.f32 	%f2816, [%rd75+84];
	ld.f32 	%f2817, [%rd98+84];
	add.f32 	%f2818, %f2816, %f2817;
	st.f32 	[%rd98+84], %f2818;
	ld.f32 	%f2819, [%rd75+88];
	ld.f32 	%f2820, [%rd98+88];
	add.f32 	%f2821, %f2819, %f2820;
	st.f32 	[%rd98+88], %f2821;
	ld.f32 	%f2822, [%rd75+92];
	ld.f32 	%f2823, [%rd98+92];
	add.f32 	%f2824, %f2822, %f2823;
	st.f32 	[%rd98+92], %f2824;
	ld.f32 	%f2825, [%rd75+96];
	ld.f32 	%f2826, [%rd98+96];
	add.f32 	%f2827, %f2825, %f2826;
	st.f32 	[%rd98+96], %f2827;
	ld.f32 	%f2828, [%rd75+100];
	ld.f32 	%f2829, [%rd98+100];
	add.f32 	%f2830, %f2828, %f2829;
	st.f32 	[%rd98+100], %f2830;
	ld.f32 	%f2831, [%rd75+104];
	ld.f32 	%f2832, [%rd98+104];
	add.f32 	%f2833, %f2831, %f2832;
	st.f32 	[%rd98+104], %f2833;
	ld.f32 	%f2834, [%rd75+108];
	ld.f32 	%f2835, [%rd98+108];
	add.f32 	%f2836, %f2834, %f2835;
	st.f32 	[%rd98+108], %f2836;
	ld.f32 	%f2837, [%rd75+112];
	ld.f32 	%f2838, [%rd98+112];
	add.f32 	%f2839, %f2837, %f2838;
	st.f32 	[%rd98+112], %f2839;
	ld.f32 	%f2840, [%rd75+116];
	ld.f32 	%f2841, [%rd98+116];
	add.f32 	%f2842, %f2840, %f2841;
	st.f32 	[%rd98+116], %f2842;
	ld.f32 	%f2843, [%rd75+120];
	ld.f32 	%f2844, [%rd98+120];
	add.f32 	%f2845, %f2843, %f2844;
	st.f32 	[%rd98+120], %f2845;
	ld.f32 	%f2846, [%rd75+124];
	ld.f32 	%f2847, [%rd98+124];
	add.f32 	%f2848, %f2846, %f2847;
	st.f32 	[%rd98+124], %f2848;
$L__BB15_33:
	setp.ne.s32 	%p26, %r116, 0;
	@%p26 bra 	$L__BB15_35;
	shr.u32 	%r175, %r1, 2;
	and.b32  	%r176, %r175, 248;
	mov.u32 	%r177, _ZZN3cub18CUB_300001_SM_10006detail6reduce28DeviceReduceSingleTileKernelINS2_10policy_hubIPfy9sum_deltaE10Policy1000EPS5_S9_iS6_S5_S5_N4cuda3std3__410__identityEEEvT0_T1_T2_T3_T4_T6_E12temp_storage;
	add.s32 	%r178, %r177, %r176;
	st.shared.u64 	[%r178+8], %rd98;
$L__BB15_35:
	bar.sync 	0;
	setp.ne.s32 	%p27, %r1, 0;
	setp.lt.s32 	%p28, %r57, 33;
	or.pred  	%p29, %p27, %p28;
	@%p29 bra 	$L__BB15_64;
	ld.shared.u64 	%rd76, [_ZZN3cub18CUB_300001_SM_10006detail6reduce28DeviceReduceSingleTileKernelINS2_10policy_hubIPfy9sum_deltaE10Policy1000EPS5_S9_iS6_S5_S5_N4cuda3std3__410__identityEEEvT0_T1_T2_T3_T4_T6_E12temp_storage+16];
	ld.f32 	%f2849, [%rd76];
	ld.f32 	%f2850, [%rd98];
	add.f32 	%f1, %f2849, %f2850;
	st.f32 	[%rd98], %f1;
	ld.f32 	%f2851, [%rd76+4];
	ld.f32 	%f2852, [%rd98+4];
	add.f32 	%f2, %f2851, %f2852;
	st.f32 	[%rd98+4], %f2;
	ld.f32 	%f2853, [%rd76+8];
	ld.f32 	%f2854, [%rd98+8];
	add.f32 	%f3, %f2853, %f2854;
	st.f32 	[%rd98+8], %f3;
	ld.f32 	%f2855, [%rd76+12];
	ld.f32 	%f2856, [%rd98+12];
	add.f32 	%f4, %f2855, %f2856;
	st.f32 	[%rd98+12], %f4;
	ld.f32 	%f2857, [%rd76+16];
	ld.f32 	%f2858, [%rd98+16];
	add.f32 	%f5, %f2857, %f2858;
	st.f32 	[%rd98+16], %f5;
	ld.f32 	%f2859, [%rd76+20];
	ld.f32 	%f2860, [%rd98+20];
	add.f32 	%f6, %f2859, %f2860;
	st.f32 	[%rd98+20], %f6;
	ld.f32 	%f2861, [%rd76+24];
	ld.f32 	%f2862, [%rd98+24];
	add.f32 	%f7, %f2861, %f2862;
	st.f32 	[%rd98+24], %f7;
	ld.f32 	%f2863, [%rd76+28];
	ld.f32 	%f2864, [%rd98+28];
	add.f32 	%f8, %f2863, %f2864;
	st.f32 	[%rd98+28], %f8;
	ld.f32 	%f2865, [%rd76+32];
	ld.f32 	%f2866, [%rd98+32];
	add.f32 	%f9, %f2865, %f2866;
	st.f32 	[%rd98+32], %f9;
	ld.f32 	%f2867, [%rd76+36];
	ld.f32 	%f2868, [%rd98+36];
	add.f32 	%f10, %f2867, %f2868;
	st.f32 	[%rd98+36], %f10;
	ld.f32 	%f2869, [%rd76+40];
	ld.f32 	%f2870, [%rd98+40];
	add.f32 	%f11, %f2869, %f2870;
	st.f32 	[%rd98+40], %f11;
	ld.f32 	%f2871, [%rd76+44];
	ld.f32 	%f2872, [%rd98+44];
	add.f32 	%f12, %f2871, %f2872;
	st.f32 	[%rd98+44], %f12;
	ld.f32 	%f2873, [%rd76+48];
	ld.f32 	%f2874, [%rd98+48];
	add.f32 	%f13, %f2873, %f2874;
	st.f32 	[%rd98+48], %f13;
	ld.f32 	%f2875, [%rd76+52];
	ld.f32 	%f2876, [%rd98+52];
	add.f32 	%f14, %f2875, %f2876;
	st.f32 	[%rd98+52], %f14;
	ld.f32 	%f2877, [%rd76+56];
	ld.f32 	%f2878, [%rd98+56];
	add.f32 	%f15, %f2877, %f2878;
	st.f32 	[%rd98+56], %f15;
	ld.f32 	%f2879, [%rd76+60];
	ld.f32 	%f2880, [%rd98+60];
	add.f32 	%f16, %f2879, %f2880;
	st.f32 	[%rd98+60], %f16;
	ld.f32 	%f2881, [%rd76+64];
	ld.f32 	%f2882, [%rd98+64];
	add.f32 	%f17, %f2881, %f2882;
	st.f32 	[%rd98+64], %f17;
	ld.f32 	%f2883, [%rd76+68];
	ld.f32 	%f2884, [%rd98+68];
	add.f32 	%f18, %f2883, %f2884;
	st.f32 	[%rd98+68], %f18;
	ld.f32 	%f2885, [%rd76+72];
	ld.f32 	%f2886, [%rd98+72];
	add.f32 	%f19, %f2885, %f2886;
	st.f32 	[%rd98+72], %f19;
	ld.f32 	%f2887, [%rd76+76];
	ld.f32 	%f2888, [%rd98+76];
	add.f32 	%f20, %f2887, %f2888;
	st.f32 	[%rd98+76], %f20;
	ld.f32 	%f2889, [%rd76+80];
	ld.f32 	%f2890, [%rd98+80];
	add.f32 	%f21, %f2889, %f2890;
	st.f32 	[%rd98+80], %f21;
	ld.f32 	%f2891, [%rd76+84];
	ld.f32 	%f2892, [%rd98+84];
	add.f32 	%f22, %f2891, %f2892;
	st.f32 	[%rd98+84], %f22;
	ld.f32 	%f2893, [%rd76+88];
	ld.f32 	%f2894, [%rd98+88];
	add.f32 	%f23, %f2893, %f2894;
	st.f32 	[%rd98+88], %f23;
	ld.f32 	%f2895, [%rd76+92];
	ld.f32 	%f2896, [%rd98+92];
	add.f32 	%f24, %f2895, %f2896;
	st.f32 	[%rd98+92], %f24;
	ld.f32 	%f2897, [%rd76+96];
	ld.f32 	%f2898, [%rd98+96];
	add.f32 	%f25, %f2897, %f2898;
	st.f32 	[%rd98+96], %f25;
	ld.f32 	%f2899, [%rd76+100];
	ld.f32 	%f2900, [%rd98+100];
	add.f32 	%f26, %f2899, %f2900;
	st.f32 	[%rd98+100], %f26;
	ld.f32 	%f2901, [%rd76+104];
	ld.f32 	%f2902, [%rd98+104];
	add.f32 	%f27, %f2901, %f2902;
	st.f32 	[%rd98+104], %f27;
	ld.f32 	%f2903, [%rd76+108];
	ld.f32 	%f2904, [%rd98+108];
	add.f32 	%f28, %f2903, %f2904;
	st.f32 	[%rd98+108], %f28;
	ld.f32 	%f2905, [%rd76+112];
	ld.f32 	%f2906, [%rd98+112];
	add.f32 	%f29, %f2905, %f2906;
	st.f32 	[%rd98+112], %f29;
	ld.f32 	%f2907, [%rd76+116];
	ld.f32 	%f2908, [%rd98+116];
	add.f32 	%f30, %f2907, %f2908;
	st.f32 	[%rd98+116], %f30;
	ld.f32 	%f2909, [%rd76+120];
	ld.f32 	%f2910, [%rd98+120];
	add.f32 	%f31, %f2909, %f2910;
	st.f32 	[%rd98+120], %f31;
	ld.f32 	%f2911, [%rd76+124];
	ld.f32 	%f2912, [%rd98+124];
	add.f32 	%f32, %f2911, %f2912;
	st.f32 	[%rd98+124], %f32;
	setp.lt.u32 	%p30, %r57, 65;
	@%p30 bra 	$L__BB15_64;
	ld.shared.u64 	%rd77, [_ZZN3cub18CUB_300001_SM_10006detail6reduce28DeviceReduceSingleTileKernelINS2_10policy_hubIPfy9sum_deltaE10Policy1000EPS5_S9_iS6_S5_S5_N4cuda3std3__410__identityEEEvT0_T1_T2_T3_T4_T6_E12temp_storage+24];
	ld.f32 	%f2913, [%rd77];
	add.f32 	%f33, %f2913, %f1;
	st.f32 	[%rd98], %f33;
	ld.f32 	%f2914, [%rd77+4];
	add.f32 	%f34, %f2914, %f2;
	st.f32 	[%rd98+4], %f34;
	ld.f32 	%f2915, [%rd77+8];
	add.f32 	%f35, %f2915, %f3;
	st.f32 	[%rd98+8], %f35;
	ld.f32 	%f2916, [%rd77+12];
	add.f32 	%f36, %f2916, %f4;
	st.f32 	[%rd98+12], %f36;
	ld.f32 	%f2917, [%rd77+16];
	add.f32 	%f37, %f2917, %f5;
	st.f32 	[%rd98+16], %f37;
	ld.f32 	%f2918, [%rd77+20];
	add.f32 	%f38, %f2918, %f6;
	st.f32 	[%rd98+20], %f38;
	ld.f32 	%f2919, [%rd77+24];
	add.f32 	%f39, %f2919, %f7;
	st.f32 	[%rd98+24], %f39;
	ld.f32 	%f2920, [%rd77+28];
	add.f32 	%f40, %f2920, %f8;
	st.f32 	[%rd98+28], %f40;
	ld.f32 	%f2921, [%rd77+32];
	add.f32 	%f41, %f2921, %f9;
	st.f32 	[%rd98+32], %f41;
	ld.f32 	%f2922, [%rd77+36];
	add.f32 	%f42, %f2922, %f10;
	st.f32 	[%rd98+36], %f42;
	ld.f32 	%f2923, [%rd77+40];
	add.f32 	%f43, %f2923, %f11;
	st.f32 	[%rd98+40], %f43;
	ld.f32 	%f2924, [%rd77+44];
	add.f32 	%f44, %f2924, %f12;
	st.f32 	[%rd98+44], %f44;
	ld.f32 	%f2925, [%rd77+48];
	add.f32 	%f45, %f2925, %f13;
	st.f32 	[%rd98+48], %f45;
	ld.f32 	%f2926, [%rd77+52];
	add.f32 	%f46, %f2926, %f14;
	st.f32 	[%rd98+52], %f46;
	ld.f32 	%f2927, [%rd77+56];
	add.f32 	%f47, %f2927, %f15;
	st.f32 	[%rd98+56], %f47;
	ld.f32 	%f2928, [%rd77+60];
	add.f32 	%f48, %f2928, %f16;
	st.f32 	[%rd98+60], %f48;
	ld.f32 	%f2929, [%rd77+64];
	add.f32 	%f49, %f2929, %f17;
	st.f32 	[%rd98+64], %f49;
	ld.f32 	%f2930, [%rd77+68];
	add.f32 	%f50, %f2930, %f18;
	st.f32 	[%rd98+68], %f50;
	ld.f32 	%f2931, [%rd77+72];
	add.f32 	%f51, %f2931, %f19;
	st.f32 	[%rd98+72], %f51;
	ld.f32 	%f2932, [%rd77+76];
	add.f32 	%f52, %f2932, %f20;
	st.f32 	[%rd98+76], %f52;
	ld.f32 	%f2933, [%rd77+80];
	add.f32 	%f53, %f2933, %f21;
	st.f32 	[%rd98+80], %f53;
	ld.f32 	%f2934, [%rd77+84];
	add.f32 	%f54, %f2934, %f22;
	st.f32 	[%rd98+84], %f54;
	ld.f32 	%f2935, [%rd77+88];
	add.f32 	%f55, %f2935, %f23;
	st.f32 	[%rd98+88], %f55;
	ld.f32 	%f2936, [%rd77+92];
	add.f32 	%f56, %f2936, %f24;
	st.f32 	[%rd98+92], %f56;
	ld.f32 	%f2937, [%rd77+96];
	add.f32 	%f57, %f2937, %f25;
	st.f32 	[%rd98+96], %f57;
	ld.f32 	%f2938, [%rd77+100];
	add.f32 	%f58, %f2938, %f26;
	st.f32 	[%rd98+100], %f58;
	ld.f32 	%f2939, [%rd77+104];
	add.f32 	%f59, %f2939, %f27;
	st.f32 	[%rd98+104], %f59;
	ld.f32 	%f2940, [%rd77+108];
	add.f32 	%f60, %f2940, %f28;
	st.f32 	[%rd98+108], %f60;
	ld.f32 	%f2941, [%rd77+112];
	add.f32 	%f61, %f2941, %f29;
	st.f32 	[%rd98+112], %f61;
	ld.f32 	%f2942, [%rd77+116];
	add.f32 	%f62, %f2942, %f30;
	st.f32 	[%rd98+116], %f62;
	ld.f32 	%f2943, [%rd77+120];
	add.f32 	%f63, %f2943, %f31;
	st.f32 	[%rd98+120], %f63;
	ld.f32 	%f2944, [%rd77+124];
	add.f32 	%f64, %f2944, %f32;
	st.f32 	[%rd98+124], %f64;
	setp.lt.u32 	%p31, %r57, 97;
	@%p31 bra 	$L__BB15_64;
	ld.shared.u64 	%rd78, [_ZZN3cub18CUB_300001_SM_10006detail6reduce28DeviceReduceSingleTileKernelINS2_10policy_hubIPfy9sum_deltaE10Policy1000EPS5_S9_iS6_S5_S5_N4cuda3std3__410__identityEEEvT0_T1_T2_T3_T4_T6_E12temp_storage+32];
	ld.f32 	%f2945, [%rd78];
	add.f32 	%f65, %f2945, %f33;
	st.f32 	[%rd98], %f65;
	ld.f32 	%f2946, [%rd78+4];
	add.f32 	%f66, %f2946, %f34;
	st.f32 	[%rd98+4], %f66;
	ld.f32 	%f2947, [%rd78+8];
	add.f32 	%f67, %f2947, %f35;
	st.f32 	[%rd98+8], %f67;
	ld.f32 	%f2948, [%rd78+12];
	add.f32 	%f68, %f2948, %f36;
	st.f32 	[%rd98+12], %f68;
	ld.f32 	%f2949, [%rd78+16];
	add.f32 	%f69, %f2949, %f37;
	st.f32 	[%rd98+16], %f69;
	ld.f32 	%f2950, [%rd78+20];
	add.f32 	%f70, %f2950, %f38;
	st.f32 	[%rd98+20], %f70;
	ld.f32 	%f2951, [%rd78+24];
	add.f32 	%f71, %f2951, %f39;
	st.f32 	[%rd98+24], %f71;
	ld.f32 	%f2952, [%rd78+28];
	add.f32 	%f72, %f2952, %f40;
	st.f32 	[%rd98+28], %f72;
	ld.f32 	%f2953, [%rd78+32];
	add.f32 	%f73, %f2953, %f41;
	st.f32 	[%rd98+32], %f73;
	ld.f32 	%f2954, [%rd78+36];
	add.f32 	%f74, %f2954, %f42;
	st.f32 	[%rd98+36], %f74;
	ld.f32 	%f2955, [%rd78+40];
	add.f32 	%f75, %f2955, %f43;
	st.f32 	[%rd98+40], %f75;
	ld.f32 	%f2956, [%rd78+44];
	add.f32 	%f76, %f2956, %f44;
	st.f32 	[%rd98+44], %f76;
	ld.f32 	%f2957, [%rd78+48];
	add.f32 	%f77, %f2957, %f45;
	st.f32 	[%rd98+48], %f77;
	ld.f32 	%f2958, [%rd78+52];
	add.f32 	%f78, %f2958, %f46;
	st.f32 	[%rd98+52], %f78;
	ld.f32 	%f2959, [%rd78+56];
	add.f32 	%f79, %f2959, %f47;
	st.f32 	[%rd98+56], %f79;
	ld.f32 	%f2960, [%rd78+60];
	add.f32 	%f80, %f2960, %f48;
	st.f32 	[%rd98+60], %f80;
	ld.f32 	%f2961, [%rd78+64];
	add.f32 	%f81, %f2961, %f49;
	st.f32 	[%rd98+64], %f81;
	ld.f32 	%f2962, [%rd78+68];
	add.f32 	%f82, %f2962, %f50;
	st.f32 	[%rd98+68], %f82;
	ld.f32 	%f2963, [%rd78+72];
	add.f32 	%f83, %f2963, %f51;
	st.f32 	[%rd98+72], %f83;
	ld.f32 	%f2964, [%rd78+76];
	add.f32 	%f84, %f2964, %f52;
	st.f32 	[%rd98+76], %f84;
	ld.f32 	%f2965, [%rd78+80];
	add.f32 	%f85, %f2965, %f53;
	st.f32 	[%rd98+80], %f85;
	ld.f32 	%f2966, [%rd78+84];
	add.f32 	%f86, %f2966, %f54;
	st.f32 	[%rd98+84], %f86;
	ld.f32 	%f2967, [%rd78+88];
	add.f32 	%f87, %f2967, %f55;
	st.f32 	[%rd98+88], %f87;
	ld.f32 	%f2968, [%rd78+92];
	add.f32 	%f88, %f2968, %f56;
	st.f32 	[%rd98+92], %f88;
	ld.f32 	%f2969, [%rd78+96];
	add.f32 	%f89, %f2969, %f57;
	st.f32 	[%rd98+96], %f89;
	ld.f32 	%f2970, [%rd78+100];
	add.f32 	%f90, %f2970, %f58;
	st.f32 	[%rd98+100], %f90;
	ld.f32 	%f2971, [%rd78+104];
	add.f32 	%f91, %f2971, %f59;
	st.f32 	[%rd98+104], %f91;
	ld.f32 	%f2972, [%rd78+108];
	add.f32 	%f92, %f2972, %f60;
	st.f32 	[%rd98+108], %f92;
	ld.f32 	%f2973, [%rd78+112];
	add.f32 	%f93, %f2973, %f61;
	st.f32 	[%rd98+112], %f93;
	ld.f32 	%f2974, [%rd78+116];
	add.f32 	%f94, %f2974, %f62;
	st.f32 	[%rd98+116], %f94;
	ld.f32 	%f2975, [%rd78+120];
	add.f32 	%f95, %f2975, %f63;
	st.f32 	[%rd98+120], %f95;
	ld.f32 	%f2976, [%rd78+124];
	add.f32 	%f96, %f2976, %f64;
	st.f32 	[%rd98+124], %f96;
	setp.lt.u32 	%p32, %r57, 129;
	@%p32 bra 	$L__BB15_64;
	ld.shared.u64 	%rd79, [_ZZN3cub18CUB_300001_SM_10006detail6reduce28DeviceReduceSingleTileKernelINS2_10policy_hubIPfy9sum_deltaE10Policy1000EPS5_S9_iS6_S5_S5_N4cuda3std3__410__identityEEEvT0_T1_T2_T3_T4_T6_E12temp_storage+40];
	ld.f32 	%f2977, [%rd79];
	add.f32 	%f97, %f2977, %f65;
	st.f32 	[%rd98], %f97;
	ld.f32 	%f2978, [%rd79+4];
	add.f32 	%f98, %f2978, %f66;
	st.f32 	[%rd98+4], %f98;
	ld.f32 	%f2979, [%rd79+8];
	add.f32 	%f99, %f2979, %f67;
	st.f32 	[%rd98+8], %f99;
	ld.f32 	%f2980, [%rd79+12];
	add.f32 	%f100, %f2980, %f68;
	st.f32 	[%rd98+12], %f100;
	ld.f32 	%f2981, [%rd79+16];
	add.f32 	%f101, %f2981, %f69;
	st.f32 	[%rd98+16], %f101;
	ld.f32 	%f2982, [%rd79+20];
	add.f32 	%f102, %f2982, %f70;
	st.f32 	[%rd98+20], %f102;
	ld.f32 	%f2983, [%rd79+24];
	add.f32 	%f103, %f2983, %f71;
	st.f32 	[%rd98+24], %f103;
	ld.f32 	%f2984, [%rd79+28];
	add.f32 	%f104, %f2984, %f72;
	st.f32 	[%rd98+28], %f104;
	ld.f32 	%f2985, [%rd79+32];
	add.f32 	%f105, %f2985, %f73;
	st.f32 	[%rd98+32], %f105;
	ld.f32 	%f2986, [%rd79+36];
	add.f32 	%f106, %f2986, %f74;
	st.f32 	[%rd98+36], %f106;
	ld.f32 	%f2987, [%rd79+40];
	add.f32 	%f107, %f2987, %f75;
	st.f32 	[%rd98+40], %f107;
	ld.f32 	%f2988, [%rd79+44];
	add.f32 	%f108, %f2988, %f76;
	st.f32 	[%rd98+44], %f108;
	ld.f32 	%f2989, [%rd79+48];
	add.f32 	%f109, %f2989, %f77;
	st.f32 	[%rd98+48], %f109;
	ld.f32 	%f2990, [%rd79+52];
	add.f32 	%f110, %f2990, %f78;
	st.f32 	[%rd98+52], %f110;
	ld.f32 	%f2991, [%rd79+56];
	add.f32 	%f111, %f2991, %f79;
	st.f32 	[%rd98+56], %f111;
	ld.f32 	%f2992, [%rd79+60];
	add.f32 	%f112, %f2992, %f80;
	st.f32 	[%rd98+60], %f112;
	ld.f32 	%f2993, [%rd79+64];
	add.f32 	%f113, %f2993, %f81;
	st.f32 	[%rd98+64], %f113;
	ld.f32 	%f2994, [%rd79+68];
	add.f32 	%f114, %f2994, %f82;
	st.f32 	[%rd98+68], %f114;
	ld.f32 	%f2995, [%rd79+72];
	add.f32 	%f115, %f2995, %f83;
	st.f32 	[%rd98+72], %f115;
	ld.f32 	%f2996, [%rd79+76];
	add.f32 	%f116, %f2996, %f84;
	st.f32 	[%rd98+76], %f116;
	ld.f32 	%f2997, [%rd79+80];
	add.f32 	%f117, %f2997, %f85;
	st.f32 	[%rd98+80], %f117;
	ld.f32 	%f2998, [%rd79+84];
	add.f32 	%f118, %f2998, %f86;
	st.f32 	[%rd98+84], %f118;
	ld.f32 	%f2999, [%rd79+88];
	add.f32 	%f119, %f2999, %f87;
	st.f32 	[%rd98+88], %f119;
	ld.f32 	%f3000, [%rd79+92];
	add.f32 	%f120, %f3000, %f88;
	st.f32 	[%rd98+92], %f120;
	ld.f32 	%f3001, [%rd79+96];
	add.f32 	%f121, %f3001, %f89;
	st.f32 	[%rd98+96], %f121;
	ld.f32 	%f3002, [%rd79+100];
	add.f32 	%f122, %f3002, %f90;
	st.f32 	[%rd98+100], %f122;
	ld.f32 	%f3003, [%rd79+104];
	add.f32 	%f123, %f3003, %f91;
	st.f32 	[%rd98+104], %f123;
	ld.f32 	%f3004, [%rd79+108];
	add.f32 	%f124, %f3004, %f92;
	st.f32 	[%rd98+108], %f124;
	ld.f32 	%f3005, [%rd79+112];
	add.f32 	%f125, %f3005, %f93;
	st.f32 	[%rd98+112], %f125;
	ld.f32 	%f3006, [%rd79+116];
	add.f32 	%f126, %f3006, %f94;
	st.f32 	[%rd98+116], %f126;
	ld.f32 	%f3007, [%rd79+120];
	add.f32 	%f127, %f3007, %f95;
	st.f32 	[%rd98+120], %f127;
	ld.f32 	%f3008, [%rd79+124];
	add.f32 	%f128, %f3008, %f96;
	st.f32 	[%rd98+124], %f128;
	setp.lt.u32 	%p33, %r57, 161;
	@%p33 bra 	$L__BB15_64;
	ld.shared.u64 	%rd80, [_ZZN3cub18CUB_300001_SM_10006detail6reduce28DeviceReduceSingleTileKernelINS2_10policy_hubIPfy9sum_deltaE10Policy1000EPS5_S9_iS6_S5_S5_N4cuda3std3__410__identityEEEvT0_T1_T2_T3_T4_T6_E12temp_storage+48];
	ld.f32 	%f3009, [%rd80];
	add.f32 	%f129, %f3009, %f97;
	st.f32 	[%rd98], %f129;
	ld.f32 	%f3010, [%rd80+4];
	add.f32 	%f130, %f3010, %f98;
	st.f32 	[%rd98+4], %f130;
	ld.f32 	%f3011, [%rd80+8];
	add.f32 	%f131, %f3011, %f99;
	st.f32 	[%rd98+8], %f131;
	ld.f32 	%f3012, [%rd80+12];
	add.f32 	%f132, %f3012, %f100;
	st.f32 	[%rd98+12], %f132;
	ld.f32 	%f3013, [%rd80+16];
	add.f32 	%f133, %f3013, %f101;
	st.f32 	[%rd98+16], %f133;
	ld.f32 	%f3014, [%rd80+20];
	add.f32 	%f134, %f3014, %f102;
	st.f32 	[%rd98+20], %f134;
	ld.f32 	%f3015, [%rd80+24];
	add.f32 	%f135, %f3015, %f103;
	st.f32 	[%rd98+24], %f135;
	ld.f32 	%f3016, [%rd80+28];
	add.f32 	%f136, %f3016, %f104;
	st.f32 	[%rd98+28], %f136;
	ld.f32 	%f3017, [%rd80+32];
	add.f32 	%f137, %f3017, %f105;
	st.f32 	[%rd98+32], %f137;
	ld.f32 	%f3018, [%rd80+36];
	add.f32 	%f138, %f3018, %f106;
	st.f32 	[%rd98+36], %f138;
	ld.f32 	%f3019, [%rd80+40];
	add.f32 	%f139, %f3019, %f107;
	st.f32 	[%rd98+40], %f139;
	ld.f32 	%f3020, [%rd80+44];
	add.f32 	%f140, %f3020, %f108;
	st.f32 	[%rd98+44], %f140;
	ld.f32 	%f3021, [%rd80+48];
	add.f32 	%f141, %f3021, %f109;
	st.f32 	[%rd98+48], %f141;
	ld.f32 	%f3022, [%rd80+52];
	add.f32 	%f142, %f3022, %f110;
	st.f32 	[%rd98+52], %f142;
	ld.f32 	%f3023, [%rd80+56];
	add.f32 	%f143, %f3023, %f111;
	st.f32 	[%rd98+56], %f143;
	ld.f32 	%f3024, [%rd80+60];
	add.f32 	%f144, %f3024, %f112;
	st.f32 	[%rd98+60], %f144;
	ld.f32 	%f3025, [%rd80+64];
	add.f32 	%f145, %f3025, %f113;
	st.f32 	[%rd98+64], %f145;
	ld.f32 	%f3026, [%rd80+68];
	add.f32 	%f146, %f3026, %f114;
	st.f32 	[%rd98+68], %f146;
	ld.f32 	%f3027, [%rd80+72];
	add.f32 	%f147, %f3027, %f115;
	st.f32 	[%rd98+72], %f147;
	ld.f32 	%f3028, [%rd80+76];
	add.f32 	%f148, %f3028, %f116;
	st.f32 	[%rd98+76], %f148;
	ld.f32 	%f3029, [%rd80+80];
	add.f32 	%f149, %f3029, %f117;
	st.f32 	[%rd98+80], %f149;
	ld.f32 	%f3030, [%rd80+84];
	add.f32 	%f150, %f3030, %f118;
	st.f32 	[%rd98+84], %f150;
	ld.f32 	%f3031, [%rd80+88];
	add.f32 	%f151, %f3031, %f119;
	st.f32 	[%rd98+88], %f151;
	ld.f32 	%f3032, [%rd80+92];
	add.f32 	%f152, %f3032, %f120;
	st.f32 	[%rd98+92], %f152;
	ld.f32 	%f3033, [%rd80+96];
	add.f32 	%f153, %f3033, %f121;
	st.f32 	[%rd98+96], %f153;
	ld.f32 	%f3034, [%rd80+100];
	add.f32 	%f154, %f3034, %f122;
	st.f32 	[%rd98+100], %f154;
	ld.f32 	%f3035, [%rd80+104];
	add.f32 	%f155, %f3035, %f123;
	st.f32 	[%rd98+104], %f155;
	ld.f32 	%f3036, [%rd80+108];
	add.f32 	%f156, %f3036, %f124;
	st.f32 	[%rd98+108], %f156;
	ld.f32 	%f3037, [%rd80+112];
	add.f32 	%f157, %f3037, %f125;
	st.f32 	[%rd98+112], %f157;
	ld.f32 	%f3038, [%rd80+116];
	add.f32 	%f158, %f3038, %f126;
	st.f32 	[%rd98+116], %f158;
	ld.f32 	%f3039, [%rd80+120];
	add.f32 	%f159, %f3039, %f127;
	st.f32 	[%rd98+120], %f159;
	ld.f32 	%f3040, [%rd80+124];
	add.f32 	%f160, %f3040, %f128;
	st.f32 	[%rd98+124], %f160;
	setp.lt.u32 	%p34, %r57, 193;
	@%p34 bra 	$L__BB15_64;
	ld.shared.u64 	%rd81, [_ZZN3cub18CUB_300001_SM_10006detail6reduce28DeviceReduceSingleTileKernelINS2_10policy_hubIPfy9sum_deltaE10Policy1000EPS5_S9_iS6_S5_S5_N4cuda3std3__410__identityEEEvT0_T1_T2_T3_T4_T6_E12temp_storage+56];
	ld.f32 	%f3041, [%rd81];
	add.f32 	%f161, %f3041, %f129;
	st.f32 	[%rd98], %f161;
	ld.f32 	%f3042, [%rd81+4];
	add.f32 	%f162, %f3042, %f130;
	st.f32 	[%rd98+4], %f162;
	ld.f32 	%f3043, [%rd81+8];
	add.f32 	%f163, %f3043, %f131;
	st.f32 	[%rd98+8], %f163;
	ld.f32 	%f3044, [%rd81+12];
	add.f32 	%f164, %f3044, %f132;
	st.f32 	[%rd98+12], %f164;
	ld.f32 	%f3045, [%rd81+16];
	add.f32 	%f165, %f3045, %f133;
	st.f32 	[%rd98+16], %f165;
	ld.f32 	%f3046, [%rd81+20];
	add.f32 	%f166, %f3046, %f134;
	st.f32 	[%rd98+20], %f166;
	ld.f32 	%f3047, [%rd81+24];
	add.f32 	%f167, %f3047, %f135;
	st.f32 	[%rd98+24], %f167;
	ld.f32 	%f3048, [%rd81+28];
	add.f32 	%f168, %f3048, %f136;
	st.f32 	[%rd98+28], %f168;
	ld.f32 	%f3049, [%rd81+32];
	add.f32 	%f169, %f3049, %f137;
	st.f32 	[%rd98+32], %f169;
	ld.f32 	%f3050, [%rd81+36];
	add.f32 	%f170, %f3050, %f138;
	st.f32 	[%rd98+36], %f170;
	ld.f32 	%f3051, [%rd81+40];
	add.f32 	%f171, %f3051, %f139;
	st.f32 	[%rd98+40], %f171;
	ld.f32 	%f3052, [%rd81+44];
	add.f32 	%f172, %f3052, %f140;
	st.f32 	[%rd98+44], %f172;
	ld.f32 	%f3053, [%rd81+48];
	add.f32 	%f173, %f3053, %f141;
	st.f32 	[%rd98+48], %f173;
	ld.f32 	%f3054, [%rd81+52];
	add.f32 	%f174, %f3054, %f142;
	st.f32 	[%rd98+52], %f174;
	ld.f32 	%f3055, [%rd81+56];
	add.f32 	%f175, %f3055, %f143;
	st.f32 	[%rd98+56], %f175;
	ld.f32 	%f3056, [%rd81+60];
	add.f32 	%f176, %f3056, %f144;
	st.f32 	[%rd98+60], %f176;
	ld.f32 	%f3057, [%rd81+64];
	add.f32 	%f177, %f3057, %f145;
	st.f32 	[%rd98+64], %f177;
	ld.f32 	%f3058, [%rd81+68];
	add.f32 	%f178, %f3058, %f146;
	st.f32 	[%rd98+68], %f178;
	ld.f32 	%f3059, [%rd81+72];
	add.f32 	%f179, %f3059, %f147;
	st.f32 	[%rd98+72], %f179;
	ld.f32 	%f3060, [%rd81+76];
	add.f32 	%f180, %f3060, %f148;
	st.f32 	[%rd98+76], %f180;
	ld.f32 	%f3061, [%rd81+80];
	add.f32 	%f181, %f3061, %f149;
	st.f32 	[%rd98+80], %f181;
	ld.f32 	%f3062, [%rd81+84];
	add.f32 	%f182, %f3062, %f150;
	st.f32 	[%rd98+84], %f182;
	ld.f32 	%f3063, [%rd81+88];
	add.f32 	%f183, %f3063, %f151;
	st.f32 	[%rd98+88], %f183;
	ld.f32 	%f3064, [%rd81+92];
	add.f32 	%f184, %f3064, %f152;
	st.f32 	[%rd98+92], %f184;
	ld.f32 	%f3065, [%rd81+96];
	add.f32 	%f185, %f3065, %f153;
	st.f32 	[%rd98+96], %f185;
	ld.f32 	%f3066, [%rd81+100];
	add.f32 	%f186, %f3066, %f154;
	st.f32 	[%rd98+100], %f186;
	ld.f32 	%f3067, [%rd81+104];
	add.f32 	%f187, %f3067, %f155;
	st.f32 	[%rd98+104], %f187;
	ld.f32 	%f3068, [%rd81+108];
	add.f32 	%f188, %f3068, %f156;
	st.f32 	[%rd98+108], %f188;
	ld.f32 	%f3069, [%rd81+112];
	add.f32 	%f189, %f3069, %f157;
	st.f32 	[%rd98+112], %f189;
	ld.f32 	%f3070, [%rd81+116];
	add.f32 	%f190, %f3070, %f158;
	st.f32 	[%rd98+116], %f190;
	ld.f32 	%f3071, [%rd81+120];
	add.f32 	%f191, %f3071, %f159;
	st.f32 	[%rd98+120], %f191;
	ld.f32 	%f3072, [%rd81+124];
	add.f32 	%f192, %f3072, %f160;
	st.f32 	[%rd98+124], %f192;
	setp.lt.u32 	%p35, %r57, 225;
	@%p35 bra 	$L__BB15_64;
	ld.shared.u64 	%rd82, [_ZZN3cub18CUB_300001_SM_10006detail6reduce28DeviceReduceSingleTileKernelINS2_10policy_hubIPfy9sum_deltaE10Policy1000EPS5_S9_iS6_S5_S5_N4cuda3std3__410__identityEEEvT0_T1_T2_T3_T4_T6_E12temp_storage+64];
	ld.f32 	%f3073, [%rd82];
	add.f32 	%f3074, %f3073, %f161;
	st.f32 	[%rd98], %f3074;
	ld.f32 	%f3075, [%rd82+4];
	add.f32 	%f3076, %f3075, %f162;
	st.f32 	[%rd98+4], %f3076;
	ld.f32 	%f3077, [%rd82+8];
	add.f32 	%f3078, %f3077, %f163;
	st.f32 	[%rd98+8], %f3078;
	ld.f32 	%f3079, [%rd82+12];
	add.f32 	%f3080, %f3079, %f164;
	st.f32 	[%rd98+12], %f3080;
	ld.f32 	%f3081, [%rd82+16];
	add.f32 	%f3082, %f3081, %f165;
	st.f32 	[%rd98+16], %f3082;
	ld.f32 	%f3083, [%rd82+20];
	add.f32 	%f3084, %f3083, %f166;
	st.f32 	[%rd98+20], %f3084;
	ld.f32 	%f3085, [%rd82+24];
	add.f32 	%f3086, %f3085, %f167;
	st.f32 	[%rd98+24], %f3086;
	ld.f32 	%f3087, [%rd82+28];
	add.f32 	%f3088, %f3087, %f168;
	st.f32 	[%rd98+28], %f3088;
	ld.f32 	%f3089, [%rd82+32];
	add.f32 	%f3090, %f3089, %f169;
	st.f32 	[%rd98+32], %f3090;
	ld.f32 	%f3091, [%rd82+36];
	add.f32 	%f3092, %f3091, %f170;
	st.f32 	[%rd98+36], %f3092;
	ld.f32 	%f3093, [%rd82+40];
	add.f32 	%f3094, %f3093, %f171;
	st.f32 	[%rd98+40], %f3094;
	ld.f32 	%f3095, [%rd82+44];
	add.f32 	%f3096, %f3095, %f172;
	st.f32 	[%rd98+44], %f3096;
	ld.f32 	%f3097, [%rd82+48];
	add.f32 	%f3098, %f3097, %f173;
	st.f32 	[%rd98+48], %f3098;
	ld.f32 	%f3099, [%rd82+52];
	add.f32 	%f3100, %f3099, %f174;
	st.f32 	[%rd98+52], %f3100;
	ld.f32 	%f3101, [%rd82+56];
	add.f32 	%f3102, %f3101, %f175;
	st.f32 	[%rd98+56], %f3102;
	ld.f32 	%f3103, [%rd82+60];
	add.f32 	%f3104, %f3103, %f176;
	st.f32 	[%rd98+60], %f3104;
	ld.f32 	%f3105, [%rd82+64];
	add.f32 	%f3106, %f3105, %f177;
	st.f32 	[%rd98+64], %f3106;
	ld.f32 	%f3107, [%rd82+68];
	add.f32 	%f3108, %f3107, %f178;
	st.f32 	[%rd98+68], %f3108;
	ld.f32 	%f3109, [%rd82+72];
	add.f32 	%f3110, %f3109, %f179;
	st.f32 	[%rd98+72], %f3110;
	ld.f32 	%f3111, [%rd82+76];
	add.f32 	%f3112, %f3111, %f180;
	st.f32 	[%rd98+76], %f3112;
	ld.f32 	%f3113, [%rd82+80];
	add.f32 	%f3114, %f3113, %f181;
	st.f32 	[%rd98+80], %f3114;
	ld.f32 	%f3115, [%rd82+84];
	add.f32 	%f3116, %f3115, %f182;
	st.f32 	[%rd98+84], %f3116;
	ld.f32 	%f3117, [%rd82+88];
	add.f32 	%f3118, %f3117, %f183;
	st.f32 	[%rd98+88], %f3118;
	ld.f32 	%f3119, [%rd82+92];
	add.f32 	%f3120, %f3119, %f184;
	st.f32 	[%rd98+92], %f3120;
	ld.f32 	%f3121, [%rd82+96];
	add.f32 	%f3122, %f3121, %f185;
	st.f32 	[%rd98+96], %f3122;
	ld.f32 	%f3123, [%rd82+100];
	add.f32 	%f3124, %f3123, %f186;
	st.f32 	[%rd98+100], %f3124;
	ld.f32 	%f3125, [%rd82+104];
	add.f32 	%f3126, %f3125, %f187;
	st.f32 	[%rd98+104], %f3126;
	ld.f32 	%f3127, [%rd82+108];
	add.f32 	%f3128, %f3127, %f188;
	st.f32 	[%rd98+108], %f3128;
	ld.f32 	%f3129, [%rd82+112];
	add.f32 	%f3130, %f3129, %f189;
	st.f32 	[%rd98+112], %f3130;
	ld.f32 	%f3131, [%rd82+116];
	add.f32 	%f3132, %f3131, %f190;
	st.f32 	[%rd98+116], %f3132;
	ld.f32 	%f3133, [%rd82+120];
	add.f32 	%f3134, %f3133, %f191;
	st.f32 	[%rd98+120], %f3134;
	ld.f32 	%f3135, [%rd82+124];
	add.f32 	%f3136, %f3135, %f192;
	st.f32 	[%rd98+124], %f3136;
	bra.uni 	$L__BB15_64;
$L__BB15_43:
	mov.u32 	%r33, %tid.x;
	mul.wide.u32 	%rd31, %r33, 8;
	add.s64 	%rd16, %rd12, %rd31;
	// begin inline asm
	ld.global.nc.u64 %rd98, [%rd16];
	// end inline asm
	add.s64 	%rd18, %rd16, 2048;
	// begin inline asm
	ld.global.nc.u64 %rd17, [%rd18];
	// end inline asm
	add.s64 	%rd20, %rd16, 4096;
	// begin inline asm
	ld.global.nc.u64 %rd19, [%rd20];
	// end inline asm
	add.s64 	%rd22, %rd16, 6144;
	// begin inline asm
	ld.global.nc.u64 %rd21, [%rd22];
	// end inline asm
	add.s64 	%rd24, %rd16, 8192;
	// begin inline asm
	ld.global.nc.u64 %rd23, [%rd24];
	// end inline asm
	add.s64 	%rd26, %rd16, 10240;
	// begin inline asm
	ld.global.nc.u64 %rd25, [%rd26];
	// end inline asm
	add.s64 	%rd28, %rd16, 12288;
	// begin inline asm
	ld.global.nc.u64 %rd27, [%rd28];
	// end inline asm
	add.s64 	%rd30, %rd16, 14336;
	// begin inline asm
	ld.global.nc.u64 %rd29, [%rd30];
	// end inline asm
	ld.f32 	%f193, [%rd17];
	ld.f32 	%f194, [%rd98];
	add.f32 	%f195, %f193, %f194;
	st.f32 	[%rd98], %f195;
	ld.f32 	%f196, [%rd17+4];
	ld.f32 	%f197, [%rd98+4];
	add.f32 	%f198, %f196, %f197;
	st.f32 	[%rd98+4], %f198;
	ld.f32 	%f199, [%rd17+8];
	ld.f32 	%f200, [%rd98+8];
	add.f32 	%f201, %f199, %f200;
	st.f32 	[%rd98+8], %f201;
	ld.f32 	%f202, [%rd17+12];
	ld.f32 	%f203, [%rd98+12];
	add.f32 	%f204, %f202, %f203;
	st.f32 	[%rd98+12], %f204;
	ld.f32 	%f205, [%rd17+16];
	ld.f32 	%f206, [%rd98+16];
	add.f32 	%f207, %f205, %f206;
	st.f32 	[%rd98+16], %f207;
	ld.f32 	%f208, [%rd17+20];
	ld.f32 	%f209, [%rd98+20];
	add.f32 	%f210, %f208, %f209;
	st.f32 	[%rd98+20], %f210;
	ld.f32 	%f211, [%rd17+24];
	ld.f32 	%f212, [%rd98+24];
	add.f32 	%f213, %f211, %f212;
	st.f32 	[%rd98+24], %f213;
	ld.f32 	%f214, [%rd17+28];
	ld.f32 	%f215, [%rd98+28];
	add.f32 	%f216, %f214, %f215;
	st.f32 	[%rd98+28], %f216;
	ld.f32 	%f217, [%rd17+32];
	ld.f32 	%f218, [%rd98+32];
	add.f32 	%f219, %f217, %f218;
	st.f32 	[%rd98+32], %f219;
	ld.f32 	%f220, [%rd17+36];
	ld.f32 	%f221, [%rd98+36];
	add.f32 	%f222, %f220, %f221;
	st.f32 	[%rd98+36], %f222;
	ld.f32 	%f223, [%rd17+40];
	ld.f32 	%f224, [%rd98+40];
	add.f32 	%f225, %f223, %f224;
	st.f32 	[%rd98+40], %f225;
	ld.f32 	%f226, [%rd17+44];
	ld.f32 	%f227, [%rd98+44];
	add.f32 	%f228, %f226, %f227;
	st.f32 	[%rd98+44], %f228;
	ld.f32 	%f229, [%rd17+48];
	ld.f32 	%f230, [%rd98+48];
	add.f32 	%f231, %f229, %f230;
	st.f32 	[%rd98+48], %f231;
	ld.f32 	%f232, [%rd17+52];
	ld.f32 	%f233, [%rd98+52];
	add.f32 	%f234, %f232, %f233;
	st.f32 	[%rd98+52], %f234;
	ld.f32 	%f235, [%rd17+56];
	ld.f32 	%f236, [%rd98+56];
	add.f32 	%f237, %f235, %f236;
	st.f32 	[%rd98+56], %f237;
	ld.f32 	%f238, [%rd17+60];
	ld.f32 	%f239, [%rd98+60];
	add.f32 	%f240, %f238, %f239;
	st.f32 	[%rd98+60], %f240;
	ld.f32 	%f241, [%rd17+64];
	ld.f32 	%f242, [%rd98+64];
	add.f32 	%f243, %f241, %f242;
	st.f32 	[%rd98+64], %f243;
	ld.f32 	%f244, [%rd17+68];
	ld.f32 	%f245, [%rd98+68];
	add.f32 	%f246, %f244, %f245;
	st.f32 	[%rd98+68], %f246;
	ld.f32 	%f247, [%rd17+72];
	ld.f32 	%f248, [%rd98+72];
	add.f32 	%f249, %f247, %f248;
	st.f32 	[%rd98+72], %f249;
	ld.f32 	%f250, [%rd17+76];
	ld.f32 	%f251, [%rd98+76];
	add.f32 	%f252, %f250, %f251;
	st.f32 	[%rd98+76], %f252;
	ld.f32 	%f253, [%rd17+80];
	ld.f32 	%f254, [%rd98+80];
	add.f32 	%f255, %f253, %f254;
	st.f32 	[%rd98+80], %f255;
	ld.f32 	%f256, [%rd17+84];
	ld.f32 	%f257, [%rd98+84];
	add.f32 	%f258, %f256, %f257;
	st.f32 	[%rd98+84], %f258;
	ld.f32 	%f259, [%rd17+88];
	ld.f32 	%f260, [%rd98+88];
	add.f32 	%f261, %f259, %f260;
	st.f32 	[%rd98+88], %f261;
	ld.f32 	%f262, [%rd17+92];
	ld.f32 	%f263, [%rd98+92];
	add.f32 	%f264, %f262, %f263;
	st.f32 	[%rd98+92], %f264;
	ld.f32 	%f265, [%rd17+96];
	ld.f32 	%f266, [%rd98+96];
	add.f32 	%f267, %f265, %f266;
	st.f32 	[%rd98+96], %f267;
	ld.f32 	%f268, [%rd17+100];
	ld.f32 	%f269, [%rd98+100];
	add.f32 	%f270, %f268, %f269;
	st.f32 	[%rd98+100], %f270;
	ld.f32 	%f271, [%rd17+104];
	ld.f32 	%f272, [%rd98+104];
	add.f32 	%f273, %f271, %f272;
	st.f32 	[%rd98+104], %f273;
	ld.f32 	%f274, [%rd17+108];
	ld.f32 	%f275, [%rd98+108];
	add.f32 	%f276, %f274, %f275;
	st.f32 	[%rd98+108], %f276;
	ld.f32 	%f277, [%rd17+112];
	ld.f32 	%f278, [%rd98+112];
	add.f32 	%f279, %f277, %f278;
	st.f32 	[%rd98+112], %f279;
	ld.f32 	%f280, [%rd17+116];
	ld.f32 	%f281, [%rd98+116];
	add.f32 	%f282, %f280, %f281;
	st.f32 	[%rd98+116], %f282;
	ld.f32 	%f283, [%rd17+120];
	ld.f32 	%f284, [%rd98+120];
	add.f32 	%f285, %f283, %f284;
	st.f32 	[%rd98+120], %f285;
	ld.f32 	%f286, [%rd17+124];
	ld.f32 	%f287, [%rd98+124];
	add.f32 	%f288, %f286, %f287;
	st.f32 	[%rd98+124], %f288;
	ld.f32 	%f289, [%rd19];
	add.f32 	%f290, %f289, %f195;
	st.f32 	[%rd98], %f290;
	ld.f32 	%f291, [%rd19+4];
	add.f32 	%f292, %f291, %f198;
	st.f32 	[%rd98+4], %f292;
	ld.f32 	%f293, [%rd19+8];
	add.f32 	%f294, %f293, %f201;
	st.f32 	[%rd98+8], %f294;
	ld.f32 	%f295, [%rd19+12];
	add.f32 	%f296, %f295, %f204;
	st.f32 	[%rd98+12], %f296;
	ld.f32 	%f297, [%rd19+16];
	add.f32 	%f298, %f297, %f207;
	st.f32 	[%rd98+16], %f298;
	ld.f32 	%f299, [%rd19+20];
	add.f32 	%f300, %f299, %f210;
	st.f32 	[%rd98+20], %f300;
	ld.f32 	%f301, [%rd19+24];
	add.f32 	%f302, %f301, %f213;
	st.f32 	[%rd98+24], %f302;
	ld.f32 	%f303, [%rd19+28];
	add.f32 	%f304, %f303, %f216;
	st.f32 	[%rd98+28], %f304;
	ld.f32 	%f305, [%rd19+32];
	add.f32 	%f306, %f305, %f219;
	st.f32 	[%rd98+32], %f306;
	ld.f32 	%f307, [%rd19+36];
	add.f32 	%f308, %f307, %f222;
	st.f32 	[%rd98+36], %f308;
	ld.f32 	%f309, [%rd19+40];
	add.f32 	%f310, %f309, %f225;
	st.f32 	[%rd98+40], %f310;
	ld.f32 	%f311, [%rd19+44];
	add.f32 	%f312, %f311, %f228;
	st.f32 	[%rd98+44], %f312;
	ld.f32 	%f313, [%rd19+48];
	add.f32 	%f314, %f313, %f231;
	st.f32 	[%rd98+48], %f314;
	ld.f32 	%f315, [%rd19+52];
	add.f32 	%f316, %f315, %f234;
	st.f32 	[%rd98+52], %f316;
	ld.f32 	%f317, [%rd19+56];
	add.f32 	%f318, %f317, %f237;
	st.f32 	[%rd98+56], %f318;
	ld.f32 	%f319, [%rd19+60];
	add.f32 	%f320, %f319, %f240;
	st.f32 	[%rd98+60], %f320;
	ld.f32 	%f321, [%rd19+64];
	add.f32 	%f322, %f321, %f243;
	st.f32 	[%rd98+64], %f322;
	ld.f32 	%f323, [%rd19+68];
	add.f32 	%f324, %f323, %f246;
	st.f32 	[%rd98+68], %f324;
	ld.f32 	%f325, [%rd19+72];
	add.f32 	%f326, %f325, %f249;
	st.f32 	[%rd98+72], %f326;
	ld.f32 	%f327, [%rd19+76];
	add.f32 	%f328, %f327, %f252;
	st.f32 	[%rd98+76], %f328;
	ld.f32 	%f329, [%rd19+80];
	add.f32 	%f330, %f329, %f255;
	st.f32 	[%rd98+80], %f330;
	ld.f32 	%f331, [%rd19+84];
	add.f32 	%f332, %f331, %f258;
	st.f32 	[%rd98+84], %f332;
	ld.f32 	%f333, [%rd19+88];
	add.f32 	%f334, %f333, %f261;
	st.f32 	[%rd98+88], %f334;
	ld.f32 	%f335, [%rd19+92];
	add.f32 	%f336, %f335, %f264;
	st.f32 	[%rd98+92], %f336;
	ld.f32 	%f337, [%rd19+96];
	add.f32 	%f338, %f337, %f267;
	st.f32 	[%rd98+96], %f338;
	ld.f32 	%f339, [%rd19+100];
	add.f32 	%f340, %f339, %f270;
	st.f32 	[%rd98+100], %f340;
	ld.f32 	%f341, [%rd19+104];
	add.f32 	%f342, %f341, %f273;
	st.f32 	[%rd98+104], %f342;
	ld.f32 	%f343, [%rd19+108];
	add.f32 	%f344, %f343, %f276;
	st.f32 	[%rd98+108], %f344;
	ld.f32 	%f345, [%rd19+112];
	add.f32 	%f346, %f345, %f279;
	st.f32 	[%rd98+112], %f346;
	ld.f32 	%f347, [%rd19+116];
	add.f32 	%f348, %f347, %f282;
	st.f32 	[%rd98+116], %f348;
	ld.f32 	%f349, [%rd19+120];
	add.f32 	%f350, %f349, %f285;
	st.f32 	[%rd98+120], %f350;
	ld.f32 	%f351, [%rd19+124];
	add.f32 	%f352, %f351, %f288;
	st.f32 	[%rd98+124], %f352;
	ld.f32 	%f353, [%rd21];
	add.f32 	%f354, %f353, %f290;
	st.f32 	[%rd98], %f354;
	ld.f32 	%f355, [%rd21+4];
	add.f32 	%f356, %f355, %f292;
	st.f32 	[%rd98+4], %f356;
	ld.f32 	%f357, [%rd21+8];
	add.f32 	%f358, %f357, %f294;
	st.f32 	[%rd98+8], %f358;
	ld.f32 	%f359, [%rd21+12];
	add.f32 	%f360, %f359, %f296;
	st.f32 	[%rd98+12], %f360;
	ld.f32 	%f361, [%rd21+16];
	add.f32 	%f362, %f361, %f298;
	st.f32 	[%rd98+16], %f362;
	ld.f32 	%f363, [%rd21+20];
	add.f32 	%f364, %f363, %f300;
	st.f32 	[%rd98+20], %f364;
	ld.f32 	%f365, [%rd21+24];
	add.f32 	%f366, %f365, %f302;
	st.f32 	[%rd98+24], %f366;
	ld.f32 	%f367, [%rd21+28];
	add.f32 	%f368, %f367, %f304;
	st.f32 	[%rd98+28], %f368;
	ld.f32 	%f369, [%rd21+32];
	add.f32 	%f370, %f369, %f306;
	st.f32 	[%rd98+32], %f370;
	ld.f32 	%f371, [%rd21+36];
	add.f32 	%f372, %f371, %f308;
	st.f32 	[%rd98+36], %f372;
	ld.f32 	%f373, [%rd21+40];
	add.f32 	%f374, %f373, %f310;
	st.f32 	[%rd98+40], %f374;
	ld.f32 	%f375, [%rd21+44];
	add.f32 	%f376, %f375, %f312;
	st.f32 	[%rd98+44], %f376;
	ld.f32 	%f377, [%rd21+48];
	add.f32 	%f378, %f377, %f314;
	st.f32 	[%rd98+48], %f378;
	ld.f32 	%f379, [%rd21+52];
	add.f32 	%f380, %f379, %f316;
	st.f32 	[%rd98+52], %f380;
	ld.f32 	%f381, [%rd21+56];
	add.f32 	%f382, %f381, %f318;
	st.f32 	[%rd98+56], %f382;
	ld.f32 	%f383, [%rd21+60];
	add.f32 	%f384, %f383, %f320;
	st.f32 	[%rd98+60], %f384;
	ld.f32 	%f385, [%rd21+64];
	add.f32 	%f386, %f385, %f322;
	st.f32 	[%rd98+64], %f386;
	ld.f32 	%f387, [%rd21+68];
	add.f32 	%f388, %f387, %f324;
	st.f32 	[%rd98+68], %f388;
	ld.f32 	%f389, [%rd21+72];
	add.f32 	%f390, %f389, %f326;
	st.f32 	[%rd98+72], %f390;
	ld.f32 	%f391, [%rd21+76];
	add.f32 	%f392, %f391, %f328;
	st.f32 	[%rd98+76], %f392;
	ld.f32 	%f393, [%rd21+80];
	add.f32 	%f394, %f393, %f330;
	st.f32 	[%rd98+80], %f394;
	ld.f32 	%f395, [%rd21+84];
	add.f32 	%f396, %f395, %f332;
	st.f32 	[%rd98+84], %f396;
	ld.f32 	%f397, [%rd21+88];
	add.f32 	%f398, %f397, %f334;
	st.f32 	[%rd98+88], %f398;
	ld.f32 	%f399, [%rd21+92];
	add.f32 	%f400, %f399, %f336;
	st.f32 	[%rd98+92], %f400;
	ld.f32 	%f401, [%rd21+96];
	add.f32 	%f402, %f401, %f338;
	st.f32 	[%rd98+96], %f402;
	ld.f32 	%f403, [%rd21+100];
	add.f32 	%f404, %f403, %f340;
	st.f32 	[%rd98+100], %f404;
	ld.f32 	%f405, [%rd21+104];
	add.f32 	%f406, %f405, %f342;
	st.f32 	[%rd98+104], %f406;
	ld.f32 	%f407, [%rd21+108];
	add.f32 	%f408, %f407, %f344;
	st.f32 	[%rd98+108], %f408;
	ld.f32 	%f409, [%rd21+112];
	add.f32 	%f410, %f409, %f346;
	st.f32 	[%rd98+112], %f410;
	ld.f32 	%f411, [%rd21+116];
	add.f32 	%f412, %f411, %f348;
	st.f32 	[%rd98+116], %f412;
	ld.f32 	%f413, [%rd21+120];
	add.f32 	%f414, %f413, %f350;
	st.f32 	[%rd98+120], %f414;
	ld.f32 	%f415, [%rd21+124];
	add.f32 	%f416, %f415, %f352;
	st.f32 	[%rd98+124], %f416;
	ld.f32 	%f417, [%rd23];
	add.f32 	%f418, %f417, %f354;
	st.f32 	[%rd98], %f418;
	ld.f32 	%f419, [%rd23+4];
	add.f32 	%f420, %f419, %f356;
	st.f32 	[%rd98+4], %f420;
	ld.f32 	%f421, [%rd23+8];
	add.f32 	%f422, %f421, %f358;
	st.f32 	[%rd98+8], %f422;
	ld.f32 	%f423, [%rd23+12];
	add.f32 	%f424, %f423, %f360;
	st.f32 	[%rd98+12], %f424;
	ld.f32 	%f425, [%rd23+16];
	add.f32 	%f426, %f425, %f362;
	st.f32 	[%rd98+16], %f426;
	ld.f32 	%f427, [%rd23+20];
	add.f32 	%f428, %f427, %f364;
	st.f32 	[%rd98+20], %f428;
	ld.f32 	%f429, [%rd23+24];
	add.f32 	%f430, %f429, %f366;
	st.f32 	[%rd98+24], %f430;
	ld.f32 	%f431, [%rd23+28];
	add.f32 	%f432, %f431, %f368;
	st.f32 	[%rd98+28], %f432;
	ld.f32 	%f433, [%rd23+32];
	add.f32 	%f434, %f433, %f370;
	st.f32 	[%rd98+32], %f434;
	ld.f32 	%f435, [%rd23+36];
	add.f32 	%f436, %f435, %f372;
	st.f32 	[%rd98+36], %f436;
	ld.f32 	%f437, [%rd23+40];
	add.f32 	%f438, %f437, %f374;
	st.f32 	[%rd98+40], %f438;
	ld.f32 	%f439, [%rd23+44];
	add.f32 	%f440, %f439, %f376;
	st.f32 	[%rd98+44], %f440;
	ld.f32 	%f441, [%rd23+48];
	add.f32 	%f442, %f441, %f378;
	st.f32 	[%rd98+48], %f442;
	ld.f32 	%f443, [%rd23+52];
	add.f32 	%f444, %f443, %f380;
	st.f32 	[%rd98+52], %f444;
	ld.f32 	%f445, [%rd23+56];
	add.f32 	%f446, %f445, %f382;
	st.f32 	[%rd98+56], %f446;
	ld.f32 	%f447, [%rd23+60];
	add.f32 	%f448, %f447, %f384;
	st.f32 	[%rd98+60], %f448;
	ld.f32 	%f449, [%rd23+64];
	add.f32 	%f450, %f449, %f386;
	st.f32 	[%rd98+64], %f450;
	ld.f32 	%f451, [%rd23+68];
	add.f32 	%f452, %f451, %f388;
	st.f32 	[%rd98+68], %f452;
	ld.f32 	%f453, [%rd23+72];
	add.f32 	%f454, %f453, %f390;
	st.f32 	[%rd98+72], %f454;
	ld.f32 	%f455, [%rd23+76];
	add.f32 	%f456, %f455, %f392;
	st.f32 	[%rd98+76], %f456;
	ld.f32 	%f457, [%rd23+80];
	add.f32 	%f458, %f457, %f394;
	st.f32 	[%rd98+80], %f458;
	ld.f32 	%f459, [%rd23+84];
	add.f32 	%f460, %f459, %f396;
	st.f32 	[%rd98+84], %f460;
	ld.f32 	%f461, [%rd23+88];
	add.f32 	%f462, %f461, %f398;
	st.f32 	[%rd98+88], %f462;
	ld.f32 	%f463, [%rd23+92];
	add.f32 	%f464, %f463, %f400;
	st.f32 	[%rd98+92], %f464;
	ld.f32 	%f465, [%rd23+96];
	add.f32 	%f466, %f465, %f402;
	st.f32 	[%rd98+96], %f466;
	ld.f32 	%f467, [%rd23+100];
	add.f32 	%f468, %f467, %f404;
	st.f32 	[%rd98+100], %f468;
	ld.f32 	%f469, [%rd23+104];
	add.f32 	%f470, %f469, %f406;
	st.f32 	[%rd98+104], %f470;
	ld.f32 	%f471, [%rd23+108];
	add.f32 	%f472, %f471, %f408;
	st.f32 	[%rd98+108], %f472;
	ld.f32 	%f473, [%rd23+112];
	add.f32 	%f474, %f473, %f410;
	st.f32 	[%rd98+112], %f474;
	ld.f32 	%f475, [%rd23+116];
	add.f32 	%f476, %f475, %f412;
	st.f32 	[%rd98+116], %f476;
	ld.f32 	%f477, [%rd23+120];
	add.f32 	%f478, %f477, %f414;
	st.f32 	[%rd98+120], %f478;
	ld.f32 	%f479, [%rd23+124];
	add.f32 	%f480, %f479, %f416;
	st.f32 	[%rd98+124], %f480;
	ld.f32 	%f481, [%rd25];
	add.f32 	%f482, %f481, %f418;
	st.f32 	[%rd98], %f482;
	ld.f32 	%f483, [%rd25+4];
	add.f32 	%f484, %f483, %f420;
	st.f32 	[%rd98+4], %f484;
	ld.f32 	%f485, [%rd25+8];
	add.f32 	%f486, %f485, %f422;
	st.f32 	[%rd98+8], %f486;
	ld.f32 	%f487, [%rd25+12];
	add.f32 	%f488, %f487, %f424;
	st.f32 	[%rd98+12], %f488;
	ld.f32 	%f489, [%rd25+16];
	add.f32 	%f490, %f489, %f426;
	st.f32 	[%rd98+16], %f490;
	ld.f32 	%f491, [%rd25+20];
	add.f32 	%f492, %f491, %f428;
	st.f32 	[%rd98+20], %f492;
	ld.f32 	%f493, [%rd25+24];
	add.f32 	%f494, %f493, %f430;
	st.f32 	[%rd98+24], %f494;
	ld.f32 	%f495, [%rd25+28];
	add.f32 	%f496, %f495, %f432;
	st.f32 	[%rd98+28], %f496;
	ld.f32 	%f497, [%rd25+32];
	add.f32 	%f498, %f497, %f434;
	st.f32 	[%rd98+32], %f498;
	ld.f32 	%f499, [%rd25+36];
	add.f32 	%f500, %f499, %f436;
	st.f32 	[%rd98+36], %f500;
	ld.f32 	%f501, [%rd25+40];
	add.f32 	%f502, %f501, %f438;
	st.f32 	[%rd98+40], %f502;
	ld.f32 	%f503, [%rd25+44];
	add.f32 	%f504, %f503, %f440;
	st.f32 	[%rd98+44], %f504;
	ld.f32 	%f505, [%rd25+48];
	add.f32 	%f506, %f505, %f442;
	st.f32 	[%rd98+48], %f506;
	ld.f32 	%f507, [%rd25+52];
	add.f32 	%f508, %f507, %f444;
	st.f32 	[%rd98+52], %f508;
	ld.f32 	%f509, [%rd25+56];
	add.f32 	%f510, %f509, %f446;
	st.f32 	[%rd98+56], %f510;
	ld.f32 	%f511, [%rd25+60];
	add.f32 	%f512, %f511, %f448;
	st.f32 	[%rd98+60], %f512;
	ld.f32 	%f513, [%rd25+64];
	add.f32 	%f514, %f513, %f450;
	st.f32 	[%rd98+64], %f514;
	ld.f32 	%f515, [%rd25+68];
	add.f32 	%f516, %f515, %f452;
	st.f32 	[%rd98+68], %f516;
	ld.f32 	%f517, [%rd25+72];
	add.f32 	%f518, %f517, %f454;
	st.f32 	[%rd98+72], %f518;
	ld.f32 	%f519, [%rd25+76];
	add.f32 	%f520, %f519, %f456;
	st.f32 	[%rd98+76], %f520;
	ld.f32 	%f521, [%rd25+80];
	add.f32 	%f522, %f521, %f458;
	st.f32 	[%rd98+80], %f522;
	ld.f32 	%f523, [%rd25+84];
	add.f32 	%f524, %f523, %f460;
	st.f32 	[%rd98+84], %f524;
	ld.f32 	%f525, [%rd25+88];
	add.f32 	%f526, %f525, %f462;
	st.f32 	[%rd98+88], %f526;
	ld.f32 	%f527, [%rd25+92];
	add.f32 	%f528, %f527, %f464;
	st.f32 	[%rd98+92], %f528;
	ld.f32 	%f529, [%rd25+96];
	add.f32 	%f530, %f529, %f466;
	st.f32 	[%rd98+96], %f530;
	ld.f32 	%f531, [%rd25+100];
	add.f32 	%f532, %f531, %f468;
	st.f32 	[%rd98+100], %f532;
	ld.f32 	%f533, [%rd25+104];
	add.f32 	%f534, %f533, %f470;
	st.f32 	[%rd98+104], %f534;
	ld.f32 	%f535, [%rd25+108];
	add.f32 	%f536, %f535, %f472;
	st.f32 	[%rd98+108], %f536;
	ld.f32 	%f537, [%rd25+112];
	add.f32 	%f538, %f537, %f474;
	st.f32 	[%rd98+112], %f538;
	ld.f32 	%f539, [%rd25+116];
	add.f32 	%f540, %f539, %f476;
	st.f32 	[%rd98+116], %f540;
	ld.f32 	%f541, [%rd25+120];
	add.f32 	%f542, %f541, %f478;
	st.f32 	[%rd98+120], %f542;
	ld.f32 	%f543, [%rd25+124];
	add.f32 	%f544, %f543, %f480;
	st.f32 	[%rd98+124], %f544;
	ld.f32 	%f545, [%rd27];
	add.f32 	%f546, %f545, %f482;
	st.f32 	[%rd98], %f546;
	ld.f32 	%f547, [%rd27+4];
	add.f32 	%f548, %f547, %f484;
	st.f32 	[%rd98+4], %f548;
	ld.f32 	%f549, [%rd27+8];
	add.f32 	%f550, %f549, %f486;
	st.f32 	[%rd98+8], %f550;
	ld.f32 	%f551, [%rd27+12];
	add.f32 	%f552, %f551, %f488;
	st.f32 	[%rd98+12], %f552;
	ld.f32 	%f553, [%rd27+16];
	add.f32 	%f554, %f553, %f490;
	st.f32 	[%rd98+16], %f554;
	ld.f32 	%f555, [%rd27+20];
	add.f32 	%f556, %f555, %f492;
	st.f32 	[%rd98+20], %f556;
	ld.f32 	%f557, [%rd27+24];
	add.f32 	%f558, %f557, %f494;
	st.f32 	[%rd98+24], %f558;
	ld.f32 	%f559, [%rd27+28];
	add.f32 	%f560, %f559, %f496;
	st.f32 	[%rd98+28], %f560;
	ld.f32 	%f561, [%rd27+32];
	add.f32 	%f562, %f561, %f498;
	st.f32 	[%rd98+32], %f562;
	ld.f32 	%f563, [%rd27+36];
	add.f32 	%f564, %f563, %f500;
	st.f32 	[%rd98+36], %f564;
	ld.f32 	%f565, [%rd27+40];
	add.f32 	%f566, %f565, %f502;
	st.f32 	[%rd98+40], %f566;
	ld.f32 	%f567, [%rd27+44];
	add.f32 	%f568, %f567, %f504;
	st.f32 	[%rd98+44], %f568;
	ld.f32 	%f569, [%rd27+48];
	add.f32 	%f570, %f569, %f506;
	st.f32 	[%rd98+48], %f570;
	ld.f32 	%f571, [%rd27+52];
	add.f32 	%f572, %f571, %f508;
	st.f32 	[%rd98+52], %f572;
	ld.f32 	%f573, [%rd27+56];
	add.f32 	%f574, %f573, %f510;
	st.f32 	[%rd98+56], %f574;
	ld.f32 	%f575, [%rd27+60];
	add.f32 	%f576, %f575, %f512;
	st.f32 	[%rd98+60], %f576;
	ld.f32 	%f577, [%rd27+64];
	add.f32 	%f578, %f577, %f514;
	st.f32 	[%rd98+64], %f578;
	ld.f32 	%f579, [%rd27+68];
	add.f32 	%f580, %f579, %f516;
	st.f32 	[%rd98+68], %f580;
	ld.f32 	%f581, [%rd27+72];
	add.f32 	%f582, %f581, %f518;
	st.f32 	[%rd98+72], %f582;
	ld.f32 	%f583, [%rd27+76];
	add.f32 	%f584, %f583, %f520;
	st.f32 	[%rd98+76], %f584;
	ld.f32 	%f585, [%rd27+80];
	add.f32 	%f586, %f585, %f522;
	st.f32 	[%rd98+80], %f586;
	ld.f32 	%f587, [%rd27+84];
	add.f32 	%f588, %f587, %f524;
	st.f32 	[%rd98+84], %f588;
	ld.f32 	%f589, [%rd27+88];
	add.f32 	%f590, %f589, %f526;
	st.f32 	[%rd98+88], %f590;
	ld.f32 	%f591, [%rd27+92];
	add.f32 	%f592, %f591, %f528;
	st.f32 	[%rd98+92], %f592;
	ld.f32 	%f593, [%rd27+96];
	add.f32 	%f594, %f593, %f530;
	st.f32 	[%rd98+96], %f594;
	ld.f32 	%f595, [%rd27+100];
	add.f32 	%f596, %f595, %f532;
	st.f32 	[%rd98+100], %f596;
	ld.f32 	%f597, [%rd27+104];
	add.f32 	%f598, %f597, %f534;
	st.f32 	[%rd98+104], %f598;
	ld.f32 	%f599, [%rd27+108];
	add.f32 	%f600, %f599, %f536;
	st.f32 	[%rd98+108], %f600;
	ld.f32 	%f601, [%rd27+112];
	add.f32 	%f602, %f601, %f538;
	st.f32 	[%rd98+112], %f602;
	ld.f32 	%f603, [%rd27+116];
	add.f32 	%f604, %f603, %f540;
	st.f32 	[%rd98+116], %f604;
	ld.f32 	%f605, [%rd27+120];
	add.f32 	%f606, %f605, %f542;
	st.f32 	[%rd98+120], %f606;
	ld.f32 	%f607, [%rd27+124];
	add.f32 	%f608, %f607, %f544;
	st.f32 	[%rd98+124], %f608;
	ld.f32 	%f609, [%rd29];
	add.f32 	%f610, %f609, %f546;
	st.f32 	[%rd98], %f610;
	ld.f32 	%f611, [%rd29+4];
	add.f32 	%f612, %f611, %f548;
	st.f32 	[%rd98+4], %f612;
	ld.f32 	%f613, [%rd29+8];
	add.f32 	%f614, %f613, %f550;
	st.f32 	[%rd98+8], %f614;
	ld.f32 	%f615, [%rd29+12];
	add.f32 	%f616, %f615, %f552;
	st.f32 	[%rd98+12], %f616;
	ld.f32 	%f617, [%rd29+16];
	add.f32 	%f618, %f617, %f554;
	st.f32 	[%rd98+16], %f618;
	ld.f32 	%f619, [%rd29+20];
	add.f32 	%f620, %f619, %f556;
	st.f32 	[%rd98+20], %f620;
	ld.f32 	%f621, [%rd29+24];
	add.f32 	%f622, %f621, %f558;
	st.f32 	[%rd98+24], %f622;
	ld.f32 	%f623, [%rd29+28];
	add.f32 	%f624, %f623, %f560;
	st.f32 	[%rd98+28], %f624;
	ld.f32 	%f625, [%rd29+32];
	add.f32 	%f626, %f625, %f562;
	st.f32 	[%rd98+32], %f626;
	ld.f32 	%f627, [%rd29+36];
	add.f32 	%f628, %f627, %f564;
	st.f32 	[%rd98+36], %f628;
	ld.f32 	%f629, [%rd29+40];
	add.f32 	%f630, %f629, %f566;
	st.f32 	[%rd98+40], %f630;
	ld.f32 	%f631, [%rd29+44];
	add.f32 	%f632, %f631, %f568;
	st.f32 	[%rd98+44], %f632;
	ld.f32 	%f633, [%rd29+48];
	add.f32 	%f634, %f633, %f570;
	st.f32 	[%rd98+48], %f634;
	ld.f32 	%f635, [%rd29+52];
	add.f32 	%f636, %f635, %f572;
	st.f32 	[%rd98+52], %f636;
	ld.f32 	%f637, [%rd29+56];
	add.f32 	%f638, %f637, %f574;
	st.f32 	[%rd98+56], %f638;
	ld.f32 	%f639, [%rd29+60];
	add.f32 	%f640, %f639, %f576;
	st.f32 	[%rd98+60], %f640;
	ld.f32 	%f641, [%rd29+64];
	add.f32 	%f642, %f641, %f578;
	st.f32 	[%rd98+64], %f642;
	ld.f32 	%f643, [%rd29+68];
	add.f32 	%f644, %f643, %f580;
	st.f32 	[%rd98+68], %f644;
	ld.f32 	%f645, [%rd29+72];
	add.f32 	%f646, %f645, %f582;
	st.f32 	[%rd98+72], %f646;
	ld.f32 	%f647, [%rd29+76];
	add.f32 	%f648, %f647, %f584;
	st.f32 	[%rd98+76], %f648;
	ld.f32 	%f649, [%rd29+80];
	add.f32 	%f650, %f649, %f586;
	st.f32 	[%rd98+80], %f650;
	ld.f32 	%f651, [%rd29+84];
	add.f32 	%f652, %f651, %f588;
	st.f32 	[%rd98+84], %f652;
	ld.f32 	%f653, [%rd29+88];
	add.f32 	%f654, %f653, %f590;
	st.f32 	[%rd98+88], %f654;
	ld.f32 	%f655, [%rd29+92];
	add.f32 	%f656, %f655, %f592;
	st.f32 	[%rd98+92], %f656;
	ld.f32 	%f657, [%rd29+96];
	add.f32 	%f658, %f657, %f594;
	st.f32 	[%rd98+96], %f658;
	ld.f32 	%f659, [%rd29+100];
	add.f32 	%f660, %f659, %f596;
	st.f32 	[%rd98+100], %f660;
	ld.f32 	%f661, [%rd29+104];
	add.f32 	%f662, %f661, %f598;
	st.f32 	[%rd98+104], %f662;
	ld.f32 	%f663, [%rd29+108];
	add.f32 	%f664, %f663, %f600;
	st.f32 	[%rd98+108], %f664;
	ld.f32 	%f665, [%rd29+112];
	add.f32 	%f666, %f665, %f602;
	st.f32 	[%rd98+112], %f666;
	ld.f32 	%f667, [%rd29+116];
	add.f32 	%f668, %f667, %f604;
	st.f32 	[%rd98+116], %f668;
	ld.f32 	%f669, [%rd29+120];
	add.f32 	%f670, %f669, %f606;
	st.f32 	[%rd98+120], %f670;
	ld.f32 	%f671, [%rd29+124];
	add.f32 	%f672, %f671, %f608;
	st.f32 	[%rd98+124], %f672;
	setp.lt.u32 	%p3, %r57, 4096;
	mov.b32 	%r239, 2048;
	@%p3 bra 	$L__BB15_47;
	add.s32 	%r34, %r57, -2048;
	mov.b32 	%r239, 2048;
$L__BB15_45:
	mul.wide.s32 	%rd48, %r239, 8;
	add.s64 	%rd33, %rd16, %rd48;
	// begin inline asm
	ld.global.nc.u64 %rd32, [%rd33];
	// end inline asm
	add.s64 	%rd35, %rd33, 2048;
	// begin inline asm
	ld.global.nc.u64 %rd34, [%rd35];
	// end inline asm
	add.s64 	%rd37, %rd33, 4096;
	// begin inline asm
	ld.global.nc.u64 %rd36, [%rd37];
	// end inline asm
	add.s64 	%rd39, %rd33, 6144;
	// begin inline asm
	ld.global.nc.u64 %rd38, [%rd39];
	// end inline asm
	add.s64 	%rd41, %rd33, 8192;
	// begin inline asm
	ld.global.nc.u64 %rd40, [%rd41];
	// end inline asm
	add.s64 	%rd43, %rd33, 10240;
	// begin inline asm
	ld.global.nc.u64 %rd42, [%rd43];
	// end inline asm
	add.s64 	%rd45, %rd33, 12288;
	// begin inline asm
	ld.global.nc.u64 %rd44, [%rd45];
	// end inline asm
	add.s64 	%rd47, %rd33, 14336;
	// begin inline asm
	ld.global.nc.u64 %rd46, [%rd47];
	// end inline asm
	ld.f32 	%f673, [%rd32];
	ld.f32 	%f674, [%rd98];
	add.f32 	%f675, %f673, %f674;
	st.f32 	[%rd98], %f675;
	ld.f32 	%f676, [%rd32+4];
	ld.f32 	%f677, [%rd98+4];
	add.f32 	%f678, %f676, %f677;
	st.f32 	[%rd98+4], %f678;
	ld.f32 	%f679, [%rd32+8];
	ld.f32 	%f680, [%rd98+8];
	add.f32 	%f681, %f679, %f680;
	st.f32 	[%rd98+8], %f681;
	ld.f32 	%f682, [%rd32+12];
	ld.f32 	%f683, [%rd98+12];
	add.f32 	%f684, %f682, %f683;
	st.f32 	[%rd98+12], %f684;
	ld.f32 	%f685, [%rd32+16];
	ld.f32 	%f686, [%rd98+16];
	add.f32 	%f687, %f685, %f686;
	st.f32 	[%rd98+16], %f687;
	ld.f32 	%f688, [%rd32+20];
	ld.f32 	%f689, [%rd98+20];
	add.f32 	%f690, %f688, %f689;
	st.f32 	[%rd98+20], %f690;
	ld.f32 	%f691, [%rd32+24];
	ld.f32 	%f692, [%rd98+24];
	add.f32 	%f693, %f691, %f692;
	st.f32 	[%rd98+24], %f693;
	ld.f32 	%f694, [%rd32+28];
	ld.f32 	%f695, [%rd98+28];
	add.f32 	%f696, %f694, %f695;
	st.f32 	[%rd98+28], %f696;
	ld.f32 	%f697, [%rd32+32];
	ld.f32 	%f698, [%rd98+32];
	add.f32 	%f699, %f697, %f698;
	st.f32 	[%rd98+32], %f699;
	ld.f32 	%f700, [%rd32+36];
	ld.f32 	%f701, [%rd98+36];
	add.f32 	%f702, %f700, %f701;
	st.f32 	[%rd98+36], %f702;
	ld.f32 	%f703, [%rd32+40];
	ld.f32 	%f704, [%rd98+40];
	add.f32 	%f705, %f703, %f704;
	st.f32 	[%rd98+40], %f705;
	ld.f32 	%f706, [%rd32+44];
	ld.f32 	%f707, [%rd98+44];
	add.f32 	%f708, %f706, %f707;
	st.f32 	[%rd98+44], %f708;
	ld.f32 	%f709, [%rd32+48];
	ld.f32 	%f710, [%rd98+48];
	add.f32 	%f711, %f709, %f710;
	st.f32 	[%rd98+48], %f711;
	ld.f32 	%f712, [%rd32+52];
	ld.f32 	%f713, [%rd98+52];
	add.f32 	%f714, %f712, %f713;
	st.f32 	[%rd98+52], %f714;
	ld.f32 	%f715, [%rd32+56];
	ld.f32 	%f716, [%rd98+56];
	add.f32 	%f717, %f715, %f716;
	st.f32 	[%rd98+56], %f717;
	ld.f32 	%f718, [%rd32+60];
	ld.f32 	%f719, [%rd98+60];
	add.f32 	%f720, %f718, %f719;
	st.f32 	[%rd98+60], %f720;
	ld.f32 	%f721, [%rd32+64];
	ld.f32 	%f722, [%rd98+64];
	add.f32 	%f723, %f721, %f722;
	st.f32 	[%rd98+64], %f723;
	ld.f32 	%f724, [%rd32+68];
	ld.f32 	%f725, [%rd98+68];
	add.f32 	%f726, %f724, %f725;
	st.f32 	[%rd98+68], %f726;
	ld.f32 	%f727, [%rd32+72];
	ld.f32 	%f728, [%rd98+72];
	add.f32 	%f729, %f727, %f728;
	st.f32 	[%rd98+72], %f729;
	ld.f32 	%f730, [%rd32+76];
	ld.f32 	%f731, [%rd98+76];
	add.f32 	%f732, %f730, %f731;
	st.f32 	[%rd98+76], %f732;
	ld.f32 	%f733, [%rd32+80];
	ld.f32 	%f734, [%rd98+80];
	add.f32 	%f735, %f733, %f734;
	st.f32 	[%rd98+80], %f735;
	ld.f32 	%f736, [%rd32+84];
	ld.f32 	%f737, [%rd98+84];
	add.f32 	%f738, %f736, %f737;
	st.f32 	[%rd98+84], %f738;
	ld.f32 	%f739, [%rd32+88];
	ld.f32 	%f740, [%rd98+88];
	add.f32 	%f741, %f739, %f740;
	st.f32 	[%rd98+88], %f741;
	ld.f32 	%f742, [%rd32+92];
	ld.f32 	%f743, [%rd98+92];
	add.f32 	%f744, %f742, %f743;
	st.f32 	[%rd98+92], %f744;
	ld.f32 	%f745, [%rd32+96];
	ld.f32 	%f746, [%rd98+96];
	add.f32 	%f747, %f745, %f746;
	st.f32 	[%rd98+96], %f747;
	ld.f32 	%f748, [%rd32+100];
	ld.f32 	%f749, [%rd98+100];
	add.f32 	%f750, %f748, %f749;
	st.f32 	[%rd98+100], %f750;
	ld.f32 	%f751, [%rd32+104];
	ld.f32 	%f752, [%rd98+104];
	add.f32 	%f753, %f751, %f752;
	st.f32 	[%rd98+104], %f753;
	ld.f32 	%f754, [%rd32+108];
	ld.f32 	%f755, [%rd98+108];
	add.f32 	%f756, %f754, %f755;
	st.f32 	[%rd98+108], %f756;
	ld.f32 	%f757, [%rd32+112];
	ld.f32 	%f758, [%rd98+112];
	add.f32 	%f759, %f757, %f758;
	st.f32 	[%rd98+112], %f759;
	ld.f32 	%f760, [%rd32+116];
	ld.f32 	%f761, [%rd98+116];
	add.f32 	%f762, %f760, %f761;
	st.f32 	[%rd98+116], %f762;
	ld.f32 	%f763, [%rd32+120];
	ld.f32 	%f764, [%rd98+120];
	add.f32 	%f765, %f763, %f764;
	st.f32 	[%rd98+120], %f765;
	ld.f32 	%f766, [%rd32+124];
	ld.f32 	%f767, [%rd98+124];
	add.f32 	%f768, %f766, %f767;
	st.f32 	[%rd98+124], %f768;
	ld.f32 	%f769, [%rd34];
	add.f32 	%f770, %f769, %f675;
	st.f32 	[%rd98], %f770;
	ld.f32 	%f771, [%rd34+4];
	add.f32 	%f772, %f771, %f678;
	st.f32 	[%rd98+4], %f772;
	ld.f32 	%f773, [%rd34+8];
	add.f32 	%f774, %f773, %f681;
	st.f32 	[%rd98+8], %f774;
	ld.f32 	%f775, [%rd34+12];
	add.f32 	%f776, %f775, %f684;
	st.f32 	[%rd98+12], %f776;
	ld.f32 	%f777, [%rd34+16];
	add.f32 	%f778, %f777, %f687;
	st.f32 	[%rd98+16], %f778;
	ld.f32 	%f779, [%rd34+20];
	add.f32 	%f780, %f779, %f690;
	st.f32 	[%rd98+20], %f780;
	ld.f32 	%f781, [%rd34+24];
	add.f32 	%f782, %f781, %f693;
	st.f32 	[%rd98+24], %f782;
	ld.f32 	%f783, [%rd34+28];
	add.f32 	%f784, %f783, %f696;
	st.f32 	[%rd98+28], %f784;
	ld.f32 	%f785, [%rd34+32];
	add.f32 	%f786, %f785, %f699;
	st.f32 	[%rd98+32], %f786;
	ld.f32 	%f787, [%rd34+36];
	add.f32 	%f788, %f787, %f702;
	st.f32 	[%rd98+36], %f788;
	ld.f32 	%f789, [%rd34+40];
	add.f32 	%f790, %f789, %f705;
	st.f32 	[%rd98+40], %f790;
	ld.f32 	%f791, [%rd34+44];
	add.f32 	%f792, %f791, %f708;
	st.f32 	[%rd98+44], %f792;
	ld.f32 	%f793, [%rd34+48];
	add.f32 	%f794, %f793, %f711;
	st.f32 	[%rd98+48], %f794;
	ld.f32 	%f795, [%rd34+52];
	add.f32 	%f796, %f795, %f714;
	st.f32 	[%rd98+52], %f796;
	ld.f32 	%f797, [%rd34+56];
	add.f32 	%f798, %f797, %f717;
	st.f32 	[%rd98+56], %f798;
	ld.f32 	%f799, [%rd34+60];
	add.f32 	%f800, %f799, %f720;
	st.f32 	[%rd98+60], %f800;
	ld.f32 	%f801, [%rd34+64];
	add.f32 	%f802, %f801, %f723;
	st.f32 	[%rd98+64], %f802;
	ld.f32 	%f803, [%rd34+68];
	add.f32 	%f804, %f803, %f726;
	st.f32 	[%rd98+68], %f804;
	ld.f32 	%f805, [%rd34+72];
	add.f32 	%f806, %f805, %f729;
	st.f32 	[%rd98+72], %f806;
	ld.f32 	%f807, [%rd34+76];
	add.f32 	%f808, %f807, %f732;
	st.f32 	[%rd98+76], %f808;
	ld.f32 	%f809, [%rd34+80];
	add.f32 	%f810, %f809, %f735;
	st.f32 	[%rd98+80], %f810;
	ld.f32 	%f811, [%rd34+84];
	add.f32 	%f812, %f811, %f738;
	st.f32 	[%rd98+84], %f812;
	ld.f32 	%f813, [%rd34+88];
	add.f32 	%f814, %f813, %f741;
	st.f32 	[%rd98+88], %f814;
	ld.f32 	%f815, [%rd34+92];
	add.f32 	%f816, %f815, %f744;
	st.f32 	[%rd98+92], %f816;
	ld.f32 	%f817, [%rd34+96];
	add.f32 	%f818, %f817, %f747;
	st.f32 	[%rd98+96], %f818;
	ld.f32 	%f819, [%rd34+100];
	add.f32 	%f820, %f819, %f750;
	st.f32 	[%rd98+100], %f820;
	ld.f32 	%f821, [%rd34+104];
	add.f32 	%f822, %f821, %f753;
	st.f32 	[%rd98+104], %f822;
	ld.f32 	%f823, [%rd34+108];
	add.f32 	%f824, %f823, %f756;
	st.f32 	[%rd98+108], %f824;
	ld.f32 	%f825, [%rd34+112];
	add.f32 	%f826, %f825, %f759;
	st.f32 	[%rd98+112], %f826;
	ld.f32 	%f827, [%rd34+116];
	add.f32 	%f828, %f827, %f762;
	st.f32 	[%rd98+116], %f828;
	ld.f32 	%f829, [%rd34+120];
	add.f32 	%f830, %f829, %f765;
	st.f32 	[%rd98+120], %f830;
	ld.f32 	%f831, [%rd34+124];
	add.f32 	%f832, %f831, %f768;
	st.f32 	[%rd98+124], %f832;
	ld.f32 	%f833, [%rd36];
	add.f32 	%f834, %f833, %f770;
	st.f32 	[%rd98], %f834;
	ld.f32 	%f835, [%rd36+4];
	add.f32 	%f836, %f835, %f772;
	st.f32 	[%rd98+4], %f836;
	ld.f32 	%f837, [%rd36+8];
	add.f32 	%f838, %f837, %f774;
	st.f32 	[%rd98+8], %f838;
	ld.f32 	%f839, [%rd36+12];
	add.f32 	%f840, %f839, %f776;
	st.f32 	[%rd98+12], %f840;
	ld.f32 	%f841, [%rd36+16];
	add.f32 	%f842, %f841, %f778;
	st.f32 	[%rd98+16], %f842;
	ld.f32 	%f843, [%rd36+20];
	add.f32 	%f844, %f843, %f780;
	st.f32 	[%rd98+20], %f844;
	ld.f32 	%f845, [%rd36+24];
	add.f32 	%f846, %f845, %f782;
	st.f32 	[%rd98+24], %f846;
	ld.f32 	%f847, [%rd36+28];
	add.f32 	%f848, %f847, %f784;
	st.f32 	[%rd98+28], %f848;
	ld.f32 	%f849, [%rd36+32];
	add.f32 	%f850, %f849, %f786;
	st.f32 	[%rd98+32], %f850;
	ld.f32 	%f851, [%rd36+36];
	add.f32 	%f852, %f851, %f788;
	st.f32 	[%rd98+36], %f852;
	ld.f32 	%f853, [%rd36+40];
	add.f32 	%f854, %f853, %f790;
	st.f32 	[%rd98+40], %f854;
	ld.f32 	%f855, [%rd36+44];
	add.f32 	%f856, %f855, %f792;
	st.f32 	[%rd98+44], %f856;
	ld.f32 	%f857, [%rd36+48];
	add.f32 	%f858, %f857, %f794;
	st.f32 	[%rd98+48], %f858;
	ld.f32 	%f859, [%rd36+52];
	add.f32 	%f860, %f859, %f796;
	st.f32 	[%rd98+52], %f860;
	ld.f32 	%f861, [%rd36+56];
	add.f32 	%f862, %f861, %f798;
	st.f32 	[%rd98+56], %f862;
	ld.f32 	%f863, [%rd36+60];
	add.f32 	%f864, %f863, %f800;
	st.f32 	[%rd98+60], %f864;
	ld.f32 	%f865, [%rd36+64];
	add.f32 	%f866, %f865, %f802;
	st.f32 	[%rd98+64], %f866;
	ld.f32 	%f867, [%rd36+68];
	add.f32 	%f868, %f867, %f804;
	st.f32 	[%rd98+68], %f868;
	ld.f32 	%f869, [%rd36+72];
	add.f32 	%f870, %f869, %f806;
	st.f32 	[%rd98+72], %f870;
	ld.f32 	%f871, [%rd36+76];
	add.f32 	%f872, %f871, %f808;
	st.f32 	[%rd98+76], %f872;
	ld.f32 	%f873, [%rd36+80];
	add.f32 	%f874, %f873, %f810;
	st.f32 	[%rd98+80], %f874;
	ld.f32 	%f875, [%rd36+84];
	add.f32 	%f876, %f875, %f812;
	st.f32 	[%rd98+84], %f876;
	ld.f32 	%f877, [%rd36+88];
	add.f32 	%f878, %f877, %f814;
	st.f32 	[%rd98+88], %f878;
	ld.f32 	%f879, [%rd36+92];
	add.f32 	%f880, %f879, %f816;
	st.f32 	[%rd98+92], %f880;
	ld.f32 	%f881, [%rd36+96];
	add.f32 	%f882, %f881, %f818;
	st.f32 	[%rd98+96], %f882;
	ld.f32 	%f883, [%rd36+100];
	add.f32 	%f884, %f883, %f820;
	st.f32 	[%rd98+100], %f884;
	ld.f32 	%f885, [%rd36+104];
	add.f32 	%f886, %f885, %f822;
	st.f32 	[%rd98+104], %f886;
	ld.f32 	%f887, [%rd36+108];
	add.f32 	%f888, %f887, %f824;
	st.f32 	[%rd98+108], %f888;
	ld.f32 	%f889, [%rd36+112];
	add.f32 	%f890, %f889, %f826;
	st.f32 	[%rd98+112], %f890;
	ld.f32 	%f891, [%rd36+116];
	add.f32 	%f892, %f891, %f828;
	st.f32 	[%rd98+116], %f892;
	ld.f32 	%f893, [%rd36+120];
	add.f32 	%f894, %f893, %f830;
	st.f32 	[%rd98+120], %f894;
	ld.f32 	%f895, [%rd36+124];
	add.f32 	%f896, %f895, %f832;
	st.f32 	[%rd98+124], %f896;
	ld.f32 	%f897, [%rd38];
	add.f32 	%f898, %f897, %f834;
	st.f32 	[%rd98], %f898;
	ld.f32 	%f899, [%rd38+4];
	add.f32 	%f900, %f899, %f836;
	st.f32 	[%rd98+4], %f900;
	ld.f32 	%f901, [%rd38+8];
	add.f32 	%f902, %f901, %f838;
	st.f32 	[%rd98+8], %f902;
	ld.f32 	%f903, [%rd38+12];
	add.f32 	%f904, %f903, %f840;
	st.f32 	[%rd98+12], %f904;
	ld.f32 	%f905, [%rd38+16];
	add.f32 	%f906, %f905, %f842;
	st.f32 	[%rd98+16], %f906;
	ld.f32 	%f907, [%rd38+20];
	add.f32 	%f908, %f907, %f844;
	st.f32 	[%rd98+20], %f908;
	ld.f32 	%f909, [%rd38+24];
	add.f32 	%f910, %f909, %f846;
	st.f32 	[%rd98+24], %f910;
	ld.f32 	%f911, [%rd38+28];
	add.f32 	%f912, %f911, %f848;
	st.f32 	[%rd98+28], %f912;
	ld.f32 	%f913, [%rd38+32];
	add.f32 	%f914, %f913, %f850;
	st.f32 	[%rd98+32], %f914;
	ld.f32 	%f915, [%rd38+36];
	add.f32 	%f916, %f915, %f852;
	st.f32 	[%rd98+36], %f916;
	ld.f32 	%f917, [%rd38+40];
	add.f32 	%f918, %f917, %f854;
	st.f32 	[%rd98+40], %f918;
	ld.f32 	%f919, [%rd38+44];
	add.f32 	%f920, %f919, %f856;
	st.f32 	[%rd98+44], %f920;
	ld.f32 	%f921, [%rd38+48];
	add.f32 	%f922, %f921, %f858;
	st.f32 	[%rd98+48], %f922;
	ld.f32 	%f923, [%rd38+52];
	add.f32 	%f924, %f923, %f860;
	st.f32 	[%rd98+52], %f924;
	ld.f32 	%f925, [%rd38+56];
	add.f32 	%f926, %f925, %f862;
	st.f32 	[%rd98+56], %f926;
	ld.f32 	%f927, [%rd38+60];
	add.f32 	%f928, %f927, %f864;
	st.f32 	[%rd98+60], %f928;
	ld.f32 	%f929, [%rd38+64];
	add.f32 	%f930, %f929, %f866;
	st.f32 	[%rd98+64], %f930;
	ld.f32 	%f931, [%rd38+68];
	add.f32 	%f932, %f931, %f868;
	st.f32 	[%rd98+68], %f932;
	ld.f32 	%f933, [%rd38+72];
	add.f32 	%f934, %f933, %f870;
	st.f32 	[%rd98+72], %f934;
	ld.f32 	%f935, [%rd38+76];
	add.f32 	%f936, %f935, %f872;
	st.f32 	[%rd98+76], %f936;
	ld.f32 	%f937, [%rd38+80];
	add.f32 	%f938, %f937, %f874;
	st.f32 	[%rd98+80], %f938;
	ld.f32 	%f939, [%rd38+84];
	add.f32 	%f940, %f939, %f876;
	st.f32 	[%rd98+84], %f940;
	ld.f32 	%f941, [%rd38+88];
	add.f32 	%f942, %f941, %f878;
	st.f32 	[%rd98+88], %f942;
	ld.f32 	%f943, [%rd38+92];
	add.f32 	%f944, %f943, %f880;
	st.f32 	[%rd98+92], %f944;
	ld.f32 	%f945, [%rd38+96];
	add.f32 	%f946, %f945, %f882;
	st.f32 	[%rd98+96], %f946;
	ld.f32 	%f947, [%rd38+100];
	add.f32 	%f948, %f947, %f884;
	st.f32 	[%rd98+100], %f948;
	ld.f32 	%f949, [%rd38+104];
	add.f32 	%f950, %f949, %f886;
	st.f32 	[%rd98+104], %f950;
	ld.f32 	%f951, [%rd38+108];
	add.f32 	%f952, %f951, %f888;
	st.f32 	[%rd98+108], %f952;
	ld.f32 	%f953, [%rd38+112];
	add.f32 	%f954, %f953, %f890;
	st.f32 	[%rd98+112], %f954;
	ld.f32 	%f955, [%rd38+116];
	add.f32 	%f956, %f955, %f892;
	st.f32 	[%rd98+116], %f956;
	ld.f32 	%f957, [%rd38+120];
	add.f32 	%f958, %f957, %f894;
	st.f32 	[%rd98+120], %f958;
	ld.f32 	%f959, [%rd38+124];
	add.f32 	%f960, %f959, %f896;
	st.f32 	[%rd98+124], %f960;
	ld.f32 	%f961, [%rd40];
	add.f32 	%f962, %f961, %f898;
	st.f32 	[%rd98], %f962;
	ld.f32 	%f963, [%rd40+4];
	add.f32 	%f964, %f963, %f900;
	st.f32 	[%rd98+4], %f964;
	ld.f32 	%f965, [%rd40+8];
	add.f32 	%f966, %f965, %f902;
	st.f32 	[%rd98+8], %f966;
	ld.f32 	%f967, [%rd40+12];
	add.f32 	%f968, %f967, %f904;
	st.f32 	[%rd98+12], %f968;
	ld.f32 	%f969, [%rd40+16];
	add.f32 	%f970, %f969, %f906;
	st.f32 	[%rd98+16], %f970;
	ld.f32 	%f971, [%rd40+20];
	add.f32 	%f972, %f971, %f908;
	st.f32 	[%rd98+20], %f972;
	ld.f32 	%f973, [%rd40+24];
	add.f32 	%f974, %f973, %f910;
	st.f32 	[%rd98+24], %f974;
	ld.f32 	%f975, [%rd40+28];
	add.f32 	%f976, %f975, %f912;
	st.f32 	[%rd98+28], %f976;
	ld.f32 	%f977, [%rd40+32];
	add.f32 	%f978, %f977, %f914;
	st.f32 	[%rd98+32], %f978;
	ld.f32 	%f979, [%rd40+36];
	add.f32 	%f980, %f979, %f916;
	st.f32 	[%rd98+36], %f980;
	ld.f32 	%f981, [%rd40+40];
	add.f32 	%f982, %f981, %f918;
	st.f32 	[%rd98+40], %f982;
	ld.f32 	%f983, [%rd40+44];
	add.f32 	%f984, %f983, %f920;
	st.f32 	[%rd98+44], %f984;
	ld.f32 	%f985, [%rd40+48];
	add.f32 	%f986, %f985, %f922;
	st.f32 	[%rd98+48], %f986;
	ld.f32 	%f987, [%rd40+52];
	add.f32 	%f988, %f987, %f924;
	st.f32 	[%rd98+52], %f988;
	ld.f32 	%f989, [%rd40+56];
	add.f32 	%f990, %f989, %f926;
	st.f32 	[%rd98+56], %f990;
	ld.f32 	%f991, [%rd40+60];
	add.f32 	%f992, %f991, %f928;
	st.f32 	[%rd98+60], %f992;
	ld.f32 	%f993, [%rd40+64];
	add.f32 	%f994, %f993, %f930;
	st.f32 	[%rd98+64], %f994;
	ld.f32 	%f995, [%rd40+68];
	add.f32 	%f996, %f995, %f932;
	st.f32 	[%rd98+68], %f996;
	ld.f32 	%f997, [%rd40+72];
	add.f32 	%f998, %f997, %f934;
	st.f32 	[%rd98+72], %f998;
	ld.f32 	%f999, [%rd40+76];
	add.f32 	%f1000, %f999, %f936;
	st.f32 	[%rd98+76], %f1000;
	ld.f32 	%f1001, [%rd40+80];
	add.f32 	%f1002, %f1001, %f938;
	st.f32 	[%rd98+80], %f1002;
	ld.f32 	%f1003, [%rd40+84];
	add.f32 	%f1004, %f1003, %f940;
	st.f32 	[%rd98+84], %f1004;
	ld.f32 	%f1005, [%rd40+88];
	add.f32 	%f1006, %f1005, %f942;
	st.f32 	[%rd98+88], %f1006;
	ld.f32 	%f1007, [%rd40+92];
	add.f32 	%f1008, %f1007, %f944;
	st.f32 	[%rd98+92], %f1008;
	ld.f32 	%f1009, [%rd40+96];
	add.f32 	%f1010, %f1009, %f946;
	st.f32 	[%rd98+96], %f1010;
	ld.f32 	%f1011, [%rd40+100];
	add.f32 	%f1012, %f1011, %f948;
	st.f32 	[%rd98+100], %f1012;
	ld.f32 	%f1013, [%rd40+104];
	add.f32 	%f1014, %f1013, %f950;
	st.f32 	[%rd98+104], %f1014;
	ld.f32 	%f1015, [%rd40+108];
	add.f32 	%f1016, %f1015, %f952;
	st.f32 	[%rd98+108], %f1016;
	ld.f32 	%f1017, [%rd40+112];
	add.f32 	%f1018, %f1017, %f954;
	st.f32 	[%rd98+112], %f1018;
	ld.f32 	%f1019, [%rd40+116];
	add.f32 	%f1020, %f1019, %f956;
	st.f32 	[%rd98+116], %f1020;
	ld.f32 	%f1021, [%rd40+120];
	add.f32 	%f1022, %f1021, %f958;
	st.f32 	[%rd98+120], %f1022;
	ld.f32 	%f1023, [%rd40+124];
	add.f32 	%f1024, %f1023, %f960;
	st.f32 	[%rd98+124], %f1024;
	ld.f32 	%f1025, [%rd42];
	add.f32 	%f1026, %f1025, %f962;
	st.f32 	[%rd98], %f1026;
	ld.f32 	%f1027, [%rd42+4];
	add.f32 	%f1028, %f1027, %f964;
	st.f32 	[%rd98+4], %f1028;
	ld.f32 	%f1029, [%rd42+8];
	add.f32 	%f1030, %f1029, %f966;
	st.f32 	[%rd98+8], %f1030;
	ld.f32 	%f1031, [%rd42+12];
	add.f32 	%f1032, %f1031, %f968;
	st.f32 	[%rd98+12], %f1032;
	ld.f32 	%f1033, [%rd42+16];
	add.f32 	%f1034, %f1033, %f970;
	st.f32 	[%rd98+16], %f1034;
	ld.f32 	%f1035, [%rd42+20];
	add.f32 	%f1036, %f1035, %f972;
	st.f32 	[%rd98+20], %f1036;
	ld.f32 	%f1037, [%rd42+24];
	add.f32 	%f1038, %f1037, %f974;
	st.f32 	[%rd98+24], %f1038;
	ld.f32 	%f1039, [%rd42+28];
	add.f32 	%f1040, %f1039, %f976;
	st.f32 	[%rd98+28], %f1040;
	ld.f32 	%f1041, [%rd42+32];
	add.f32 	%f1042, %f1041, %f978;
	st.f32 	[%rd98+32], %f1042;
	ld.f32 	%f1043, [%rd42+36];
	add.f32 	%f1044, %f1043, %f980;
	st.f32 	[%rd98+36], %f1044;
	ld.f32 	%f1045, [%rd42+40];
	add.f32 	%f1046, %f1045, %f982;
	st.f32 	[%rd98+40], %f1046;
	ld.f32 	%f1047, [%rd42+44];
	add.f32 	%f1048, %f1047, %f984;
	st.f32 	[%rd98+44], %f1048;
	ld.f32 	%f1049, [%rd42+48];
	add.f32 	%f1050, %f1049, %f986;
	st.f32 	[%rd98+48], %f1050;
	ld.f32 	%f1051, [%rd42+52];
	add.f32 	%f1052, %f1051, %f988;
	st.f32 	[%rd98+52], %f1052;
	ld.f32 	%f1053, [%rd42+56];
	add.f32 	%f1054, %f1053, %f990;
	st.f32 	[%rd98+56], %f1054;
	ld.f32 	%f1055, [%rd42+60];
	add.f32 	%f1056, %f1055, %f992;
	st.f32 	[%rd98+60], %f1056;
	ld.f32 	%f1057, [%rd42+64];
	add.f32 	%f1058, %f1057, %f994;
	st.f32 	[%rd98+64], %f1058;
	ld.f32 	%f1059, [%rd42+68];
	add.f32 	%f1060, %f1059, %f996;
	st.f32 	[%rd98+68], %f1060;
	ld.f32 	%f1061, [%rd42+72];
	add.f32 	%f1062, %f1061, %f998;
	st.f32 	[%rd98+72], %f1062;
	ld.f32 	%f1063, [%rd42+76];
	add.f32 	%f1064, %f1063, %f1000;
	st.f32 	[%rd98+76], %f1064;
	ld.f32 	%f1065, [%rd42+80];
	add.f32 	%f1066, %f1065, %f1002;
	st.f32 	[%rd98+80], %f1066;
	ld.f32 	%f1067, [%rd42+84];
	add.f32 	%f1068, %f1067, %f1004;
	st.f32 	[%rd98+84], %f1068;
	ld.f32 	%f1069, [%rd42+88];
	add.f32 	%f1070, %f1069, %f1006;
	st.f32 	[%rd98+88], %f1070;
	ld.f32 	%f1071, [%rd42+92];
	add.f32 	%f1072, %f1071, %f1008;
	st.f32 	[%rd98+92], %f1072;
	ld.f32 	%f1073, [%rd42+96];
	add.f32 	%f1074, %f1073, %f1010;
	st.f32 	[%rd98+96], %f1074;
	ld.f32 	%f1075, [%rd42+100];
	add.f32 	%f1076, %f1075, %f1012;
	st.f32 	[%rd98+100], %f1076;
	ld.f32 	%f1077, [%rd42+104];
	add.f32 	%f1078, %f1077, %f1014;
	st.f32 	[%rd98+104], %f1078;
	ld.f32 	%f1079, [%rd42+108];
	add.f32 	%f1080, %f1079, %f1016;
	st.f32 	[%rd98+108], %f1080;
	ld.f32 	%f1081, [%rd42+112];
	add.f32 	%f1082, %f1081, %f1018;
	st.f32 	[%rd98+112], %f1082;
	ld.f32 	%f1083, [%rd42+116];
	add.f32 	%f1084, %f1083, %f1020;
	st.f32 	[%rd98+116], %f1084;
	ld.f32 	%f1085, [%rd42+120];
	add.f32 	%f1086, %f1085, %f1022;
	st.f32 	[%rd98+120], %f1086;
	ld.f32 	%f1087, [%rd42+124];
	add.f32 	%f1088, %f1087, %f1024;
	st.f32 	[%rd98+124], %f1088;
	ld.f32 	%f1089, [%rd44];
	add.f32 	%f1090, %f1089, %f1026;
	st.f32 	[%rd98], %f1090;
	ld.f32 	%f1091, [%rd44+4];
	add.f32 	%f1092, %f1091, %f1028;
	st.f32 	[%rd98+4], %f1092;
	ld.f32 	%f1093, [%rd44+8];
	add.f32 	%f1094, %f1093, %f1030;
	st.f32 	[%rd98+8], %f1094;
	ld.f32 	%f1095, [%rd44+12];
	add.f32 	%f1096, %f1095, %f1032;
	st.f32 	[%rd98+12], %f1096;
	ld.f32 	%f1097, [%rd44+16];
	add.f32 	%f1098, %f1097, %f1034;
	st.f32 	[%rd98+16], %f1098;
	ld.f32 	%f1099, [%rd44+20];
	add.f32 	%f1100, %f1099, %f1036;
	st.f32 	[%rd98+20], %f1100;
	ld.f32 	%f1101, [%rd44+24];
	add.f32 	%f1102, %f1101, %f1038;
	st.f32 	[%rd98+24], %f1102;
	ld.f32 	%f1103, [%rd44+28];
	add.f32 	%f1104, %f1103, %f1040;
	st.f32 	[%rd98+28], %f1104;
	ld.f32 	%f1105, [%rd44+32];
	add.f32 	%f1106, %f1105, %f1042;
	st.f32 	[%rd98+32], %f1106;
	ld.f32 	%f1107, [%rd44+36];
	add.f32 	%f1108, %f1107, %f1044;
	st.f32 	[%rd98+36], %f1108;
	ld.f32 	%f1109, [%rd44+40];
	add.f32 	%f1110, %f1109, %f1046;
	st.f32 	[%rd98+40], %f1110;
	ld.f32 	%f1111, [%rd44+44];
	add.f32 	%f1112, %f1111, %f1048;
	st.f32 	[%rd98+44], %f1112;
	ld.f32 	%f1113, [%rd44+48];
	add.f32 	%f1114, %f1113, %f1050;
	st.f32 	[%rd98+48], %f1114;
	ld.f32 	%f1115, [%rd44+52];
	add.f32 	%f1116, %f1115, %f1052;
	st.f32 	[%rd98+52], %f1116;
	ld.f32 	%f1117, [%rd44+56];
	add.f32 	%f1118, %f1117, %f1054;
	st.f32 	[%rd98+56], %f1118;
	ld.f32 	%f1119, [%rd44+60];
	add.f32 	%f1120, %f1119, %f1056;
	st.f32 	[%rd98+60], %f1120;
	ld.f32 	%f1121, [%rd44+64];
	add.f32 	%f1122, %f1121, %f1058;
	st.f32 	[%rd98+64], %f1122;
	ld.f32 	%f1123, [%rd44+68];
	add.f32 	%f1124, %f1123, %f1060;
	st.f32 	[%rd98+68], %f1124;
	ld.f32 	%f1125, [%rd44+72];
	add.f32 	%f1126, %f1125, %f1062;
	st.f32 	[%rd98+72], %f1126;
	ld.f32 	%f1127, [%rd44+76];
	add.f32 	%f1128, %f1127, %f1064;
	st.f32 	[%rd98+76], %f1128;
	ld.f32 	%f1129, [%rd44+80];
	add.f32 	%f1130, %f1129, %f1066;
	st.f32 	[%rd98+80], %f1130;
	ld.f32 	%f1131, [%rd44+84];
	add.f32 	%f1132, %f1131, %f1068;
	st.f32 	[%rd98+84], %f1132;
	ld.f32 	%f1133, [%rd44+88];
	add.f32 	%f1134, %f1133, %f1070;
	st.f32 	[%rd98+88], %f1134;
	ld.f32 	%f1135, [%rd44+92];
	add.f32 	%f1136, %f1135, %f1072;
	st.f32 	[%rd98+92], %f1136;
	ld.f32 	%f1137, [%rd44+96];
	add.f32 	%f1138, %f1137, %f1074;
	st.f32 	[%rd98+96], %f1138;
	ld.f32 	%f1139, [%rd44+100];
	add.f32 	%f1140, %f1139, %f1076;
	st.f32 	[%rd98+100], %f1140;
	ld.f32 	%f1141, [%rd44+104];
	add.f32 	%f1142, %f1141, %f1078;
	st.f32 	[%rd98+104], %f1142;
	ld.f32 	%f1143, [%rd44+108];
	add.f32 	%f1144, %f1143, %f1080;
	st.f32 	[%rd98+108], %f1144;
	ld.f32 	%f1145, [%rd44+112];
	add.f32 	%f1146, %f1145, %f1082;
	st.f32 	[%rd98+112], %f1146;
	ld.f32 	%f1147, [%rd44+116];
	add.f32 	%f1148, %f1147, %f1084;
	st.f32 	[%rd98+116], %f1148;
	ld.f32 	%f1149, [%rd44+120];
	add.f32 	%f1150, %f1149, %f1086;
	st.f32 	[%rd98+120], %f1150;
	ld.f32 	%f1151, [%rd44+124];
	add.f32 	%f1152, %f1151, %f1088;
	st.f32 	[%rd98+124], %f1152;
	ld.f32 	%f1153, [%rd46];
	add.f32 	%f1154, %f1153, %f1090;
	st.f32 	[%rd98], %f1154;
	ld.f32 	%f1155, [%rd46+4];
	add.f32 	%f1156, %f1155, %f1092;
	st.f32 	[%rd98+4], %f1156;
	ld.f32 	%f1157, [%rd46+8];
	add.f32 	%f1158, %f1157, %f1094;
	st.f32 	[%rd98+8], %f1158;
	ld.f32 	%f1159, [%rd46+12];
	add.f32 	%f1160, %f1159, %f1096;
	st.f32 	[%rd98+12], %f1160;
	ld.f32 	%f1161, [%rd46+16];
	add.f32 	%f1162, %f1161, %f1098;
	st.f32 	[%rd98+16], %f1162;
	ld.f32 	%f1163, [%rd46+20];
	add.f32 	%f1164, %f1163, %f1100;
	st.f32 	[%rd98+20], %f1164;
	ld.f32 	%f1165, [%rd46+24];
	add.f32 	%f1166, %f1165, %f1102;
	st.f32 	[%rd98+24], %f1166;
	ld.f32 	%f1167, [%rd46+28];
	add.f32 	%f1168, %f1167, %f1104;
	st.f32 	[%rd98+28], %f1168;
	ld.f32 	%f1169, [%rd46+32];
	add.f32 	%f1170, %f1169, %f1106;
	st.f32 	[%rd98+32], %f1170;
	ld.f32 	%f1171, [%rd46+36];
	add.f32 	%f1172, %f1171, %f1108;
	st.f32 	[%rd98+36], %f1172;
	ld.f32 	%f1173, [%rd46+40];
	add.f32 	%f1174, %f1173, %f1110;
	st.f32 	[%rd98+40], %f1174;
	ld.f32 	%f1175, [%rd46+44];
	add.f32 	%f1176, %f1175, %f1112;
	st.f32 	[%rd98+44], %f1176;
	ld.f32 	%f1177, [%rd46+48];
	add.f32 	%f1178, %f1177, %f1114;
	st.f32 	[%rd98+48], %f1178;
	ld.f32 	%f1179, [%rd46+52];
	add.f32 	%f1180, %f1179, %f1116;
	st.f32 	[%rd98+52], %f1180;
	ld.f32 	%f1181, [%rd46+56];
	add.f32 	%f1182, %f1181, %f1118;
	st.f32 	[%rd98+56], %f1182;
	ld.f32 	%f1183, [%rd46+60];
	add.f32 	%f1184, %f1183, %f1120;
	st.f32 	[%rd98+60], %f1184;
	ld.f32 	%f1185, [%rd46+64];
	add.f32 	%f1186, %f1185, %f1122;
	st.f32 	[%rd98+64], %f1186;
	ld.f32 	%f1187, [%rd46+68];
	add.f32 	%f1188, %f1187, %f1124;
	st.f32 	[%rd98+68], %f1188;
	ld.f32 	%f1189, [%rd46+72];
	add.f32 	%f1190, %f1189, %f1126;
	st.f32 	[%rd98+72], %f1190;
	ld.f32 	%f1191, [%rd46+76];
	add.f32 	%f1192, %f1191, %f1128;
	st.f32 	[%rd98+76], %f1192;
	ld.f32 	%f1193, [%rd46+80];
	add.f32 	%f1194, %f1193, %f1130;
	st.f32 	[%rd98+80], %f1194;
	ld.f32 	%f1195, [%rd46+84];
	add.f32 	%f1196, %f1195, %f1132;
	st.f32 	[%rd98+84], %f1196;
	ld.f32 	%f1197, [%rd46+88];
	add.f32 	%f1198, %f1197, %f1134;
	st.f32 	[%rd98+88], %f1198;
	ld.f32 	%f1199, [%rd46+92];
	add.f32 	%f1200, %f1199, %f1136;
	st.f32 	[%rd98+92], %f1200;
	ld.f32 	%f1201, [%rd46+96];
	add.f32 	%f1202, %f1201, %f1138;
	st.f32 	[%rd98+96], %f1202;
	ld.f32 	%f1203, [%rd46+100];
	add.f32 	%f1204, %f1203, %f1140;
	st.f32 	[%rd98+100], %f1204;
	ld.f32 	%f1205, [%rd46+104];
	add.f32 	%f1206, %f1205, %f1142;
	st.f32 	[%rd98+104], %f1206;
	ld.f32 	%f1207, [%rd46+108];
	add.f32 	%f1208, %f1207, %f1144;
	st.f32 	[%rd98+108], %f1208;
	ld.f32 	%f1209, [%rd46+112];
	add.f32 	%f1210, %f1209, %f1146;
	st.f32 	[%rd98+112], %f1210;
	ld.f32 	%f1211, [%rd46+116];
	add.f32 	%f1212, %f1211, %f1148;
	st.f32 	[%rd98+116], %f1212;
	ld.f32 	%f1213, [%rd46+120];
	add.f32 	%f1214, %f1213, %f1150;
	st.f32 	[%rd98+120], %f1214;
	ld.f32 	%f1215, [%rd46+124];
	add.f32 	%f1216, %f1215, %f1152;
	st.f32 	[%rd98+124], %f1216;
	sub.s32 	%r60, %r57, %r239;
	setp.lt.s32 	%p4, %r60, 2048;
	@%p4 bra 	$L__BB15_51;
	add.s32 	%r239, %r239, 2048;
	setp.le.s32 	%p5, %r239, %r34;
	@%p5 bra 	$L__BB15_45;
$L__BB15_47:
	setp.le.s32 	%p6, %r57, %r239;
	@%p6 bra 	$L__BB15_51;
	sub.s32 	%r38, %r57, %r239;
	setp.ge.s32 	%p7, %r33, %r38;
	@%p7 bra 	$L__BB15_51;
	add.s32 	%r240, %r33, %r239;
	mov.u32 	%r241, %r33;
$L__BB15_50:
	mul.wide.u32 	%rd51, %r240, 8;
	add.s64 	%rd50, %rd12, %rd51;
	// begin inline asm
	ld.global.nc.u64 %rd49, [%rd50];
	// end inline asm
	ld.f32 	%f1217, [%rd49];
	ld.f32 	%f1218, [%rd98];
	add.f32 	%f1219, %f1217, %f1218;
	st.f32 	[%rd98], %f1219;
	ld.f32 	%f1220, [%rd49+4];
	ld.f32 	%f1221, [%rd98+4];
	add.f32 	%f1222, %f1220, %f1221;
	st.f32 	[%rd98+4], %f1222;
	ld.f32 	%f1223, [%rd49+8];
	ld.f32 	%f1224, [%rd98+8];
	add.f32 	%f1225, %f1223, %f1224;
	st.f32 	[%rd98+8], %f1225;
	ld.f32 	%f1226, [%rd49+12];
	ld.f32 	%f1227, [%rd98+12];
	add.f32 	%f1228, %f1226, %f1227;
	st.f32 	[%rd98+12], %f1228;
	ld.f32 	%f1229, [%rd49+16];
	ld.f32 	%f1230, [%rd98+16];
	add.f32 	%f1231, %f1229, %f1230;
	st.f32 	[%rd98+16], %f1231;
	ld.f32 	%f1232, [%rd49+20];
	ld.f32 	%f1233, [%rd98+20];
	add.f32 	%f1234, %f1232, %f1233;
	st.f32 	[%rd98+20], %f1234;
	ld.f32 	%f1235, [%rd49+24];
	ld.f32 	%f1236, [%rd98+24];
	add.f32 	%f1237, %f1235, %f1236;
	st.f32 	[%rd98+24], %f1237;
	ld.f32 	%f1238, [%rd49+28];
	ld.f32 	%f1239, [%rd98+28];
	add.f32 	%f1240, %f1238, %f1239;
	st.f32 	[%rd98+28], %f1240;
	ld.f32 	%f1241, [%rd49+32];
	ld.f32 	%f1242, [%rd98+32];
	add.f32 	%f1243, %f1241, %f1242;
	st.f32 	[%rd98+32], %f1243;
	ld.f32 	%f1244, [%rd49+36];
	ld.f32 	%f1245, [%rd98+36];
	add.f32 	%f1246, %f1244, %f1245;
	st.f32 	[%rd98+36], %f1246;
	ld.f32 	%f1247, [%rd49+40];
	ld.f32 	%f1248, [%rd98+40];
	add.f32 	%f1249, %f1247, %f1248;
	st.f32 	[%rd98+40], %f1249;
	ld.f32 	%f1250, [%rd49+44];
	ld.f32 	%f1251, [%rd98+44];
	add.f32 	%f1252, %f1250, %f1251;
	st.f32 	[%rd98+44], %f1252;
	ld.f32 	%f1253, [%rd49+48];
	ld.f32 	%f1254, [%rd98+48];
	add.f32 	%f1255, %f1253, %f1254;
	st.f32 	[%rd98+48], %f1255;
	ld.f32 	%f1256, [%rd49+52];
	ld.f32 	%f1257, [%rd98+52];
	add.f32 	%f1258, %f1256, %f1257;
	st.f32 	[%rd98+52], %f1258;
	ld.f32 	%f1259, [%rd49+56];
	ld.f32 	%f1260, [%rd98+56];
	add.f32 	%f1261, %f1259, %f1260;
	st.f32 	[%rd98+56], %f1261;
	ld.f32 	%f1262, [%rd49+60];
	ld.f32 	%f1263, [%rd98+60];
	add.f32 	%f1264, %f1262, %f1263;
	st.f32 	[%rd98+60], %f1264;
	ld.f32 	%f1265, [%rd49+64];
	ld.f32 	%f1266, [%rd98+64];
	add.f32 	%f1267, %f1265, %f1266;
	st.f32 	[%rd98+64], %f1267;
	ld.f32 	%f1268, [%rd49+68];
	ld.f32 	%f1269, [%rd98+68];
	add.f32 	%f1270, %f1268, %f1269;
	st.f32 	[%rd98+68], %f1270;
	ld.f32 	%f1271, [%rd49+72];
	ld.f32 	%f1272, [%rd98+72];
	add.f32 	%f1273, %f1271, %f1272;
	st.f32 	[%rd98+72], %f1273;
	ld.f32 	%f1274, [%rd49+76];
	ld.f32 	%f1275, [%rd98+76];
	add.f32 	%f1276, %f1274, %f1275;
	st.f32 	[%rd98+76], %f1276;
	ld.f32 	%f1277, [%rd49+80];
	ld.f32 	%f1278, [%rd98+80];
	add.f32 	%f1279, %f1277, %f1278;
	st.f32 	[%rd98+80], %f1279;
	ld.f32 	%f1280, [%rd49+84];
	ld.f32 	%f1281, [%rd98+84];
	add.f32 	%f1282, %f1280, %f1281;
	st.f32 	[%rd98+84], %f1282;
	ld.f32 	%f1283, [%rd49+88];
	ld.f32 	%f1284, [%rd98+88];
	add.f32 	%f1285, %f1283, %f1284;
	st.f32 	[%rd98+88], %f1285;
	ld.f32 	%f1286, [%rd49+92];
	ld.f32 	%f1287, [%rd98+92];
	add.f32 	%f1288, %f1286, %f1287;
	st.f32 	[%rd98+92], %f1288;
	ld.f32 	%f1289, [%rd49+96];
	ld.f32 	%f1290, [%rd98+96];
	add.f32 	%f1291, %f1289, %f1290;
	st.f32 	[%rd98+96], %f1291;
	ld.f32 	%f1292, [%rd49+100];
	ld.f32 	%f1293, [%rd98+100];
	add.f32 	%f1294, %f1292, %f1293;
	st.f32 	[%rd98+100], %f1294;
	ld.f32 	%f1295, [%rd49+104];
	ld.f32 	%f1296, [%rd98+104];
	add.f32 	%f1297, %f1295, %f1296;
	st.f32 	[%rd98+104], %f1297;
	ld.f32 	%f1298, [%rd49+108];
	ld.f32 	%f1299, [%rd98+108];
	add.f32 	%f1300, %f1298, %f1299;
	st.f32 	[%rd98+108], %f1300;
	ld.f32 	%f1301, [%rd49+112];
	ld.f32 	%f1302, [%rd98+112];
	add.f32 	%f1303, %f1301, %f1302;
	st.f32 	[%rd98+112], %f1303;
	ld.f32 	%f1304, [%rd49+116];
	ld.f32 	%f1305, [%rd98+116];
	add.f32 	%f1306, %f1304, %f1305;
	st.f32 	[%rd98+116], %f1306;
	ld.f32 	%f1307, [%rd49+120];
	ld.f32 	%f1308, [%rd98+120];
	add.f32 	%f1309, %f1307, %f1308;
	st.f32 	[%rd98+120], %f1309;
	ld.f32 	%f1310, [%rd49+124];
	ld.f32 	%f1311, [%rd98+124];
	add.f32 	%f1312, %f1310, %f1311;
	st.f32 	[%rd98+124], %f1312;
	add.s32 	%r241, %r241, 256;
	add.s32 	%r240, %r240, 256;
	setp.lt.s32 	%p8, %r241, %r38;
	@%p8 bra 	$L__BB15_50;
$L__BB15_51:
	// begin inline asm
	mov.u32 %r61, %laneid;
	// end inline asm
	mov.b64 	{%r63, %r68}, %rd98;
	mov.b32 	%r69, 1;
	mov.b32 	%r70, 31;
	mov.b32 	%r71, -1;
	// begin inline asm
	shfl.sync.down.b32 %r62, %r63, %r69, %r70, %r71;
	// end inline asm
	// begin inline asm
	shfl.sync.down.b32 %r67, %r68, %r69, %r70, %r71;
	// end inline asm
	setp.gt.s32 	%p9, %r61, 30;
	@%p9 bra 	$L__BB15_53;
	mov.b64 	%rd52, {%r62, %r67};
	ld.f32 	%f1313, [%rd52];
	ld.f32 	%f1314, [%rd98];
	add.f32 	%f1315, %f1313, %f1314;
	st.f32 	[%rd98], %f1315;
	ld.f32 	%f1316, [%rd52+4];
	ld.f32 	%f1317, [%rd98+4];
	add.f32 	%f1318, %f1316, %f1317;
	st.f32 	[%rd98+4], %f1318;
	ld.f32 	%f1319, [%rd52+8];
	ld.f32 	%f1320, [%rd98+8];
	add.f32 	%f1321, %f1319, %f1320;
	st.f32 	[%rd98+8], %f1321;
	ld.f32 	%f1322, [%rd52+12];
	ld.f32 	%f1323, [%rd98+12];
	add.f32 	%f1324, %f1322, %f1323;
	st.f32 	[%rd98+12], %f1324;
	ld.f32 	%f1325, [%rd52+16];
	ld.f32 	%f1326, [%rd98+16];
	add.f32 	%f1327, %f1325, %f1326;
	st.f32 	[%rd98+16], %f1327;
	ld.f32 	%f1328, [%rd52+20];
	ld.f32 	%f1329, [%rd98+20];
	add.f32 	%f1330, %f1328, %f1329;
	st.f32 	[%rd98+20], %f1330;
	ld.f32 	%f1331, [%rd52+24];
	ld.f32 	%f1332, [%rd98+24];
	add.f32 	%f1333, %f1331, %f1332;
	st.f32 	[%rd98+24], %f1333;
	ld.f32 	%f1334, [%rd52+28];
	ld.f32 	%f1335, [%rd98+28];
	add.f32 	%f1336, %f1334, %f1335;
	st.f32 	[%rd98+28], %f1336;
	ld.f32 	%f1337, [%rd52+32];
	ld.f32 	%f1338, [%rd98+32];
	add.f32 	%f1339, %f1337, %f1338;
	st.f32 	[%rd98+32], %f1339;
	ld.f32 	%f1340, [%rd52+36];
	ld.f32 	%f1341, [%rd98+36];
	add.f32 	%f1342, %f1340, %f1341;
	st.f32 	[%rd98+36], %f1342;
	ld.f32 	%f1343, [%rd52+40];
	ld.f32 	%f1344, [%rd98+40];
	add.f32 	%f1345, %f1343, %f1344;
	st.f32 	[%rd98+40], %f1345;
	ld.f32 	%f1346, [%rd52+44];
	ld.f32 	%f1347, [%rd98+44];
	add.f32 	%f1348, %f1346, %f1347;
	st.f32 	[%rd98+44], %f1348;
	ld.f32 	%f1349, [%rd52+48];
	ld.f32 	%f1350, [%rd98+48];
	add.f32 	%f1351, %f1349, %f1350;
	st.f32 	[%rd98+48], %f1351;
	ld.f32 	%f1352, [%rd52+52];
	ld.f32 	%f1353, [%rd98+52];
	add.f32 	%f1354, %f1352, %f1353;
	st.f32 	[%rd98+52], %f1354;
	ld.f32 	%f1355, [%rd52+56];
	ld.f32 	%f1356, [%rd98+56];
	add.f32 	%f1357, %f1355, %f1356;
	st.f32 	[%rd98+56], %f1357;
	ld.f32 	%f1358, [%rd52+60];
	ld.f32 	%f1359, [%rd98+60];
	add.f32 	%f1360, %f1358, %f1359;
	st.f32 	[%rd98+60], %f1360;
	ld.f32 	%f1361, [%rd52+64];
	ld.f32 	%f1362, [%rd98+64];
	add.f32 	%f1363, %f1361, %f1362;
	st.f32 	[%rd98+64], %f1363;
	ld.f32 	%f1364, [%rd52+68];
	ld.f32 	%f1365, [%rd98+68];
	add.f32 	%f1366, %f1364, %f1365;
	st.f32 	[%rd98+68], %f1366;
	ld.f32 	%f1367, [%rd52+72];
	ld.f32 	%f1368, [%rd98+72];
	add.f32 	%f1369, %f1367, %f1368;
	st.f32 	[%rd98+72], %f1369;
	ld.f32 	%f1370, [%rd52+76];
	ld.f32 	%f1371, [%rd98+76];
	add.f32 	%f1372, %f1370, %f1371;
	st.f32 	[%rd98+76], %f1372;
	ld.f32 	%f1373, [%rd52+80];
	ld.f32 	%f1374, [%rd98+80];
	add.f32 	%f1375, %f1373, %f1374;
	st.f32 	[%rd98+80], %f1375;
	ld.f32 	%f1376, [%rd52+84];
	ld.f32 	%f1377, [%rd98+84];
	add.f32 	%f1378, %f1376, %f1377;
	st.f32 	[%rd98+84], %f1378;
	ld.f32 	%f1379, [%rd52+88];
	ld.f32 	%f1380, [%rd98+88];
	add.f32 	%f1381, %f1379, %f1380;
	st.f32 	[%rd98+88], %f1381;
	ld.f32 	%f1382, [%rd52+92];
	ld.f32 	%f1383, [%rd98+92];
	add.f32 	%f1384, %f1382, %f1383;
	st.f32 	[%rd98+92], %f1384;
	ld.f32 	%f1385, [%rd52+96];
	ld.f32 	%f1386, [%rd98+96];
	add.f32 	%f1387, %f1385, %f1386;
	st.f32 	[%rd98+96], %f1387;
	ld.f32 	%f1388, [%rd52+100];
	ld.f32 	%f1389, [%rd98+100];
	add.f32 	%f1390, %f1388, %f1389;
	st.f32 	[%rd98+100], %f1390;
	ld.f32 	%f1391, [%rd52+104];
	ld.f32 	%f1392, [%rd98+104];
	add.f32 	%f1393, %f1391, %f1392;
	st.f32 	[%rd98+104], %f1393;
	ld.f32 	%f1394, [%rd52+108];
	ld.f32 	%f1395, [%rd98+108];
	add.f32 	%f1396, %f1394, %f1395;
	st.f32 	[%rd98+108], %f1396;
	ld.f32 	%f1397, [%rd52+112];
	ld.f32 	%f1398, [%rd98+112];
	add.f32 	%f1399, %f1397, %f1398;
	st.f32 	[%rd98+112], %f1399;
	ld.f32 	%f1400, [%rd52+116];
	ld.f32 	%f1401, [%rd98+116];
	add.f32 	%f1402, %f1400, %f1401;
	st.f32 	[%rd98+116], %f1402;
	ld.f32 	%f1403, [%rd52+120];
	ld.f32 	%f1404, [%rd98+120];
	add.f32 	%f1405, %f1403, %f1404;
	st.f32 	[%rd98+120], %f1405;
	ld.f32 	%f1406, [%rd52+124];
	ld.f32 	%f1407, [%rd98+124];
	add.f32 	%f1408, %f1406, %f1407;
	st.f32 	[%rd98+124], %f1408;
$L__BB15_53:
	mov.b32 	%r79, 2;
	mov.b32 	%r80, 31;
	mov.b32 	%r81, -1;
	// begin inline asm
	shfl.sync.down.b32 %r72, %r63, %r79, %r80, %r81;
	// end inline asm
	// begin inline asm
	shfl.sync.down.b32 %r77, %r68, %r79, %r80, %r81;
	// end inline asm
	setp.gt.s32 	%p10, %r61, 29;
	@%p10 bra 	$L__BB15_55;
	mov.b64 	%rd53, {%r72, %r77};
	ld.f32 	%f1409, [%rd53];
	ld.f32 	%f1410, [%rd98];
	add.f32 	%f1411, %f1409, %f1410;
	st.f32 	[%rd98], %f1411;
	ld.f32 	%f1412, [%rd53+4];
	ld.f32 	%f1413, [%rd98+4];
	add.f32 	%f1414, %f1412, %f1413;
	st.f32 	[%rd98+4], %f1414;
	ld.f32 	%f1415, [%rd53+8];
	ld.f32 	%f1416, [%rd98+8];
	add.f32 	%f1417, %f1415, %f1416;
	st.f32 	[%rd98+8], %f1417;
	ld.f32 	%f1418, [%rd53+12];
	ld.f32 	%f1419, [%rd98+12];
	add.f32 	%f1420, %f1418, %f1419;
	st.f32 	[%rd98+12], %f1420;
	ld.f32 	%f1421, [%rd53+16];
	ld.f32 	%f1422, [%rd98+16];
	add.f32 	%f1423, %f1421, %f1422;
	st.f32 	[%rd98+16], %f1423;
	ld.f32 	%f1424, [%rd53+20];
	ld.f32 	%f1425, [%rd98+20];
	add.f32 	%f1426, %f1424, %f1425;
	st.f32 	[%rd98+20], %f1426;
	ld.f32 	%f1427, [%rd53+24];
	ld.f32 	%f1428, [%rd98+24];
	add.f32 	%f1429, %f1427, %f1428;
	st.f32 	[%rd98+24], %f1429;
	ld.f32 	%f1430, [%rd53+28];
	ld.f32 	%f1431, [%rd98+28];
	add.f32 	%f1432, %f1430, %f1431;
	st.f32 	[%rd98+28], %f1432;
	ld.f32 	%f1433, [%rd53+32];
	ld.f32 	%f1434, [%rd98+32];
	add.f32 	%f1435, %f1433, %f1434;
	st.f32 	[%rd98+32], %f1435;
	ld.f32 	%f1436, [%rd53+36];
	ld.f32 	%f1437, [%rd98+36];
	add.f32 	%f1438, %f1436, %f1437;
	st.f32 	[%rd98+36], %f1438;
	ld.f32 	%f1439, [%rd53+40];
	ld.f32 	%f1440, [%rd98+40];
	add.f32 	%f1441, %f1439, %f1440;
	st.f32 	[%rd98+40], %f1441;
	ld.f32 	%f1442, [%rd53+44];
	ld.f32 	%f1443, [%rd98+44];
	add.f32 	%f1444, %f1442, %f1443;
	st.f32 	[%rd98+44], %f1444;
	ld.f32 	%f1445, [%rd53+48];
	ld.f32 	%f1446, [%rd98+48];
	add.f32 	%f1447, %f1445, %f1446;
	st.f32 	[%rd98+48], %f1447;
	ld.f32 	%f1448, [%rd53+52];
	ld.f32 	%f1449, [%rd98+52];
	add.f32 	%f1450, %f1448, %f1449;
	st.f32 	[%rd98+52], %f1450;
	ld.f32 	%f1451, [%rd53+56];
	ld.f32 	%f1452, [%rd98+56];
	add.f32 	%f1453, %f1451, %f1452;
	st.f32 	[%rd98+56], %f1453;
	ld.f32 	%f1454, [%rd53+60];
	ld.f32 	%f1455, [%rd98+60];
	add.f32 	%f1456, %f1454, %f1455;
	st.f32 	[%rd98+60], %f1456;
	ld.f32 	%f1457, [%rd53+64];
	ld.f32 	%f1458, [%rd98+64];
	add.f32 	%f1459, %f1457, %f1458;
	st.f32 	[%rd98+64], %f1459;
	ld.f32 	%f1460, [%rd53+68];
	ld.f32 	%f1461, [%rd98+68];
	add.f32 	%f1462, %f1460, %f1461;
	st.f32 	[%rd98+68], %f1462;
	ld.f32 	%f1463, [%rd53+72];
	ld.f32 	%f1464, [%rd98+72];
	add.f32 	%f1465, %f1463, %f1464;
	st.f32 	[%rd98+72], %f1465;
	ld.f32 	%f1466, [%rd53+76];
	ld.f32 	%f1467, [%rd98+76];
	add.f32 	%f1468, %f1466, %f1467;
	st.f32 	[%rd98+76], %f1468;
	ld.f32 	%f1469, [%rd53+80];
	ld.f32 	%f1470, [%rd98+80];
	add.f32 	%f1471, %f1469, %f1470;
	st.f32 	[%rd98+80], %f1471;
	ld.f32 	%f1472, [%rd53+84];
	ld.f32 	%f1473, [%rd98+84];
	add.f32 	%f1474, %f1472, %f1473;
	st.f32 	[%rd98+84], %f1474;
	ld.f32 	%f1475, [%rd53+88];
	ld.f32 	%f1476, [%rd98+88];
	add.f32 	%f1477, %f1475, %f1476;
	st.f32 	[%rd98+88], %f1477;
	ld.f32 	%f1478, [%rd53+92];
	ld.f32 	%f1479, [%rd98+92];
	add.f32 	%f1480, %f1478, %f1479;
	st.f32 	[%rd98+92], %f1480;
	ld.f32 	%f1481, [%rd53+96];
	ld.f32 	%f1482, [%rd98+96];
	add.f32 	%f1483, %f1481, %f1482;
	st.f32 	[%rd98+96], %f1483;
	ld.f32 	%f1484, [%rd53+100];
	ld.f32 	%f1485, [%rd98+100];
	add.f32 	%f1486, %f1484, %f1485;
	st.f32 	[%rd98+100], %f1486;
	ld.f32 	%f1487, [%rd53+104];
	ld.f32 	%f1488, [%rd98+104];
	add.f32 	%f1489, %f1487, %f1488;
	st.f32 	[%rd98+104], %f1489;
	ld.f32 	%f1490, [%rd53+108];
	ld.f32 	%f1491, [%rd98+108];
	add.f32 	%f1492, %f1490, %f1491;
	st.f32 	[%rd98+108], %f1492;
	ld.f32 	%f1493, [%rd53+112];
	ld.f32 	%f1494, [%rd98+112];
	add.f32 	%f1495, %f1493, %f1494;
	st.f32 	[%rd98+112], %f1495;
	ld.f32 	%f1496, [%rd53+116];
	ld.f32 	%f1497, [%rd98+116];
	add.f32 	%f1498, %f1496, %f1497;
	st.f32 	[%rd98+116], %f1498;
	ld.f32 	%f1499, [%rd53+120];
	ld.f32 	%f1500, [%rd98+120];
	add.f32 	%f1501, %f1499, %f1500;
	st.f32 	[%rd98+120], %f1501;
	ld.f32 	%f1502, [%rd53+124];
	ld.f32 	%f1503, [%rd98+124];
	add.f32 	%f1504, %f1502, %f1503;
	st.f32 	[%rd98+124], %f1504;
$L__BB15_55:
	mov.b32 	%r89, 4;
	mov.b32 	%r90, 31;
	mov.b32 	%r91, -1;
	// begin inline asm
	shfl.sync.down.b32 %r82, %r63, %r89, %r90, %r91;
	// end inline asm
	// begin inline asm
	shfl.sync.down.b32 %r87, %r68, %r89, %r90, %r91;
	// end inline asm
	setp.gt.s32 	%p11, %r61, 27;
	@%p11 bra 	$L__BB15_57;
	mov.b64 	%rd54, {%r82, %r87};
	ld.f32 	%f1505, [%rd54];
	ld.f32 	%f1506, [%rd98];
	add.f32 	%f1507, %f1505, %f1506;
	st.f32 	[%rd98], %f1507;
	ld.f32 	%f1508, [%rd54+4];
	ld.f32 	%f1509, [%rd98+4];
	add.f32 	%f1510, %f1508, %f1509;
	st.f32 	[%rd98+4], %f1510;
	ld.f32 	%f1511, [%rd54+8];
	ld.f32 	%f1512, [%rd98+8];
	add.f32 	%f1513, %f1511, %f1512;
	st.f32 	[%rd98+8], %f1513;
	ld.f32 	%f1514, [%rd54+12];
	ld.f32 	%f1515, [%rd98+12];
	add.f32 	%f1516, %f1514, %f1515;
	st.f32 	[%rd98+12], %f1516;
	ld.f32 	%f1517, [%rd54+16];
	ld.f32 	%f1518, [%rd98+16];
	add.f32 	%f1519, %f1517, %f1518;
	st.f32 	[%rd98+16], %f1519;
	ld.f32 	%f1520, [%rd54+20];
	ld.f32 	%f1521, [%rd98+20];
	add.f32 	%f1522, %f1520, %f1521;
	st.f32 	[%rd98+20], %f1522;
	ld.f32 	%f1523, [%rd54+24];
	ld.f32 	%f1524, [%rd98+24];
	add.f32 	%f1525, %f1523, %f1524;
	st.f32 	[%rd98+24], %f1525;
	ld.f32 	%f1526, [%rd54+28];
	ld.f32 	%f1527, [%rd98+28];
	add.f32 	%f1528, %f1526, %f1527;
	st.f32 	[%rd98+28], %f1528;
	ld.f32 	%f1529, [%rd54+32];
	ld.f32 	%f1530, [%rd98+32];
	add.f32 	%f1531, %f1529, %f1530;
	st.f32 	[%rd98+32], %f1531;
	ld.f32 	%f1532, [%rd54+36];
	ld.f32 	%f1533, [%rd98+36];
	add.f32 	%f1534, %f1532, %f1533;
	st.f32 	[%rd98+36], %f1534;
	ld.f32 	%f1535, [%rd54+40];
	ld.f32 	%f1536, [%rd98+40];
	add.f32 	%f1537, %f1535, %f1536;
	st.f32 	[%rd98+40], %f1537;
	ld.f32 	%f1538, [%rd54+44];
	ld.f32 	%f1539, [%rd98+44];
	add.f32 	%f1540, %f1538, %f1539;
	st.f32 	[%rd98+44], %f1540;
	ld.f32 	%f1541, [%rd54+48];
	ld.f32 	%f1542, [%rd98+48];
	add.f32 	%f1543, %f1541, %f1542;
	st.f32 	[%rd98+48], %f1543;
	ld.f32 	%f1544, [%rd54+52];
	ld.f32 	%f1545, [%rd98+52];
	add.f32 	%f1546, %f1544, %f1545;
	st.f32 	[%rd98+52], %f1546;
	ld.f32 	%f1547, [%rd54+56];
	ld.f32 	%f1548, [%rd98+56];
	add.f32 	%f1549, %f1547, %f1548;
	st.f32 	[%rd98+56], %f1549;
	ld.f32 	%f1550, [%rd54+60];
	ld.f32 	%f1551, [%rd98+60];
	add.f32 	%f1552, %f1550, %f1551;
	st.f32 	[%rd98+60], %f1552;
	ld.f32 	%f1553, [%rd54+64];
	ld.f32 	%f1554, [%rd98+64];
	add.f32 	%f1555, %f1553, %f1554;
	st.f32 	[%rd98+64], %f1555;
	ld.f32 	%f1556, [%rd54+68];
	ld.f32 	%f1557, [%rd98+68];
	add.f32 	%f1558, %f1556, %f1557;
	st.f32 	[%rd98+68], %f1558;
	ld.f32 	%f1559, [%rd54+72];
	ld.f32 	%f1560, [%rd98+72];
	add.f32 	%f1561, %f1559, %f1560;
	st.f32 	[%rd98+72], %f1561;
	ld.f32 	%f1562, [%rd54+76];
	ld.f32 	%f1563, [%rd98+76];
	add.f32 	%f1564, %f1562, %f1563;
	st.f32 	[%rd98+76], %f1564;
	ld.f32 	%f1565, [%rd54+80];
	ld.f32 	%f1566, [%rd98+80];
	add.f32 	%f1567, %f1565, %f1566;
	st.f32 	[%rd98+80], %f1567;
	ld.f32 	%f1568, [%rd54+84];
	ld.f32 	%f1569, [%rd98+84];
	add.f32 	%f1570, %f1568, %f1569;
	st.f32 	[%rd98+84], %f1570;
	ld.f32 	%f1571, [%rd54+88];
	ld.f32 	%f1572, [%rd98+88];
	add.f32 	%f1573, %f1571, %f1572;
	st.f32 	[%rd98+88], %f1573;
	ld.f32 	%f1574, [%rd54+92];
	ld.f32 	%f1575, [%rd98+92];
	add.f32 	%f1576, %f1574, %f1575;
	st.f32 	[%rd98+92], %f1576;
	ld.f32 	%f1577, [%rd54+96];
	ld.f32 	%f1578, [%rd98+96];
	add.f32 	%f1579, %f1577, %f1578;
	st.f32 	[%rd98+96], %f1579;
	ld.f32 	%f1580, [%rd54+100];
	ld.f32 	%f1581, [%rd98+100];
	add.f32 	%f1582, %f1580, %f1581;
	st.f32 	[%rd98+100], %f1582;
	ld.f32 	%f1583, [%rd54+104];
	ld.f32 	%f1584, [%rd98+104];
	add.f32 	%f1585, %f1583, %f1584;
	st.f32 	[%rd98+104], %f1585;
	ld.f32 	%f1586, [%rd54+108];
	ld.f32 	%f1587, [%rd98+108];
	add.f32 	%f1588, %f1586, %f1587;
	st.f32 	[%rd98+108], %f1588;
	ld.f32 	%f1589, [%rd54+112];
	ld.f32 	%f1590, [%rd98+112];
	add.f32 	%f1591, %f1589, %f1590;
	st.f32 	[%rd98+112], %f1591;
	ld.f32 	%f1592, [%rd54+116];
	ld.f32 	%f1593, [%rd98+116];
	add.f32 	%f1594, %f1592, %f1593;
	st.f32 	[%rd98+116], %f1594;
	ld.f32 	%f1595, [%rd54+120];
	ld.f32 	%f1596, [%rd98+120];
	add.f32 	%f1597, %f1595, %f1596;
	st.f32 	[%rd98+120], %f1597;
	ld.f32 	%f1598, [%rd54+124];
	ld.f32 	%f1599, [%rd98+124];
	add.f32 	%f1600, %f1598, %f1599;
	st.f32 	[%rd98+124], %f1600;
$L__BB15_57:
	mov.b32 	%r99, 8;
	mov.b32 	%r100, 31;
	mov.b32 	%r101, -1;
	// begin inline asm
	shfl.sync.down.b32 %r92, %r63, %r99, %r100, %r101;
	// end inline asm
	// begin inline asm
	shfl.sync.down.b32 %r97, %r68, %r99, %r100, %r101;
	// end inline asm
	setp.gt.s32 	%p12, %r61, 23;
	@%p12 bra 	$L__BB15_59;
	mov.b64 	%rd55, {%r92, %r97};
	ld.f32 	%f1601, [%rd55];
	ld.f32 	%f1602, [%rd98];
	add.f32 	%f1603, %f1601, %f1602;
	st.f32 	[%rd98], %f1603;
	ld.f32 	%f1604, [%rd55+4];
	ld.f32 	%f1605, [%rd98+4];
	add.f32 	%f1606, %f1604, %f1605;
	st.f32 	[%rd98+4], %f1606;
	ld.f32 	%f1607, [%rd55+8];
	ld.f32 	%f1608, [%rd98+8];
	add.f32 	%f1609, %f1607, %f1608;
	st.f32 	[%rd98+8], %f1609;
	ld.f32 	%f1610, [%rd55+12];
	ld.f32 	%f1611, [%rd98+12];
	add.f32 	%f1612, %f1610, %f1611;
	st.f32 	[%rd98+12], %f1612;
	ld.f32 	%f1613, [%rd55+16];
	ld.f32 	%f1614, [%rd98+16];
	add.f32 	%f1615, %f1613, %f1614;
	st.f32 	[%rd98+16], %f1615;
	ld.f32 	%f1616, [%rd55+20];
	ld.f32 	%f1617, [%rd98+20];
	add.f32 	%f1618, %f1616, %f1617;
	st.f32 	[%rd98+20], %f1618;
	ld.f32 	%f1619, [%rd55+24];
	ld.f32 	%f1620, [%rd98+24];
	add.f32 	%f1621, %f1619, %f1620;
	st.f32 	[%rd98+24], %f1621;
	ld.f32 	%f1622, [%rd55+28];
	ld.f32 	%f1623, [%rd98+28];
	add.f32 	%f1624, %f1622, %f1623;
	st.f32 	[%rd98+28], %f1624;
	ld.f32 	%f1625, [%rd55+32];
	ld.f32 	%f1626, [%rd98+32];
	add.f32 	%f1627, %f1625, %f1626;
	st.f32 	[%rd98+32], %f1627;
	ld.f32 	%f1628, [%rd55+36];
	ld.f32 	%f1629, [%rd98+36];
	add.f32 	%f1630, %f1628, %f1629;
	st.f32 	[%rd98+36], %f1630;
	ld.f32 	%f1631, [%rd55+40];
	ld.f32 	%f1632, [%rd98+40];
	add.f32 	%f1633, %f1631, %f1632;
	st.f32 	[%rd98+40], %f1633;
	ld.f32 	%f1634, [%rd55+44];
	ld.f32 	%f1635, [%rd98+44];
	add.f32 	%f1636, %f1634, %f1635;
	st.f32 	[%rd98+44], %f1636;
	ld.f32 	%f1637, [%rd55+48];
	ld.f32 	%f1638, [%rd98+48];
	add.f32 	%f1639, %f1637, %f1638;
	st.f32 	[%rd98+48], %f1639;
	ld.f32 	%f1640, [%rd55+52];
	ld.f32 	%f1641, [%rd98+52];
	add.f32 	%f1642, %f1640, %f1641;
	st.f32 	[%rd98+52], %f1642;
	ld.f32 	%f1643, [%rd55+56];
	ld.f32 	%f1644, [%rd98+56];
	add.f32 	%f1645, %f1643, %f1644;
	st.f32 	[%rd98+56], %f1645;
	ld.f32 	%f1646, [%rd55+60];
	ld.f32 	%f1647, [%rd98+60];
	add.f32 	%f1648, %f1646, %f1647;
	st.f32 	[%rd98+60], %f1648;
	ld.f32 	%f1649, [%rd55+64];
	ld.f32 	%f1650, [%rd98+64];
	add.f32 	%f1651, %f1649, %f1650;
	st.f32 	[%rd98+64], %f1651;
	ld.f32 	%f1652, [%rd55+68];
	ld.f32 	%f1653, [%rd98+68];
	add.f32 	%f1654, %f1652, %f1653;
	st.f32 	[%rd98+68], %f1654;
	ld.f32 	%f1655, [%rd55+72];
	ld.f32 	%f1656, [%rd98+72];
	add.f32 	%f1657, %f1655, %f1656;
	st.f32 	[%rd98+72], %f1657;
	ld.f32 	%f1658, [%rd55+76];
	ld.f32 	%f1659, [%rd98+76];
	add.f32 	%f1660, %f1658, %f1659;
	st.f32 	[%rd98+76], %f1660;
	ld.f32 	%f1661, [%rd55+80];
	ld.f32 	%f1662, [%rd98+80];
	add.f32 	%f1663, %f1661, %f1662;
	st.f32 	[%rd98+80], %f1663;
	ld.f32 	%f1664, [%rd55+84];
	ld.f32 	%f1665, [%rd98+84];
	add.f32 	%f1666, %f1664, %f1665;
	st.f32 	[%rd98+84], %f1666;
	ld.f32 	%f1667, [%rd55+88];
	ld.f32 	%f1668, [%rd98+88];
	add.f32 	%f1669, %f1667, %f1668;
	st.f32 	[%rd98+88], %f1669;
	ld.f32 	%f1670, [%rd55+92];
	ld.f32 	%f1671, [%rd98+92];
	add.f32 	%f1672, %f1670, %f1671;
	st.f32 	[%rd98+92], %f1672;
	ld.f32 	%f1673, [%rd55+96];
	ld.f32 	%f1674, [%rd98+96];
	add.f32 	%f1675, %f1673, %f1674;
	st.f32 	[%rd98+96], %f1675;
	ld.f32 	%f1676, [%rd55+100];
	ld.f32 	%f1677, [%rd98+100];
	add.f32 	%f1678, %f1676, %f1677;
	st.f32 	[%rd98+100], %f1678;
	ld.f32 	%f1679, [%rd55+104];
	ld.f32 	%f1680, [%rd98+104];
	add.f32 	%f1681, %f1679, %f1680;
	st.f32 	[%rd98+104], %f1681;
	ld.f32 	%f1682, [%rd55+108];
	ld.f32 	%f1683, [%rd98+108];
	add.f32 	%f1684, %f1682, %f1683;
	st.f32 	[%rd98+108], %f1684;
	ld.f32 	%f1685, [%rd55+112];
	ld.f32 	%f1686, [%rd98+112];
	add.f32 	%f1687, %f1685, %f1686;
	st.f32 	[%rd98+112], %f1687;
	ld.f32 	%f1688, [%rd55+116];
	ld.f32 	%f1689, [%rd98+116];
	add.f32 	%f1690, %f1688, %f1689;
	st.f32 	[%rd98+116], %f1690;
	ld.f32 	%f1691, [%rd55+120];
	ld.f32 	%f1692, [%rd98+120];
	add.f32 	%f1693, %f1691, %f1692;
	st.f32 	[%rd98+120], %f1693;
	ld.f32 	%f1694, [%rd55+124];
	ld.f32 	%f1695, [%rd98+124];
	add.f32 	%f1696, %f1694, %f1695;
	st.f32 	[%rd98+124], %f1696;
$L__BB15_59:
	mov.b32 	%r109, 16;
	mov.b32 	%r110, 31;
	mov.b32 	%r111, -1;
	// begin inline asm
	shfl.sync.down.b32 %r102, %r63, %r109, %r110, %r111;
	// end inline asm
	// begin inline asm
	shfl.sync.down.b32 %r107, %r68, %r109, %r110, %r111;
	// end inline asm
	setp.gt.s32 	%p13, %r61, 15;
	@%p13 bra 	$L__BB15_62;
	mov.b64 	%rd56, {%r102, %r107};
	ld.f32 	%f1697, [%rd56];
	ld.f32 	%f1698, [%rd98];
	add.f32 	%f1699, %f1697, %f1698;
	st.f32 	[%rd98], %f1699;
	ld.f32 	%f1700, [%rd56+4];
	ld.f32 	%f1701, [%rd98+4];
	add.f32 	%f1702, %f1700, %f1701;
	st.f32 	[%rd98+4], %f1702;
	ld.f32 	%f1703, [%rd56+8];
	ld.f32 	%f1704, [%rd98+8];
	add.f32 	%f1705, %f1703, %f1704;
	st.f32 	[%rd98+8], %f1705;
	ld.f32 	%f1706, [%rd56+12];
	ld.f32 	%f1707, [%rd98+12];
	add.f32 	%f1708, %f1706, %f1707;
	st.f32 	[%rd98+12], %f1708;
	ld.f32 	%f1709, [%rd56+16];
	ld.f32 	%f1710, [%rd98+16];
	add.f32 	%f1711, %f1709, %f1710;
	st.f32 	[%rd98+16], %f1711;
	ld.f32 	%f1712, [%rd56+20];
	ld.f32 	%f1713, [%rd98+20];
	add.f32 	%f1714, %f1712, %f1713;
	st.f32 	[%rd98+20], %f1714;
	ld.f32 	%f1715, [%rd56+24];
	ld.f32 	%f1716, [%rd98+24];
	add.f32 	%f1717, %f1715, %f1716;
	st.f32 	[%rd98+24], %f1717;
	ld.f32 	%f1718, [%rd56+28];
	ld.f32 	%f1719, [%rd98+28];
	add.f32 	%f1720, %f1718, %f1719;
	st.f32 	[%rd98+28], %f1720;
	ld.f32 	%f1721, [%rd56+32];
	ld.f32 	%f1722, [%rd98+32];
	add.f32 	%f1723, %f1721, %f1722;
	st.f32 	[%rd98+32], %f1723;
	ld.f32 	%f1724, [%rd56+36];
	ld.f32 	%f1725, [%rd98+36];
	add.f32 	%f1726, %f1724, %f1725;
	st.f32 	[%rd98+36], %f1726;
	ld.f32 	%f1727, [%rd56+40];
	ld.f32 	%f1728, [%rd98+40];
	add.f32 	%f1729, %f1727, %f1728;
	st.f32 	[%rd98+40], %f1729;
	ld.f32 	%f1730, [%rd56+44];
	ld.f32 	%f1731, [%rd98+44];
	add.f32 	%f1732, %f1730, %f1731;
	st.f32 	[%rd98+44], %f1732;
	ld.f32 	%f1733, [%rd56+48];
	ld.f32 	%f1734, [%rd98+48];
	add.f32 	%f1735, %f1733, %f1734;
	st.f32 	[%rd98+48], %f1735;
	ld.f32 	%f1736, [%rd56+52];
	ld.f32 	%f1737, [%rd98+52];
	add.f32 	%f1738, %f1736, %f1737;
	st.f32 	[%rd98+52], %f1738;
	ld.f32 	%f1739, [%rd56+56];
	ld.f32 	%f1740, [%rd98+56];
	add.f32 	%f1741, %f1739, %f1740;
	st.f32 	[%rd98+56], %f1741;
	ld.f32 	%f1742, [%rd56+60];
	ld.f32 	%f1743, [%rd98+60];
	add.f32 	%f1744, %f1742, %f1743;
	st.f32 	[%rd98+60], %f1744;
	ld.f32 	%f1745, [%rd56+64];
	ld.f32 	%f1746, [%rd98+64];
	add.f32 	%f1747, %f1745, %f1746;
	st.f32 	[%rd98+64], %f1747;
	ld.f32 	%f1748, [%rd56+68];
	ld.f32 	%f1749, [%rd98+68];
	add.f32 	%f1750, %f1748, %f1749;
	st.f32 	[%rd98+68], %f1750;
	ld.f32 	%f1751, [%rd56+72];
	ld.f32 	%f1752, [%rd98+72];
	add.f32 	%f1753, %f1751, %f1752;
	st.f32 	[%rd98+72], %f1753;
	ld.f32 	%f1754, [%rd56+76];
	ld.f32 	%f1755, [%rd98+76];
	add.f32 	%f1756, %f1754, %f1755;
	st.f32 	[%rd98+76], %f1756;
	ld.f32 	%f1757, [%rd56+80];
	ld.f32 	%f1758, [%rd98+80];
	add.f32 	%f1759, %f1757, %f1758;
	st.f32 	[%rd98+80], %f1759;
	ld.f32 	%f1760, [%rd56+84];
	ld.f32 	%f1761, [%rd98+84];
	add.f32 	%f1762, %f1760, %f1761;
	st.f32 	[%rd98+84], %f1762;
	ld.f32 	%f1763, [%rd56+88];
	ld.f32 	%f1764, [%rd98+88];
	add.f32 	%f1765, %f1763, %f1764;
	st.f32 	[%rd98+88], %f1765;
	ld.f32 	%f1766, [%rd56+92];
	ld.f32 	%f1767, [%rd98+92];
	add.f32 	%f1768, %f1766, %f1767;
	st.f32 	[%rd98+92], %f1768;
	ld.f32 	%f1769, [%rd56+96];
	ld.f32 	%f1770, [%rd98+96];
	add.f32 	%f1771, %f1769, %f1770;
	st.f32 	[%rd98+96], %f1771;
	ld.f32 	%f1772, [%rd56+100];
	ld.f32 	%f1773, [%rd98+100];
	add.f32 	%f1774, %f1772, %f1773;
	st.f32 	[%rd98+100], %f1774;
	ld.f32 	%f1775, [%rd56+104];
	ld.f32 	%f1776, [%rd98+104];
	add.f32 	%f1777, %f1775, %f1776;
	st.f32 	[%rd98+104], %f1777;
	ld.f32 	%f1778, [%rd56+108];
	ld.f32 	%f1779, [%rd98+108];
	add.f32 	%f1780, %f1778, %f1779;
	st.f32 	[%rd98+108], %f1780;
	ld.f32 	%f1781, [%rd56+112];
	ld.f32 	%f1782, [%rd98+112];
	add.f32 	%f1783, %f1781, %f1782;
	st.f32 	[%rd98+112], %f1783;
	ld.f32 	%f1784, [%rd56+116];
	ld.f32 	%f1785, [%rd98+116];
	add.f32 	%f1786, %f1784, %f1785;
	st.f32 	[%rd98+116], %f1786;
	ld.f32 	%f1787, [%rd56+120];
	ld.f32 	%f1788, [%rd98+120];
	add.f32 	%f1789, %f1787, %f1788;
	st.f32 	[%rd98+120], %f1789;
	ld.f32 	%f1790, [%rd56+124];
	ld.f32 	%f1791, [%rd98+124];
	add.f32 	%f1792, %f1790, %f1791;
	st.f32 	[%rd98+124], %f1792;
	setp.ne.s32 	%p14, %r61, 0;
	@%p14 bra 	$L__BB15_62;
	shr.u32 	%r112, %r33, 2;
	and.b32  	%r113, %r112, 248;
	mov.u32 	%r114, _ZZN3cub18CUB_300001_SM_10006detail6reduce28DeviceReduceSingleTileKernelINS2_10policy_hubIPfy9sum_deltaE10Policy1000EPS5_S9_iS6_S5_S5_N4cuda3std3__410__identityEEEvT0_T1_T2_T3_T4_T6_E12temp_storage;
	add.s32 	%r115, %r114, %r113;
	st.shared.u64 	[%r115+8], %rd98;
$L__BB15_62:
	bar.sync 	0;
	setp.ne.s32 	%p15, %r33, 0;
	@%p15 bra 	$L__BB15_64;
	ld.shared.u64 	%rd57, [_ZZN3cub18CUB_300001_SM_10006detail6reduce28DeviceReduceSingleTileKernelINS2_10policy_hubIPfy9sum_deltaE10Policy1000EPS5_S9_iS6_S5_S5_N4cuda3std3__410__identityEEEvT0_T1_T2_T3_T4_T6_E12temp_storage+16];
	ld.f32 	%f1793, [%rd57];
	ld.f32 	%f1794, [%rd98];
	add.f32 	%f1795, %f1793, %f1794;
	st.f32 	[%rd98], %f1795;
	ld.f32 	%f1796, [%rd57+4];
	ld.f32 	%f1797, [%rd98+4];
	add.f32 	%f1798, %f1796, %f1797;
	st.f32 	[%rd98+4], %f1798;
	ld.f32 	%f1799, [%rd57+8];
	ld.f32 	%f1800, [%rd98+8];
	add.f32 	%f1801, %f1799, %f1800;
	st.f32 	[%rd98+8], %f1801;
	ld.f32 	%f1802, [%rd57+12];
	ld.f32 	%f1803, [%rd98+12];
	add.f32 	%f1804, %f1802, %f1803;
	st.f32 	[%rd98+12], %f1804;
	ld.f32 	%f1805, [%rd57+16];
	ld.f32 	%f1806, [%rd98+16];
	add.f32 	%f1807, %f1805, %f1806;
	st.f32 	[%rd98+16], %f1807;
	ld.f32 	%f1808, [%rd57+20];
	ld.f32 	%f1809, [%rd98+20];
	add.f32 	%f1810, %f1808, %f1809;
	st.f32 	[%rd98+20], %f1810;
	ld.f32 	%f1811, [%rd57+24];
	ld.f32 	%f1812, [%rd98+24];
	add.f32 	%f1813, %f1811, %f1812;
	st.f32 	[%rd98+24], %f1813;
	ld.f32 	%f1814, [%rd57+28];
	ld.f32 	%f1815, [%rd98+28];
	add.f32 	%f1816, %f1814, %f1815;
	st.f32 	[%rd98+28], %f1816;
	ld.f32 	%f1817, [%rd57+32];
	ld.f32 	%f1818, [%rd98+32];
	add.f32 	%f1819, %f1817, %f1818;
	st.f32 	[%rd98+32], %f1819;
	ld.f32 	%f1820, [%rd57+36];
	ld.f32 	%f1821, [%rd98+36];
	add.f32 	%f1822, %f1820, %f1821;
	st.f32 	[%rd98+36], %f1822;
	ld.f32 	%f1823, [%rd57+40];
	ld.f32 	%f1824, [%rd98+40];
	add.f32 	%f1825, %f1823, %f1824;
	st.f32 	[%rd98+40], %f1825;
	ld.f32 	%f1826, [%rd57+44];
	ld.f32 	%f1827, [%rd98+44];
	add.f32 	%f1828, %f1826, %f1827;
	st.f32 	[%rd98+44], %f1828;
	ld.f32 	%f1829, [%rd57+48];
	ld.f32 	%f1830, [%rd98+48];
	add.f32 	%f1831, %f1829, %f1830;
	st.f32 	[%rd98+48], %f1831;
	ld.f32 	%f1832, [%rd57+52];
	ld.f32 	%f1833, [%rd98+52];
	add.f32 	%f1834, %f1832, %f1833;
	st.f32 	[%rd98+52], %f1834;
	ld.f32 	%f1835, [%rd57+56];
	ld.f32 	%f1836, [%rd98+56];
	add.f32 	%f1837, %f1835, %f1836;
	st.f32 	[%rd98+56], %f1837;
	ld.f32 	%f1838, [%rd57+60];
	ld.f32 	%f1839, [%rd98+60];
	add.f32 	%f1840, %f1838, %f1839;
	st.f32 	[%rd98+60], %f1840;
	ld.f32 	%f1841, [%rd57+64];
	ld.f32 	%f1842, [%rd98+64];
	add.f32 	%f1843, %f1841, %f1842;
	st.f32 	[%rd98+64], %f1843;
	ld.f32 	%f1844, [%rd57+68];
	ld.f32 	%f1845, [%rd98+68];
	add.f32 	%f1846, %f1844, %f1845;
	st.f32 	[%rd98+68], %f1846;
	ld.f32 	%f1847, [%rd57+72];
	ld.f32 	%f1848, [%rd98+72];
	add.f32 	%f1849, %f1847, %f1848;
	st.f32 	[%rd98+72], %f1849;
	ld.f32 	%f1850, [%rd57+76];
	ld.f32 	%f1851, [%rd98+76];
	add.f32 	%f1852, %f1850, %f1851;
	st.f32 	[%rd98+76], %f1852;
	ld.f32 	%f1853, [%rd57+80];
	ld.f32 	%f1854, [%rd98+80];
	add.f32 	%f1855, %f1853, %f1854;
	st.f32 	[%rd98+80], %f1855;
	ld.f32 	%f1856, [%rd57+84];
	ld.f32 	%f1857, [%rd98+84];
	add.f32 	%f1858, %f1856, %f1857;
	st.f32 	[%rd98+84], %f1858;
	ld.f32 	%f1859, [%rd57+88];
	ld.f32 	%f1860, [%rd98+88];
	add.f32 	%f1861, %f1859, %f1860;
	st.f32 	[%rd98+88], %f1861;
	ld.f32 	%f1862, [%rd57+92];
	ld.f32 	%f1863, [%rd98+92];
	add.f32 	%f1864, %f1862, %f1863;
	st.f32 	[%rd98+92], %f1864;
	ld.f32 	%f1865, [%rd57+96];
	ld.f32 	%f1866, [%rd98+96];
	add.f32 	%f1867, %f1865, %f1866;
	st.f32 	[%rd98+96], %f1867;
	ld.f32 	%f1868, [%rd57+100];
	ld.f32 	%f1869, [%rd98+100];
	add.f32 	%f1870, %f1868, %f1869;
	st.f32 	[%rd98+100], %f1870;
	ld.f32 	%f1871, [%rd57+104];
	ld.f32 	%f1872, [%rd98+104];
	add.f32 	%f1873, %f1871, %f1872;
	st.f32 	[%rd98+104], %f1873;
	ld.f32 	%f1874, [%rd57+108];
	ld.f32 	%f1875, [%rd98+108];
	add.f32 	%f1876, %f1874, %f1875;
	st.f32 	[%rd98+108], %f1876;
	ld.f32 	%f1877, [%rd57+112];
	ld.f32 	%f1878, [%rd98+112];
	add.f32 	%f1879, %f1877, %f1878;
	st.f32 	[%rd98+112], %f1879;
	ld.f32 	%f1880, [%rd57+116];
	ld.f32 	%f1881, [%rd98+116];
	add.f32 	%f1882, %f1880, %f1881;
	st.f32 	[%rd98+116], %f1882;
	ld.f32 	%f1883, [%rd57+120];
	ld.f32 	%f1884, [%rd98+120];
	add.f32 	%f1885, %f1883, %f1884;
	st.f32 	[%rd98+120], %f1885;
	ld.f32 	%f1886, [%rd57+124];
	ld.f32 	%f1887, [%rd98+124];
	add.f32 	%f1888, %f1886, %f1887;
	st.f32 	[%rd98+124], %f1888;
	ld.shared.u64 	%rd58, [_ZZN3cub18CUB_300001_SM_10006detail6reduce28DeviceReduceSingleTileKernelINS2_10policy_hubIPfy9sum_deltaE10Policy1000EPS5_S9_iS6_S5_S5_N4cuda3std3__410__identityEEEvT0_T1_T2_T3_T4_T6_E12temp_storage+24];
	ld.f32 	%f1889, [%rd58];
	add.f32 	%f1890, %f1889, %f1795;
	st.f32 	[%rd98], %f1890;
	ld.f32 	%f1891, [%rd58+4];
	add.f32 	%f1892, %f1891, %f1798;
	st.f32 	[%rd98+4], %f1892;
	ld.f32 	%f1893, [%rd58+8];
	add.f32 	%f1894, %f1893, %f1801;
	st.f32 	[%rd98+8], %f1894;
	ld.f32 	%f1895, [%rd58+12];
	add.f32 	%f1896, %f1895, %f1804;
	st.f32 	[%rd98+12], %f1896;
	ld.f32 	%f1897, [%rd58+16];
	add.f32 	%f1898, %f1897, %f1807;
	st.f32 	[%rd98+16], %f1898;
	ld.f32 	%f1899, [%rd58+20];
	add.f32 	%f1900, %f1899, %f1810;
	st.f32 	[%rd98+20], %f1900;
	ld.f32 	%f1901, [%rd58+24];
	add.f32 	%f1902, %f1901, %f1813;
	st.f32 	[%rd98+24], %f1902;
	ld.f32 	%f1903, [%rd58+28];
	add.f32 	%f1904, %f1903, %f1816;
	st.f32 	[%rd98+28], %f1904;
	ld.f32 	%f1905, [%rd58+32];
	add.f32 	%f1906, %f1905, %f1819;
	st.f32 	[%rd98+32], %f1906;
	ld.f32 	%f1907, [%rd58+36];
	add.f32 	%f1908, %f1907, %f1822;
	st.f32 	[%rd98+36], %f1908;
	ld.f32 	%f1909, [%rd58+40];
	add.f32 	%f1910, %f1909, %f1825;
	st.f32 	[%rd98+40], %f1910;
	ld.f32 	%f1911, [%rd58+44];
	add.f32 	%f1912, %f1911, %f1828;
	st.f32 	[%rd98+44], %f1912;
	ld.f32 	%f1913, [%rd58+48];
	add.f32 	%f1914, %f1913, %f1831;
	st.f32 	[%rd98+48], %f1914;
	ld.f32 	%f1915, [%rd58+52];
	add.f32 	%f1916, %f1915, %f1834;
	st.f32 	[%rd98+52], %f1916;
	ld.f32 	%f1917, [%rd58+56];
	add.f32 	%f1918, %f1917, %f1837;
	st.f32 	[%rd98+56], %f1918;
	ld.f32 	%f1919, [%rd58+60];
	add.f32 	%f1920, %f1919, %f1840;
	st.f32 	[%rd98+60], %f1920;
	ld.f32 	%f1921, [%rd58+64];
	add.f32 	%f1922, %f1921, %f1843;
	st.f32 	[%rd98+64], %f1922;
	ld.f32 	%f1923, [%rd58+68];
	add.f32 	%f1924, %f1923, %f1846;
	st.f32 	[%rd98+68], %f1924;
	ld.f32 	%f1925, [%rd58+72];
	add.f32 	%f1926, %f1925, %f1849;
	st.f32 	[%rd98+72], %f1926;
	ld.f32 	%f1927, [%rd58+76];
	add.f32 	%f1928, %f1927, %f1852;
	st.f32 	[%rd98+76], %f1928;
	ld.f32 	%f1929, [%rd58+80];
	add.f32 	%f1930, %f1929, %f1855;
	st.f32 	[%rd98+80], %f1930;
	ld.f32 	%f1931, [%rd58+84];
	add.f32 	%f1932, %f1931, %f1858;
	st.f32 	[%rd98+84], %f1932;
	ld.f32 	%f1933, [%rd58+88];
	add.f32 	%f1934, %f1933, %f1861;
	st.f32 	[%rd98+88], %f1934;
	ld.f32 	%f1935, [%rd58+92];
	add.f32 	%f1936, %f1935, %f1864;
	st.f32 	[%rd98+92], %f1936;
	ld.f32 	%f1937, [%rd58+96];
	add.f32 	%f1938, %f1937, %f1867;
	st.f32 	[%rd98+96], %f1938;
	ld.f32 	%f1939, [%rd58+100];
	add.f32 	%f1940, %f1939, %f1870;
	st.f32 	[%rd98+100], %f1940;
	ld.f32 	%f1941, [%rd58+104];
	add.f32 	%f1942, %f1941, %f1873;
	st.f32 	[%rd98+104], %f1942;
	ld.f32 	%f1943, [%rd58+108];
	add.f32 	%f1944, %f1943, %f1876;
	st.f32 	[%rd98+108], %f1944;
	ld.f32 	%f1945, [%rd58+112];
	add.f32 	%f1946, %f1945, %f1879;
	st.f32 	[%rd98+112], %f1946;
	ld.f32 	%f1947, [%rd58+116];
	add.f32 	%f1948, %f1947, %f1882;
	st.f32 	[%rd98+116], %f1948;
	ld.f32 	%f1949, [%rd58+120];
	add.f32 	%f1950, %f1949, %f1885;
	st.f32 	[%rd98+120], %f1950;
	ld.f32 	%f1951, [%rd58+124];
	add.f32 	%f1952, %f1951, %f1888;
	st.f32 	[%rd98+124], %f1952;
	ld.shared.u64 	%rd59, [_ZZN3cub18CUB_300001_SM_10006detail6reduce28DeviceReduceSingleTileKernelINS2_10policy_hubIPfy9sum_deltaE10Policy1000EPS5_S9_iS6_S5_S5_N4cuda3std3__410__identityEEEvT0_T1_T2_T3_T4_T6_E12temp_storage+32];
	ld.f32 	%f1953, [%rd59];
	add.f32 	%f1954, %f1953, %f1890;
	st.f32 	[%rd98], %f1954;
	ld.f32 	%f1955, [%rd59+4];
	add.f32 	%f1956, %f1955, %f1892;
	st.f32 	[%rd98+4], %f1956;
	ld.f32 	%f1957, [%rd59+8];
	add.f32 	%f1958, %f1957, %f1894;
	st.f32 	[%rd98+8], %f1958;
	ld.f32 	%f1959, [%rd59+12];
	add.f32 	%f1960, %f1959, %f1896;
	st.f32 	[%rd98+12], %f1960;
	ld.f32 	%f1961, [%rd59+16];
	add.f32 	%f1962, %f1961, %f1898;
	st.f32 	[%rd98+16], %f1962;
	ld.f32 	%f1963, [%rd59+20];
	add.f32 	%f1964, %f1963, %f1900;
	st.f32 	[%rd98+20], %f1964;
	ld.f32 	%f1965, [%rd59+24];
	add.f32 	%f1966, %f1965, %f1902;
	st.f32 	[%rd98+24], %f1966;
	ld.f32 	%f1967, [%rd59+28];
	add.f32 	%f1968, %f1967, %f1904;
	st.f32 	[%rd98+28], %f1968;
	ld.f32 	%f1969, [%rd59+32];
	add.f32 	%f1970, %f1969, %f1906;
	st.f32 	[%rd98+32], %f1970;
	ld.f32 	%f1971, [%rd59+36];
	add.f32 	%f1972, %f1971, %f1908;
	st.f32 	[%rd98+36], %f1972;
	ld.f32 	%f1973, [%rd59+40];
	add.f32 	%f1974, %f1973, %f1910;
	st.f32 	[%rd98+40], %f1974;
	ld.f32 	%f1975, [%rd59+44];
	add.f32 	%f1976, %f1975, %f1912;
	st.f32 	[%rd98+44], %f1976;
	ld.f32 	%f1977, [%rd59+48];
	add.f32 	%f1978, %f1977, %f1914;
	st.f32 	[%rd98+48], %f1978;
	ld.f32 	%f1979, [%rd59+52];
	add.f32 	%f1980, %f1979, %f1916;
	st.f32 	[%rd98+52], %f1980;
	ld.f32 	%f1981, [%rd59+56];
	add.f32 	%f1982, %f1981, %f1918;
	st.f32 	[%rd98+56], %f1982;
	ld.f32 	%f1983, [%rd59+60];
	add.f32 	%f1984, %f1983, %f1920;
	st.f32 	[%rd98+60], %f1984;
	ld.f32 	%f1985, [%rd59+64];
	add.f32 	%f1986, %f1985, %f1922;
	st.f32 	[%rd98+64], %f1986;
	ld.f32 	%f1987, [%rd59+68];
	add.f32 	%f1988, %f1987, %f1924;
	st.f32 	[%rd98+68], %f1988;
	ld.f32 	%f1989, [%rd59+72];
	add.f32 	%f1990, %f1989, %f1926;
	st.f32 	[%rd98+72], %f1990;
	ld.f32 	%f1991, [%rd59+76];
	add.f32 	%f1992, %f1991, %f1928;
	st.f32 	[%rd98+76], %f1992;
	ld.f32 	%f1993, [%rd59+80];
	add.f32 	%f1994, %f1993, %f1930;
	st.f32 	[%rd98+80], %f1994;
	ld.f32 	%f1995, [%rd59+84];
	add.f32 	%f1996, %f1995, %f1932;
	st.f32 	[%rd98+84], %f1996;
	ld.f32 	%f1997, [%rd59+88];
	add.f32 	%f1998, %f1997, %f1934;
	st.f32 	[%rd98+88], %f1998;
	ld.f32 	%f1999, [%rd59+92];
	add.f32 	%f2000, %f1999, %f1936;
	st.f32 	[%rd98+92], %f2000;
	ld.f32 	%f2001, [%rd59+96];
	add.f32 	%f2002, %f2001, %f1938;
	st.f32 	[%rd98+96], %f2002;
	ld.f32 	%f2003, [%rd59+100];
	add.f32 	%f2004, %f2003, %f1940;
	st.f32 	[%rd98+100], %f2004;
	ld.f32 	%f2005, [%rd59+104];
	add.f32 	%f2006, %f2005, %f1942;
	st.f32 	[%rd98+104], %f2006;
	ld.f32 	%f2007, [%rd59+108];
	add.f32 	%f2008, %f2007, %f1944;
	st.f32 	[%rd98+108], %f2008;
	ld.f32 	%f2009, [%rd59+112];
	add.f32 	%f2010, %f2009, %f1946;
	st.f32 	[%rd98+112], %f2010;
	ld.f32 	%f2011, [%rd59+116];
	add.f32 	%f2012, %f2011, %f1948;
	st.f32 	[%rd98+116], %f2012;
	ld.f32 	%f2013, [%rd59+120];
	add.f32 	%f2014, %f2013, %f1950;
	st.f32 	[%rd98+120], %f2014;
	ld.f32 	%f2015, [%rd59+124];
	add.f32 	%f2016, %f2015, %f1952;
	st.f32 	[%rd98+124], %f2016;
	ld.shared.u64 	%rd60, [_ZZN3cub18CUB_300001_SM_10006detail6reduce28DeviceReduceSingleTileKernelINS2_10policy_hubIPfy9sum_deltaE10Policy1000EPS5_S9_iS6_S5_S5_N4cuda3std3__410__identityEEEvT0_T1_T2_T3_T4_T6_E12temp_storage+40];
	ld.f32 	%f2017, [%rd60];
	add.f32 	%f2018, %f2017, %f1954;
	st.f32 	[%rd98], %f2018;
	ld.f32 	%f2019, [%rd60+4];
	add.f32 	%f2020, %f2019, %f1956;
	st.f32 	[%rd98+4], %f2020;
	ld.f32 	%f2021, [%rd60+8];
	add.f32 	%f2022, %f2021, %f1958;
	st.f32 	[%rd98+8], %f2022;
	ld.f32 	%f2023, [%rd60+12];
	add.f32 	%f2024, %f2023, %f1960;
	st.f32 	[%rd98+12], %f2024;
	ld.f32 	%f2025, [%rd60+16];
	add.f32 	%f2026, %f2025, %f1962;
	st.f32 	[%rd98+16], %f2026;
	ld.f32 	%f2027, [%rd60+20];
	add.f32 	%f2028, %f2027, %f1964;
	st.f32 	[%rd98+20], %f2028;
	ld.f32 	%f2029, [%rd60+24];
	add.f32 	%f2030, %f2029, %f1966;
	st.f32 	[%rd98+24], %f2030;
	ld.f32 	%f2031, [%rd60+28];
	add.f32 	%f2032, %f2031, %f1968;
	st.f32 	[%rd98+28], %f2032;
	ld.f32 	%f2033, [%rd60+32];
	add.f32 	%f2034, %f2033, %f1970;
	st.f32 	[%rd98+32], %f2034;
	ld.f32 	%f2035, [%rd60+36];
	add.f32 	%f2036, %f2035, %f1972;
	st.f32 	[%rd98+36], %f2036;
	ld.f32 	%f2037, [%rd60+40];
	add.f32 	%f2038, %f2037, %f1974;
	st.f32 	[%rd98+40], %f2038;
	ld.f32 	%f2039, [%rd60+44];
	add.f32 	%f2040, %f2039, %f1976;
	st.f32 	[%rd98+44], %f2040;
	ld.f32 	%f2041, [%rd60+48];
	add.f32 	%f2042, %f2041, %f1978;
	st.f32 	[%rd98+48], %f2042;
	ld.f32 	%f2043, [%rd60+52];
	add.f32 	%f2044, %f2043, %f1980;
	st.f32 	[%rd98+52], %f2044;
	ld.f32 	%f2045, [%rd60+56];
	add.f32 	%f2046, %f2045, %f1982;
	st.f32 	[%rd98+56], %f2046;
	ld.f32 	%f2047, [%rd60+60];
	add.f32 	%f2048, %f2047, %f1984;
	st.f32 	[%rd98+60], %f2048;
	ld.f32 	%f2049, [%rd60+64];
	add.f32 	%f2050, %f2049, %f1986;
	st.f32 	[%rd98+64], %f2050;
	ld.f32 	%f2051, [%rd60+68];
	add.f32 	%f2052, %f2051, %f1988;
	st.f32 	[%rd98+68], %f2052;
	ld.f32 	%f2053, [%rd60+72];
	add.f32 	%f2054, %f2053, %f1990;
	st.f32 	[%rd98+72], %f2054;
	ld.f32 	%f2055, [%rd60+76];
	add.f32 	%f2056, %f2055, %f1992;
	st.f32 	[%rd98+76], %f2056;
	ld.f32 	%f2057, [%rd60+80];
	add.f32 	%f2058, %f2057, %f1994;
	st.f32 	[%rd98+80], %f2058;
	ld.f32 	%f2059, [%rd60+84];
	add.f32 	%f2060, %f2059, %f1996;
	st.f32 	[%rd98+84], %f2060;
	ld.f32 	%f2061, [%rd60+88];
	add.f32 	%f2062, %f2061, %f1998;
	st.f32 	[%rd98+88], %f2062;
	ld.f32 	%f2063, [%rd60+92];
	add.f32 	%f2064, %f2063, %f2000;
	st.f32 	[%rd98+92], %f2064;
	ld.f32 	%f2065, [%rd60+96];
	add.f32 	%f2066, %f2065, %f2002;
	st.f32 	[%rd98+96], %f2066;
	ld.f32 	%f2067, [%rd60+100];
	add.f32 	%f2068, %f2067, %f2004;
	st.f32 	[%rd98+100], %f2068;
	ld.f32 	%f2069, [%rd60+104];
	add.f32 	%f2070, %f2069, %f2006;
	st.f32 	[%rd98+104], %f2070;
	ld.f32 	%f2071, [%rd60+108];
	add.f32 	%f2072, %f2071, %f2008;
	st.f32 	[%rd98+108], %f2072;
	ld.f32 	%f2073, [%rd60+112];
	add.f32 	%f2074, %f2073, %f2010;
	st.f32 	[%rd98+112], %f2074;
	ld.f32 	%f2075, [%rd60+116];
	add.f32 	%f2076, %f2075, %f2012;
	st.f32 	[%rd98+116], %f2076;
	ld.f32 	%f2077, [%rd60+120];
	add.f32 	%f2078, %f2077, %f2014;
	st.f32 	[%rd98+120], %f2078;
	ld.f32 	%f2079, [%rd60+124];
	add.f32 	%f2080, %f2079, %f2016;
	st.f32 	[%rd98+124], %f2080;
	ld.shared.u64 	%rd61, [_ZZN3cub18CUB_300001_SM_10006detail6reduce28DeviceReduceSingleTileKernelINS2_10policy_hubIPfy9sum_deltaE10Policy1000EPS5_S9_iS6_S5_S5_N4cuda3std3__410__identityEEEvT0_T1_T2_T3_T4_T6_E12temp_storage+48];
	ld.f32 	%f2081, [%rd61];
	add.f32 	%f2082, %f2081, %f2018;
	st.f32 	[%rd98], %f2082;
	ld.f32 	%f2083, [%rd61+4];
	add.f32 	%f2084, %f2083, %f2020;
	st.f32 	[%rd98+4], %f2084;
	ld.f32 	%f2085, [%rd61+8];
	add.f32 	%f2086, %f2085, %f2022;
	st.f32 	[%rd98+8], %f2086;
	ld.f32 	%f2087, [%rd61+12];
	add.f32 	%f2088, %f2087, %f2024;
	st.f32 	[%rd98+12], %f2088;
	ld.f32 	%f2089, [%rd61+16];
	add.f32 	%f2090, %f2089, %f2026;
	st.f32 	[%rd98+16], %f2090;
	ld.f32 	%f2091, [%rd61+20];
	add.f32 	%f2092, %f2091, %f2028;
	st.f32 	[%rd98+20], %f2092;
	ld.f32 	%f2093, [%rd61+24];
	add.f32 	%f2094, %f2093, %f2030;
	st.f32 	[%rd98+24], %f2094;
	ld.f32 	%f2095, [%rd61+28];
	add.f32 	%f2096, %f2095, %f2032;
	st.f32 	[%rd98+28], %f2096;
	ld.f32 	%f2097, [%rd61+32];
	add.f32 	%f2098, %f2097, %f2034;
	st.f32 	[%rd98+32], %f2098;
	ld.f32 	%f2099, [%rd61+36];
	add.f32 	%f2100, %f2099, %f2036;
	st.f32 	[%rd98+36], %f2100;
	ld.f32 	%f2101, [%rd61+40];
	add.f32 	%f2102, %f2101, %f2038;
	st.f32 	[%rd98+40], %f2102;
	ld.f32 	%f2103, [%rd61+44];
	add.f32 	%f2104, %f2103, %f2040;
	st.f32 	[%rd98+44], %f2104;
	ld.f32 	%f2105, [%rd61+48];
	add.f32 	%f2106, %f2105, %f2042;
	st.f32 	[%rd98+48], %f2106;
	ld.f32 	%f2107, [%rd61+52];
	add.f32 	%f2108, %f2107, %f2044;
	st.f32 	[%rd98+52], %f2108;
	ld.f32 	%f2109, [%rd61+56];
	add.f32 	%f2110, %f2109, %f2046;
	st.f32 	[%rd98+56], %f2110;
	ld.f32 	%f2111, [%rd61+60];
	add.f32 	%f2112, %f2111, %f2048;
	st.f32 	[%rd98+60], %f2112;
	ld.f32 	%f2113, [%rd61+64];
	add.f32 	%f2114, %f2113, %f2050;
	st.f32 	[%rd98+64], %f2114;
	ld.f32 	%f2115, [%rd61+68];
	add.f32 	%f2116, %f2115, %f2052;
	st.f32 	[%rd98+68], %f2116;
	ld.f32 	%f2117, [%rd61+72];
	add.f32 	%f2118, %f2117, %f2054;
	st.f32 	[%rd98+72], %f2118;
	ld.f32 	%f2119, [%rd61+76];
	add.f32 	%f2120, %f2119, %f2056;
	st.f32 	[%rd98+76], %f2120;
	ld.f32 	%f2121, [%rd61+80];
	add.f32 	%f2122, %f2121, %f2058;
	st.f32 	[%rd98+80], %f2122;
	ld.f32 	%f2123, [%rd61+84];
	add.f32 	%f2124, %f2123, %f2060;
	st.f32 	[%rd98+84], %f2124;
	ld.f32 	%f2125, [%rd61+88];
	add.f32 	%f2126, %f2125, %f2062;
	st.f32 	[%rd98+88], %f2126;
	ld.f32 	%f2127, [%rd61+92];
	add.f32 	%f2128, %f2127, %f2064;
	st.f32 	[%rd98+92], %f2128;
	ld.f32 	%f2129, [%rd61+96];
	add.f32 	%f2130, %f2129, %f2066;
	st.f32 	[%rd98+96], %f2130;
	ld.f32 	%f2131, [%rd61+100];
	add.f32 	%f2132, %f2131, %f2068;
	st.f32 	[%rd98+100], %f2132;
	ld.f32 	%f2133, [%rd61+104];
	add.f32 	%f2134, %f2133, %f2070;
	st.f32 	[%rd98+104], %f2134;
	ld.f32 	%f2135, [%rd61+108];
	add.f32 	%f2136, %f2135, %f2072;
	st.f32 	[%rd98+108], %f2136;
	ld.f32 	%f2137, [%rd61+112];
	add.f32 	%f2138, %f2137, %f2074;
	st.f32 	[%rd98+112], %f2138;
	ld.f32 	%f2139, [%rd61+116];
	add.f32 	%f2140, %f2139, %f2076;
	st.f32 	[%rd98+116], %f2140;
	ld.f32 	%f2141, [%rd61+120];
	add.f32 	%f2142, %f2141, %f2078;
	st.f32 	[%rd98+120], %f2142;
	ld.f32 	%f2143, [%rd61+124];
	add.f32 	%f2144, %f2143, %f2080;
	st.f32 	[%rd98+124], %f2144;
	ld.shared.u64 	%rd62, [_ZZN3cub18CUB_300001_SM_10006detail6reduce28DeviceReduceSingleTileKernelINS2_10policy_hubIPfy9sum_deltaE10Policy1000EPS5_S9_iS6_S5_S5_N4cuda3std3__410__identityEEEvT0_T1_T2_T3_T4_T6_E12temp_storage+56];
	ld.f32 	%f2145, [%rd62];
	add.f32 	%f2146, %f2145, %f2082;
	st.f32 	[%rd98], %f2146;
	ld.f32 	%f2147, [%rd62+4];
	add.f32 	%f2148, %f2147, %f2084;
	st.f32 	[%rd98+4], %f2148;
	ld.f32 	%f2149, [%rd62+8];
	add.f32 	%f2150, %f2149, %f2086;
	st.f32 	[%rd98+8], %f2150;
	ld.f32 	%f2151, [%rd62+12];
	add.f32 	%f2152, %f2151, %f2088;
	st.f32 	[%rd98+12], %f2152;
	ld.f32 	%f2153, [%rd62+16];
	add.f32 	%f2154, %f2153, %f2090;
	st.f32 	[%rd98+16], %f2154;
	ld.f32 	%f2155, [%rd62+20];
	add.f32 	%f2156, %f2155, %f2092;
	st.f32 	[%rd98+20], %f2156;
	ld.f32 	%f2157, [%rd62+24];
	add.f32 	%f2158, %f2157, %f2094;
	st.f32 	[%rd98+24], %f2158;
	ld.f32 	%f2159, [%rd62+28];
	add.f32 	%f2160, %f2159, %f2096;
	st.f32 	[%rd98+28], %f2160;
	ld.f32 	%f2161, [%rd62+32];
	add.f32 	%f2162, %f2161, %f2098;
	st.f32 	[%rd98+32], %f2162;
	ld.f32 	%f2163, [%rd62+36];
	add.f32 	%f2164, %f2163, %f2100;
	st.f32 	[%rd98+36], %f2164;
	ld.f32 	%f2165, [%rd62+40];
	add.f32 	%f2166, %f2165, %f2102;
	st.f32 	[%rd98+40], %f2166;
	ld.f32 	%f2167, [%rd62+44];
	add.f32 	%f2168, %f2167, %f2104;
	st.f32 	[%rd98+44], %f2168;
	ld.f32 	%f2169, [%rd62+48];
	add.f32 	%f2170, %f2169, %f2106;
	st.f32 	[%rd98+48], %f2170;
	ld.f32 	%f2171, [%rd62+52];
	add.f32 	%f2172, %f2171, %f2108;
	st.f32 	[%rd98+52], %f2172;
	ld.f32 	%f2173, [%rd62+56];
	add.f32 	%f2174, %f2173, %f2110;
	st.f32 	[%rd98+56], %f2174;
	ld.f32 	%f2175, [%rd62+60];
	add.f32 	%f2176, %f2175, %f2112;
	st.f32 	[%rd98+60], %f2176;
	ld.f32 	%f2177, [%rd62+64];
	add.f32 	%f2178, %f2177, %f2114;
	st.f32 	[%rd98+64], %f2178;
	ld.f32 	%f2179, [%rd62+68];
	add.f32 	%f2180, %f2179, %f2116;
	st.f32 	[%rd98+68], %f2180;
	ld.f32 	%f2181, [%rd62+72];
	add.f32 	%f2182, %f2181, %f2118;
	st.f32 	[%rd98+72], %f2182;
	ld.f32 	%f2183, [%rd62+76];
	add.f32 	%f2184, %f2183, %f2120;
	st.f32 	[%rd98+76], %f2184;
	ld.f32 	%f2185, [%rd62+80];
	add.f32 	%f2186, %f2185, %f2122;
	st.f32 	[%rd98+80], %f2186;
	ld.f32 	%f2187, [%rd62+84];
	add.f32 	%f2188, %f2187, %f2124;
	st.f32 	[%rd98+84], %f2188;
	ld.f32 	%f2189, [%rd62+88];
	add.f32 	%f2190, %f2189, %f2126;
	st.f32 	[%rd98+88], %f2190;
	ld.f32 	%f2191, [%rd62+92];
	add.f32 	%f2192, %f2191, %f2128;
	st.f32 	[%rd98+92], %f2192;
	ld.f32 	%f2193, [%rd62+96];
	add.f32 	%f2194, %f2193, %f2130;
	st.f32 	[%rd98+96], %f2194;
	ld.f32 	%f2195, [%rd62+100];
	add.f32 	%f2196, %f2195, %f2132;
	st.f32 	[%rd98+100], %f2196;
	ld.f32 	%f2197, [%rd62+104];
	add.f32 	%f2198, %f2197, %f2134;
	st.f32 	[%rd98+104], %f2198;
	ld.f32 	%f2199, [%rd62+108];
	add.f32 	%f2200, %f2199, %f2136;
	st.f32 	[%rd98+108], %f2200;
	ld.f32 	%f2201, [%rd62+112];
	add.f32 	%f2202, %f2201, %f2138;
	st.f32 	[%rd98+112], %f2202;
	ld.f32 	%f2203, [%rd62+116];
	add.f32 	%f2204, %f2203, %f2140;
	st.f32 	[%rd98+116], %f2204;
	ld.f32 	%f2205, [%rd62+120];
	add.f32 	%f2206, %f2205, %f2142;
	st.f32 	[%rd98+120], %f2206;
	ld.f32 	%f2207, [%rd62+124];
	add.f32 	%f2208, %f2207, %f2144;
	st.f32 	[%rd98+124], %f2208;
	ld.shared.u64 	%rd63, [_ZZN3cub18CUB_300001_SM_10006detail6reduce28DeviceReduceSingleTileKernelINS2_10policy_hubIPfy9sum_deltaE10Policy1000EPS5_S9_iS6_S5_S5_N4cuda3std3__410__identityEEEvT0_T1_T2_T3_T4_T6_E12temp_storage+64];
	ld.f32 	%f2209, [%rd63];
	add.f32 	%f2210, %f2209, %f2146;
	st.f32 	[%rd98], %f2210;
	ld.f32 	%f2211, [%rd63+4];
	add.f32 	%f2212, %f2211, %f2148;
	st.f32 	[%rd98+4], %f2212;
	ld.f32 	%f2213, [%rd63+8];
	add.f32 	%f2214, %f2213, %f2150;
	st.f32 	[%rd98+8], %f2214;
	ld.f32 	%f2215, [%rd63+12];
	add.f32 	%f2216, %f2215, %f2152;
	st.f32 	[%rd98+12], %f2216;
	ld.f32 	%f2217, [%rd63+16];
	add.f32 	%f2218, %f2217, %f2154;
	st.f32 	[%rd98+16], %f2218;
	ld.f32 	%f2219, [%rd63+20];
	add.f32 	%f2220, %f2219, %f2156;
	st.f32 	[%rd98+20], %f2220;
	ld.f32 	%f2221, [%rd63+24];
	add.f32 	%f2222, %f2221, %f2158;
	st.f32 	[%rd98+24], %f2222;
	ld.f32 	%f2223, [%rd63+28];
	add.f32 	%f2224, %f2223, %f2160;
	st.f32 	[%rd98+28], %f2224;
	ld.f32 	%f2225, [%rd63+32];
	add.f32 	%f2226, %f2225, %f2162;
	st.f32 	[%rd98+32], %f2226;
	ld.f32 	%f2227, [%rd63+36];
	add.f32 	%f2228, %f2227, %f2164;
	st.f32 	[%rd98+36], %f2228;
	ld.f32 	%f2229, [%rd63+40];
	add.f32 	%f2230, %f2229, %f2166;
	st.f32 	[%rd98+40], %f2230;
	ld.f32 	%f2231, [%rd63+44];
	add.f32 	%f2232, %f2231, %f2168;
	st.f32 	[%rd98+44], %f2232;
	ld.f32 	%f2233, [%rd63+48];
	add.f32 	%f2234, %f2233, %f2170;
	st.f32 	[%rd98+48], %f2234;
	ld.f32 	%f2235, [%rd63+52];
	add.f32 	%f2236, %f2235, %f2172;
	st.f32 	[%rd98+52], %f2236;
	ld.f32 	%f2237, [%rd63+56];
	add.f32 	%f2238, %f2237, %f2174;
	st.f32 	[%rd98+56], %f2238;
	ld.f32 	%f2239, [%rd63+60];
	add.f32 	%f2240, %f2239, %f2176;
	st.f32 	[%rd98+60], %f2240;
	ld.f32 	%f2241, [%rd63+64];
	add.f32 	%f2242, %f2241, %f2178;
	st.f32 	[%rd98+64], %f2242;
	ld.f32 	%f2243, [%rd63+68];
	add.f32 	%f2244, %f2243, %f2180;
	st.f32 	[%rd98+68], %f2244;
	ld.f32 	%f2245, [%rd63+72];
	add.f32 	%f2246, %f2245, %f2182;
	st.f32 	[%rd98+72], %f2246;
	ld.f32 	%f2247, [%rd63+76];
	add.f32 	%f2248, %f2247, %f2184;
	st.f32 	[%rd98+76], %f2248;
	ld.f32 	%f2249, [%rd63+80];
	add.f32 	%f2250, %f2249, %f2186;
	st.f32 	[%rd98+80], %f2250;
	ld.f32 	%f2251, [%rd63+84];
	add.f32 	%f2252, %f2251, %f2188;
	st.f32 	[%rd98+84], %f2252;
	ld.f32 	%f2253, [%rd63+88];
	add.f32 	%f2254, %f2253, %f2190;
	st.f32 	[%rd98+88], %f2254;
	ld.f32 	%f2255, [%rd63+92];
	add.f32 	%f2256, %f2255, %f2192;
	st.f32 	[%rd98+92], %f2256;
	ld.f32 	%f2257, [%rd63+96];
	add.f32 	%f2258, %f2257, %f2194;
	st.f32 	[%rd98+96], %f2258;
	ld.f32 	%f2259, [%rd63+100];
	add.f32 	%f2260, %f2259, %f2196;
	st.f32 	[%rd98+100], %f2260;
	ld.f32 	%f2261, [%rd63+104];
	add.f32 	%f2262, %f2261, %f2198;
	st.f32 	[%rd98+104], %f2262;
	ld.f32 	%f2263, [%rd63+108];
	add.f32 	%f2264, %f2263, %f2200;
	st.f32 	[%rd98+108], %f2264;
	ld.f32 	%f2265, [%rd63+112];
	add.f32 	%f2266, %f2265, %f2202;
	st.f32 	[%rd98+112], %f2266;
	ld.f32 	%f2267, [%rd63+116];
	add.f32 	%f2268, %f2267, %f2204;
	st.f32 	[%rd98+116], %f2268;
	ld.f32 	%f2269, [%rd63+120];
	add.f32 	%f2270, %f2269, %f2206;
	st.f32 	[%rd98+120], %f2270;
	ld.f32 	%f2271, [%rd63+124];
	add.f32 	%f2272, %f2271, %f2208;
	st.f32 	[%rd98+124], %f2272;
$L__BB15_64:
	mov.u32 	%r234, %tid.x;
	setp.ne.s32 	%p43, %r234, 0;
	@%p43 bra 	$L__BB15_66;
	cvta.to.global.u64 	%rd95, %rd13;
	ld.f32 	%f4097, [%rd98];
	ld.global.f32 	%f4098, [%rd95];
	add.f32 	%f4099, %f4097, %f4098;
	st.global.f32 	[%rd95], %f4099;
	ld.f32 	%f4100, [%rd98+4];
	ld.global.f32 	%f4101, [%rd95+4];
	add.f32 	%f4102, %f4100, %f4101;
	st.global.f32 	[%rd95+4], %f4102;
	ld.f32 	%f4103, [%rd98+8];
	ld.global.f32 	%f4104, [%rd95+8];
	add.f32 	%f4105, %f4103, %f4104;
	st.global.f32 	[%rd95+8], %f4105;
	ld.f32 	%f4106, [%rd98+12];
	ld.global.f32 	%f4107, [%rd95+12];
	add.f32 	%f4108, %f4106, %f4107;
	st.global.f32 	[%rd95+12], %f4108;
	ld.f32 	%f4109, [%rd98+16];
	ld.global.f32 	%f4110, [%rd95+16];
	add.f32 	%f4111, %f4109, %f4110;
	st.global.f32 	[%rd95+16], %f4111;
	ld.f32 	%f4112, [%rd98+20];
	ld.global.f32 	%f4113, [%rd95+20];
	add.f32 	%f4114, %f4112, %f4113;
	st.global.f32 	[%rd95+20], %f4114;
	ld.f32 	%f4115, [%rd98+24];
	ld.global.f32 	%f4116, [%rd95+24];
	add.f32 	%f4117, %f4115, %f4116;
	st.global.f32 	[%rd95+24], %f4117;
	ld.f32 	%f4118, [%rd98+28];
	ld.global.f32 	%f4119, [%rd95+28];
	add.f32 	%f4120, %f4118, %f4119;
	st.global.f32 	[%rd95+28], %f4120;
	ld.f32 	%f4121, [%rd98+32];
	ld.global.f32 	%f4122, [%rd95+32];
	add.f32 	%f4123, %f4121, %f4122;
	st.global.f32 	[%rd95+32], %f4123;
	ld.f32 	%f4124, [%rd98+36];
	ld.global.f32 	%f4125, [%rd95+36];
	add.f32 	%f4126, %f4124, %f4125;
	st.global.f32 	[%rd95+36], %f4126;
	ld.f32 	%f4127, [%rd98+40];
	ld.global.f32 	%f4128, [%rd95+40];
	add.f32 	%f4129, %f4127, %f4128;
	st.global.f32 	[%rd95+40], %f4129;
	ld.f32 	%f4130, [%rd98+44];
	ld.global.f32 	%f4131, [%rd95+44];
	add.f32 	%f4132, %f4130, %f4131;
	st.global.f32 	[%rd95+44], %f4132;
	ld.f32 	%f4133, [%rd98+48];
	ld.global.f32 	%f4134, [%rd95+48];
	add.f32 	%f4135, %f4133, %f4134;
	st.global.f32 	[%rd95+48], %f4135;
	ld.f32 	%f4136, [%rd98+52];
	ld.global.f32 	%f4137, [%rd95+52];
	add.f32 	%f4138, %f4136, %f4137;
	st.global.f32 	[%rd95+52], %f4138;
	ld.f32 	%f4139, [%rd98+56];
	ld.global.f32 	%f4140, [%rd95+56];
	add.f32 	%f4141, %f4139, %f4140;
	st.global.f32 	[%rd95+56], %f4141;
	ld.f32 	%f4142, [%rd98+60];
	ld.global.f32 	%f4143, [%rd95+60];
	add.f32 	%f4144, %f4142, %f4143;
	st.global.f32 	[%rd95+60], %f4144;
	ld.f32 	%f4145, [%rd98+64];
	ld.global.f32 	%f4146, [%rd95+64];
	add.f32 	%f4147, %f4145, %f4146;
	st.global.f32 	[%rd95+64], %f4147;
	ld.f32 	%f4148, [%rd98+68];
	ld.global.f32 	%f4149, [%rd95+68];
	add.f32 	%f4150, %f4148, %f4149;
	st.global.f32 	[%rd95+68], %f4150;
	ld.f32 	%f4151, [%rd98+72];
	ld.global.f32 	%f4152, [%rd95+72];
	add.f32 	%f4153, %f4151, %f4152;
	st.global.f32 	[%rd95+72], %f4153;
	ld.f32 	%f4154, [%rd98+76];
	ld.global.f32 	%f4155, [%rd95+76];
	add.f32 	%f4156, %f4154, %f4155;
	st.global.f32 	[%rd95+76], %f4156;
	ld.f32 	%f4157, [%rd98+80];
	ld.global.f32 	%f4158, [%rd95+80];
	add.f32 	%f4159, %f4157, %f4158;
	st.global.f32 	[%rd95+80], %f4159;
	ld.f32 	%f4160, [%rd98+84];
	ld.global.f32 	%f4161, [%rd95+84];
	add.f32 	%f4162, %f4160, %f4161;
	st.global.f32 	[%rd95+84], %f4162;
	ld.f32 	%f4163, [%rd98+88];
	ld.global.f32 	%f4164, [%rd95+88];
	add.f32 	%f4165, %f4163, %f4164;
	st.global.f32 	[%rd95+88], %f4165;
	ld.f32 	%f4166, [%rd98+92];
	ld.global.f32 	%f4167, [%rd95+92];
	add.f32 	%f4168, %f4166, %f4167;
	st.global.f32 	[%rd95+92], %f4168;
	ld.f32 	%f4169, [%rd98+96];
	ld.global.f32 	%f4170, [%rd95+96];
	add.f32 	%f4171, %f4169, %f4170;
	st.global.f32 	[%rd95+96], %f4171;
	ld.f32 	%f4172, [%rd98+100];
	ld.global.f32 	%f4173, [%rd95+100];
	add.f32 	%f4174, %f4172, %f4173;
	st.global.f32 	[%rd95+100], %f4174;
	ld.f32 	%f4175, [%rd98+104];
	ld.global.f32 	%f4176, [%rd95+104];
	add.f32 	%f4177, %f4175, %f4176;
	st.global.f32 	[%rd95+104], %f4177;
	ld.f32 	%f4178, [%rd98+108];
	ld.global.f32 	%f4179, [%rd95+108];
	add.f32 	%f4180, %f4178, %f4179;
	st.global.f32 	[%rd95+108], %f4180;
	ld.f32 	%f4181, [%rd98+112];
	ld.global.f32 	%f4182, [%rd95+112];
	add.f32 	%f4183, %f4181, %f4182;
	st.global.f32 	[%rd95+112], %f4183;
	ld.f32 	%f4184, [%rd98+116];
	ld.global.f32 	%f4185, [%rd95+116];
	add.f32 	%f4186, %f4184, %f4185;
	st.global.f32 	[%rd95+116], %f4186;
	ld.f32 	%f4187, [%rd98+120];
	ld.global.f32 	%f4188, [%rd95+120];
	add.f32 	%f4189, %f4187, %f4188;
	st.global.f32 	[%rd95+120], %f4189;
	ld.f32 	%f4190, [%rd98+124];
	ld.global.f32 	%f4191, [%rd95+124];
	add.f32 	%f4192, %f4190, %f4191;
	st.global.f32 	[%rd95+124], %f4192;
	st.global.u64 	[%rd1], %rd13;
$L__BB15_66:
	ret;

}


// ===== COMPILED SASS (sm_100) =====

	.target	sm_100

	.elftype	@"ET_EXEC"


//--------------------- .note.nv.tkinfo           --------------------------
	.section	.note.nv.tkinfo,"",@"SHT_NOTE"
	.sectionflags	@"SHF_NOTE_NV_TKINFO"
	.tkinfo
        /*0018*/ 	.word	0x00000002
        /*0030*/ 	.string	""
        /*0030*/ 	.string	"ptxas"
        /*0030*/ 	.string	"Cuda compilation tools, release 13.0, V13.0.88"
        /*0030*/ 	.string	"Build cuda_13.0.r13.0/compiler.36424714_0"
        /*0030*/ 	.string	"-arch sm_100 -m 64 "



//--------------------- .note.nv.cuinfo           --------------------------
	.section	.note.nv.cuinfo,"",@"SHT_NOTE"
	.sectionflags	@"SHF_NOTE_NV_CUINFO"
        /*0018*/ 	.short	0x0002
        /*001a*/ 	.short	0x0064
        /*001c*/ 	.short	0x0082
	.zero		2


//--------------------- .nv.info                  --------------------------
	.section	.nv.info,"",@"SHT_CUDA_INFO"
	.align	4


	//----- nvinfo : EIATTR_REGCOUNT
	.align		4
        /*0000*/ 	.byte	0x04, 0x2f
        /*0002*/ 	.short	(.L_44 - .L_43)
	.align		4
.L_43:
        /*0004*/ 	.word	index@(_Z20calculate_differencePfS_S_S_S_S_)
        /*0008*/ 	.word	0x0000001e


	//----- nvinfo : EIATTR_FRAME_SIZE
	.align		4
.L_44:
        /*000c*/ 	.byte	0x04, 0x11
        /*000e*/ 	.short	(.L_46 - .L_45)
	.align		4
.L_45:
        /*0010*/ 	.word	index@($__internal_0_$__cuda_sm20_rcp_rn_f32_slowpath)
        /*0014*/ 	.word	0x00000000


	//----- nvinfo : EIATTR_FRAME_SIZE
	.align		4
.L_46:
        /*0018*/ 	.byte	0x04, 0x11
        /*001a*/ 	.short	(.L_48 - .L_47)
	.align		4
.L_47:
        /*001c*/ 	.word	index@(_Z20calculate_differencePfS_S_S_S_S_)
        /*0020*/ 	.word	0x00000000


	//----- nvinfo : EIATTR_REGCOUNT
	.align		4
.L_48:
        /*0024*/ 	.byte	0x04, 0x2f
        /*0026*/ 	.short	(.L_50 - .L_49)
	.align		4
.L_49:
        /*0028*/ 	.word	index@(_Z11copy_weightPfS_)
        /*002c*/ 	.word	0x00000014


	//----- nvinfo : EIATTR_FRAME_SIZE
	.align		4
.L_50:
        /*0030*/ 	.byte	0x04, 0x11
        /*0032*/ 	.short	(.L_52 - .L_51)
	.align		4
.L_51:
        /*0034*/ 	.word	index@(_Z11copy_weightPfS_)
        /*0038*/ 	.word	0x00000000


	//----- nvinfo : EIATTR_REGCOUNT
	.align		4
.L_52:
        /*003c*/ 	.byte	0x04, 0x2f
        /*003e*/ 	.short	(.L_54 - .L_53)
	.align		4
.L_53:
        /*0040*/ 	.word	index@(_ZN3cub18CUB_300001_SM_10006detail11EmptyKernelIvEEvv)
        /*0044*/ 	.word	0x00000004


	//----- nvinfo : EIATTR_FRAME_SIZE
	.align		4
.L_54:
        /*0048*/ 	.byte	0x04, 0x11
        /*004a*/ 	.short	(.L_56 - .L_55)
	.align		4
.L_55:
        /*004c*/ 	.word	index@(_ZN3cub18CUB_300001_SM_10006detail11EmptyKernelIvEEvv)
        /*0050*/ 	.word	0x00000000


	//----- nvinfo : EIATTR_REGCOUNT
	.align		4
.L_56:
        /*0054*/ 	.byte	0x04, 0x2f
        /*0056*/ 	.short	(.L_58 - .L_57)
	.align		4
.L_57:
        /*0058*/ 	.word	index@(_ZN3cub18CUB_300001_SM_10006detail8for_each13static_kernelINS2_12policy_hub_t12policy_500_tElN6thrust24THRUST_300001_SM_1000_NS8cuda_cub20__uninitialized_copy7functorINS7_6detail15normal_iteratorINS7_10device_ptrIfEEEENS7_7pointerIfNS8_3tagENS7_11use_defaultESI_EEEEEEvT0_T1_)
        /*005c*/ 	.word	0x0000000c


	//----- nvinfo : EIATTR_FRAME_SIZE
	.align		4
.L_58:
        /*0060*/ 	.byte	0x04, 0x11
        /*0062*/ 	.short	(.L_60 - .L_59)
	.align		4
.L_59:
        /*0064*/ 	.word	index@(_ZN3cub18CUB_300001_SM_10006detail8for_each13static_kernelINS2_12policy_hub_t12policy_500_tElN6thrust24THRUST_300001_SM_1000_NS8cuda_cub20__uninitialized_copy7functorINS7_6detail15normal_iteratorINS7_10device_ptrIfEEEENS7_7pointerIfNS8_3tagENS7_11use_defaultESI_EEEEEEvT0_T1_)
        /*0068*/ 	.word	0x00000000


	//----- nvinfo : EIATTR_REGCOUNT
	.align		4
.L_60:
        /*006c*/ 	.byte	0x04, 0x2f
        /*006e*/ 	.short	(.L_62 - .L_61)
	.align		4
.L_61:
        /*0070*/ 	.word	index@(_ZN3cub18CUB_300001_SM_10006detail8for_each13static_kernelINS2_12policy_hub_t12policy_500_tEmN6thrust24THRUST_300001_SM_1000_NS8cuda_cub20__uninitialized_fill7functorINS7_10device_ptrIiEEiEEEEvT0_T1_)
        /*0074*/ 	.word	0x00000008


	//----- nvinfo : EIATTR_FRAME_SIZE
	.align		4
.L_62:
        /*0078*/ 	.byte	0x04, 0x11
        /*007a*/ 	.short	(.L_64 - .L_63)
	.align		4
.L_63:
        /*007c*/ 	.word	index@(_ZN3cub18CUB_300001_SM_10006detail8for_each13static_kernelINS2_12policy_hub_t12policy_500_tEmN6thrust24THRUST_300001_SM_1000_NS8cuda_cub20__uninitialized_fill7functorINS7_10device_ptrIiEEiEEEEvT0_T1_)
        /*0080*/ 	.word	0x00000000


	//----- nvinfo : EIATTR_REGCOUNT
	.align		4
.L_64:
        /*0084*/ 	.byte	0x04, 0x2f
        /*0086*/ 	.short	(.L_66 - .L_65)
	.align		4
.L_65:
        /*0088*/ 	.word	index@(_ZN3cub18CUB_300001_SM_10006detail8for_each13static_kernelINS2_12policy_hub_t12policy_500_tElN6thrust24THRUST_300001_SM_1000_NS8cuda_cub10__tabulate7functorINS7_6detail15normal_iteratorINS7_10device_ptrIiEEEENS7_6system6detail7generic6detail22compute_sequence_valueIivEElEEEEvT0_T1_)
        /*008c*/ 	.word	0x0000000a


	//----- nvinfo : EIATTR_FRAME_SIZE
	.align		4
.L_66:
        /*0090*/ 	.byte	0x04, 0x11
        /*0092*/ 	.short	(.L_68 - .L_67)
	.align		4
.L_67:
        /*0094*/ 	.word	index@(_ZN3cub18CUB_300001_SM_10006detail8for_each13static_kernelINS2_12policy_hub_t12policy_500_tElN6thrust24THRUST_300001_SM_1000_NS8cuda_cub10__tabulate7functorINS7_6detail15normal_iteratorINS7_10device_ptrIiEEEENS7_6system6detail7generic6detail22compute_sequence_valueIivEElEEEEvT0_T1_)
        /*0098*/ 	.word	0x00000000


	//----- nvinfo : EIATTR_REGCOUNT
	.align		4
.L_68:
        /*009c*/ 	.byte	0x04, 0x2f
        /*009e*/ 	.short	(.L_70 - .L_69)
	.align		4
.L_69:
        /*00a0*/ 	.word	index@(_ZN3cub18CUB_300001_SM_10006detail8for_each13static_kernelINS2_12policy_hub_t12policy_500_tEmN6thrust24THRUST_300001_SM_1000_NS8cuda_cub20__uninitialized_fill7functorINS7_10device_ptrIPfEESC_EEEEvT0_T1_)
        /*00a4*/ 	.word	0x00000009


	//----- nvinfo : EIATTR_FRAME_SIZE
	.align		4
.L_70:
        /*00a8*/ 	.byte	0x04, 0x11
        /*00aa*/ 	.short	(.L_72 - .L_71)
	.align		4
.L_71:
        /*00ac*/ 	.word	index@(_ZN3cub18CUB_300001_SM_10006detail8for_each13static_kernelINS2_12policy_hub_t12policy_500_tEmN6thrust24THRUST_300001_SM_1000_NS8cuda_cub20__uninitialized_fill7functorINS7_10device_ptrIPfEESC_EEEEvT0_T1_)
        /*00b0*/ 	.word	0x00000000


	//----- nvinfo : EIATTR_REGCOUNT
	.align		4
.L_72:
        /*00b4*/ 	.byte	0x04, 0x2f
        /*00b6*/ 	.short	(.L_74 - .L_73)
	.align		4
.L_73:
        /*00b8*/ 	.word	index@(_ZN3cub18CUB_300001_SM_10006detail8for_each13static_kernelINS2_12policy_hub_t12policy_500_tElN6thrust24THRUST_300001_SM_1000_NS8cuda_cub6__fill7functorINS7_6detail15normal_iteratorINS7_10device_ptrIPfEEEESE_EEEEvT0_T1_)
        /*00bc*/ 	.word	0x00000009


	//----- nvinfo : EIATTR_FRAME_SIZE
	.align		4
.L_74:
        /*00c0*/ 	.byte	0x04, 0x11
        /*00c2*/ 	.short	(.L_76 - .L_75)
	.align		4
.L_75:
        /*00c4*/ 	.word	index@(_ZN3cub18CUB_300001_SM_10006detail8for_each13static_kernelINS2_12policy_hub_t12policy_500_tElN6thrust24THRUST_300001_SM_1000_NS8cuda_cub6__fill7functorINS7_6detail15normal_iteratorINS7_10device_ptrIPfEEEESE_EEEEvT0_T1_)
        /*00c8*/ 	.word	0x00000000


	//----- nvinfo : EIATTR_REGCOUNT
	.align		4
.L_76:
        /*00cc*/ 	.byte	0x04, 0x2f
        /*00ce*/ 	.short	(.L_78 - .L_77)
	.align		4
.L_77:
        /*00d0*/ 	.word	index@(_ZN3cub18CUB_300001_SM_10006detail9transform16transform_kernelINS2_10policy_hubILb1EN4cuda3std3__45tupleIJN6thrust24THRUST_300001_SM_1000_NS6detail15normal_iteratorINSA_10device_ptrIiEEEENSC_INSD_IPfEEEEEEEE10policy1000Ei15offset_pointersSI_JPiPSG_EEEvT0_iT1_T2_DpNS2_10kernel_argIT3_EE)
        /*00d4*/ 	.word	0x00000020


	//----- nvinfo : EIATTR_FRAME_SIZE
	.align		4
.L_78:
        /*00d8*/ 	.byte	0x04, 0x11
        /*00da*/ 	.short	(.L_80 - .L_79)
	.align		4
.L_79:
        /*00dc*/ 	.word	index@(_ZN3cub18CUB_300001_SM_10006detail9transform16transform_kernelINS2_10policy_hubILb1EN4cuda3std3__45tupleIJN6thrust24THRUST_300001_SM_1000_NS6detail15normal_iteratorINSA_10device_ptrIiEEEENSC_INSD_IPfEEEEEEEE10policy1000Ei15offset_pointersSI_JPiPSG_EEEvT0_iT1_T2_DpNS2_10kernel_argIT3_EE)
        /*00e0*/ 	.word	0x00000000


	//----- nvinfo : EIATTR_REGCOUNT
	.align		4
.L_80:
        /*00e4*/ 	.byte	0x04, 0x2f
        /*00e6*/ 	.short	(.L_82 - .L_81)
	.align		4
.L_81:
        /*00e8*/ 	.word	index@(_ZN3cub18CUB_300001_SM_10006detail9transform16transform_kernelINS2_10policy_hubILb1EN4cuda3std3__45tupleIJN6thrust24THRUST_300001_SM_1000_NS6detail15normal_iteratorINSA_10device_ptrIiEEEENSC_INSD_IPfEEEEEEEE10policy1000El15offset_pointersSI_JPiPSG_EEEvT0_iT1_T2_DpNS2_10kernel_argIT3_EE)
        /*00ec*/ 	.word	0x00000020


	//----- nvinfo : EIATTR_FRAME_SIZE
	.align		4
.L_82:
        /*00f0*/ 	.byte	0x04, 0x11
        /*00f2*/ 	.short	(.L_84 - .L_83)
	.align		4
.L_83:
        /*00f4*/ 	.word	index@(_ZN3cub18CUB_300001_SM_10006detail9transform16transform_kernelINS2_10policy_hubILb1EN4cuda3std3__45tupleIJN6thrust24THRUST_300001_SM_1000_NS6detail15normal_iteratorINSA_10device_ptrIiEEEENSC_INSD_IPfEEEEEEEE10policy1000El15offset_pointersSI_JPiPSG_EEEvT0_iT1_T2_DpNS2_10kernel_argIT3_EE)
        /*00f8*/ 	.word	0x00000000


	//----- nvinfo : EIATTR_REGCOUNT
	.align		4
.L_84:
        /*00fc*/ 	.byte	0x04, 0x2f
        /*00fe*/ 	.short	(.L_86 - .L_85)
	.align		4
.L_85:
        /*0100*/ 	.word	index@(_ZN3cub18CUB_300001_SM_10006detail6reduce28DeviceReduceSingleTileKernelINS2_10policy_hubIPfj9sum_deltaE10Policy1000EN6thrust24THRUST_300001_SM_1000_NS6detail15normal_iteratorINSA_10device_ptrIS5_EEEEPS5_jS6_S5_S5_N4cuda3std3__410__identityEEEvT0_T1_T2_T3_T4_T6_)
        /*0104*/ 	.word	0x00000040


	//----- nvinfo : EIATTR_FRAME_SIZE
	.align		4
.L_86:
        /*0108*/ 	.byte	0x04, 0x11
        /*010a*/ 	.short	(.L_88 - .L_87)
	.align		4
.L_87:
        /*010c*/ 	.word	index@(_ZN3cub18CUB_300001_SM_10006detail6reduce28DeviceReduceSingleTileKernelINS2_10policy_hubIPfj9sum_deltaE10Policy1000EN6thrust24THRUST_300001_SM_1000_NS6detail15normal_iteratorINSA_10device_ptrIS5_EEEEPS5_jS6_S5_S5_N4cuda3std3__410__identityEEEvT0_T1_T2_T3_T4_T6_)
        /*0110*/ 	.word	0x00000000


	//----- nvinfo : EIATTR_REGCOUNT
	.align		4
.L_88:
        /*0114*/ 	.byte	0x04, 0x2f
        /*0116*/ 	.short	(.L_90 - .L_89)
	.align		4
.L_89:
        /*0118*/ 	.word	index@(_ZN3cub18CUB_300001_SM_10006detail6reduce18DeviceReduceKernelINS2_10policy_hubIPfj9sum_deltaE10Policy1000EN6thrust24THRUST_300001_SM_1000_NS6detail15normal_iteratorINSA_10device_ptrIS5_EEEEjS6_S5_N4cuda3std3__410__identityEEEvT0_PT3_T1_NS0_13GridEvenShareISN_EET2_T4_)
        /*011c*/ 	.word	0x00000040


	//----- nvinfo : EIATTR_FRAME_SIZE
	.align		4
.L_90:
        /*0120*/ 	.byte	0x04, 0x11
        /*0122*/ 	.short	(.L_92 - .L_91)
	.align		4
.L_91:
        /*0124*/ 	.word	index@(_ZN3cub18CUB_300001_SM_10006detail6reduce18DeviceReduceKernelINS2_10policy_hubIPfj9sum_deltaE10Policy1000EN6thrust24THRUST_300001_SM_1000_NS6detail15normal_iteratorINSA_10device_ptrIS5_EEEEjS6_S5_N4cuda3std3__410__identityEEEvT0_PT3_T1_NS0_13GridEvenShareISN_EET2_T4_)
        /*0128*/ 	.word	0x00000000


	//----- nvinfo : EIATTR_REGCOUNT
	.align		4
.L_92:
        /*012c*/ 	.byte	0x04, 0x2f
        /*012e*/ 	.short	(.L_94 - .L_93)
	.align		4
.L_93:
        /*0130*/ 	.word	index@(_ZN3cub18CUB_300001_SM_10006detail6reduce28DeviceReduceSingleTileKernelINS2_10policy_hubIPfj9sum_deltaE10Policy1000EPS5_S9_iS6_S5_S5_N4cuda3std3__410__identityEEEvT0_T1_T2_T3_T4_T6_)
        /*0134*/ 	.word	0x00000030


	//----- nvinfo : EIATTR_FRAME_SIZE
	.align		4
.L_94:
        /*0138*/ 	.byte	0x04, 0x11
        /*013a*/ 	.short	(.L_96 - .L_95)
	.align		4
.L_95:
        /*013c*/ 	.word	index@(_ZN3cub18CUB_300001_SM_10006detail6reduce28DeviceReduceSingleTileKernelINS2_10policy_hubIPfj9sum_deltaE10Policy1000EPS5_S9_iS6_S5_S5_N4cuda3std3__410__identityEEEvT0_T1_T2_T3_T4_T6_)
        /*0140*/ 	.word	0x00000000


	//----- nvinfo : EIATTR_REGCOUNT
	.align		4
.L_96:
        /*0144*/ 	.byte	0x04, 0x2f
        /*0146*/ 	.short	(.L_98 - .L_97)
	.align		4
.L_97:
        /*0148*/ 	.word	index@(_ZN3cub18CUB_300001_SM_10006detail6reduce28DeviceReduceSingleTileKernelINS2_10policy_hubIPfy9sum_deltaE10Policy1000EN6thrust24THRUST_300001_SM_1000_NS6detail15normal_iteratorINSA_10device_ptrIS5_EEEEPS5_yS6_S5_S5_N4cuda3std3__410__identityEEEvT0_T1_T2_T3_T4_T6_)
        /*014c*/ 	.word	0x00000040


	//----- nvinfo : EIATTR_FRAME_SIZE
	.align		4
.L_98:
        /*0150*/ 	.byte	0x04, 0x11
        /*0152*/ 	.short	(.L_100 - .L_99)
	.align		4
.L_99:
        /*0154*/ 	.word	index@(_ZN3cub18CUB_300001_SM_10006detail6reduce28DeviceReduceSingleTileKernelINS2_10policy_hubIPfy9sum_deltaE10Policy1000EN6thrust24THRUST_300001_SM_1000_NS6detail15normal_iteratorINSA_10device_ptrIS5_EEEEPS5_yS6_S5_S5_N4cuda3std3__410__identityEEEvT0_T1_T2_T3_T4_T6_)
        /*0158*/ 	.word	0x00000000


	//----- nvinfo : EIATTR_REGCOUNT
	.align		4
.L_100:
        /*015c*/ 	.byte	0x04, 0x2f
        /*015e*/ 	.short	(.L_102 - .L_101)
	.align		4
.L_101:
        /*0160*/ 	.word	index@(_ZN3cub18CUB_300001_SM_10006detail6reduce18DeviceReduceKernelINS2_10policy_hubIPfy9sum_deltaE10Policy1000EN6thrust24THRUST_300001_SM_1000_NS6detail15normal_iteratorINSA_10device_ptrIS5_EEEEyS6_S5_N4cuda3std3__410__identityEEEvT0_PT3_T1_NS0_13GridEvenShareISN_EET2_T4_)
        /*0164*/ 	.word	0x00000040


	//----- nvinfo : EIATTR_FRAME_SIZE
	.align		4
.L_102:
        /*0168*/ 	.byte	0x04, 0x11
        /*016a*/ 	.short	(.L_104 - .L_103)
	.align		4
.L_103:
        /*016c*/ 	.word	index@(_ZN3cub18CUB_300001_SM_10006detail6reduce18DeviceReduceKernelINS2_10policy_hubIPfy9sum_deltaE10Policy1000EN6thrust24THRUST_300001_SM_1000_NS6detail15normal_iteratorINSA_10device_ptrIS5_EEEEyS6_S5_N4cuda3std3__410__identityEEEvT0_PT3_T1_NS0_13GridEvenShareISN_EET2_T4_)
        /*0170*/ 	.word	0x00000000


	//----- nvinfo : EIATTR_REGCOUNT
	.align		4
.L_104:
        /*0174*/ 	.byte	0x04, 0x2f
        /*0176*/ 	.short	(.L_106 - .L_105)
	.align		4
.L_105:
        /*0178*/ 	.word	index@(_ZN3cub18CUB_300001_SM_10006detail6reduce28DeviceReduceSingleTileKernelINS2_10policy_hubIPfy9sum_deltaE10Policy1000EPS5_S9_iS6_S5_S5_N4cuda3std3__410__identityEEEvT0_T1_T2_T3_T4_T6_)
        /*017c*/ 	.word	0x00000030


	//----- nvinfo : EIATTR_FRAME_SIZE
	.align		4
.L_106:
        /*0180*/ 	.byte	0x04, 0x11
        /*0182*/ 	.short	(.L_108 - .L_107)
	.align		4
.L_107:
        /*0184*/ 	.word	index@(_ZN3cub18CUB_300001_SM_10006detail6reduce28DeviceReduceSingleTileKernelINS2_10policy_hubIPfy9sum_deltaE10Policy1000EPS5_S9_iS6_S5_S5_N4cuda3std3__410__identityEEEvT0_T1_T2_T3_T4_T6_)
        /*0188*/ 	.word	0x00000000


	//----- nvinfo : EIATTR_MIN_STACK_SIZE
	.align		4
.L_108:
        /*018c*/ 	.byte	0x04, 0x12
        /*018e*/ 	.short	(.L_110 - .L_109)
	.align		4
.L_109:
        /*0190*/ 	.word	index@(_ZN3cub18CUB_300001_SM_10006detail6reduce28DeviceReduceSingleTileKernelINS2_10policy_hubIPfy9sum_deltaE10Policy1000EPS5_S9_iS6_S5_S5_N4cuda3std3__410__identityEEEvT0_T1_T2_T3_T4_T6_)
        /*0194*/ 	.word	0x00000000


	//----- nvinfo : EIATTR_MIN_STACK_SIZE
	.align		4
.L_110:
        /*0198*/ 	.byte	0x04, 0x12
        /*019a*/ 	.short	(.L_112 - .L_111)
	.align		4
.L_111:
        /*019c*/ 	.word	index@(_ZN3cub18CUB_300001_SM_10006detail6reduce18DeviceReduceKernelINS2_10policy_hubIPfy9sum_deltaE10Policy1000EN6thrust24THRUST_300001_SM_1000_NS6detail15normal_iteratorINSA_10device_ptrIS5_EEEEyS6_S5_N4cuda3std3__410__identityEEEvT0_PT3_T1_NS0_13GridEvenShareISN_EET2_T4_)
        /*01a0*/ 	.word	0x00000000


	//----- nvinfo : EIATTR_MIN_STACK_SIZE
	.align		4
.L_112:
        /*01a4*/ 	.byte	0x04, 0x12
        /*01a6*/ 	.short	(.L_114 - .L_113)
	.align		4
.L_113:
        /*01a8*/ 	.word	index@(_ZN3cub18CUB_300001_SM_10006detail6reduce28DeviceReduceSingleTileKernelINS2_10policy_hubIPfy9sum_deltaE10Policy1000EN6thrust24THRUST_300001_SM_1000_NS6detail15normal_iteratorINSA_10device_ptrIS5_EEEEPS5_yS6_S5_S5_N4cuda3std3__410__identityEEEvT0_T1_T2_T3_T4_T6_)
        /*01ac*/ 	.word	0x00000000


	//----- nvinfo : EIATTR_MIN_STACK_SIZE
	.align		4
.L_114:
        /*01b0*/ 	.byte	0x04, 0x12
        /*01b2*/ 	.short	(.L_116 - .L_115)
	.align		4
.L_115:
        /*01b4*/ 	.word	index@(_ZN3cub18CUB_300001_SM_10006detail6reduce28DeviceReduceSingleTileKernelINS2_10policy_hubIPfj9sum_deltaE10Policy1000EPS5_S9_iS6_S5_S5_N4cuda3std3__410__identityEEEvT0_T1_T2_T3_T4_T6_)
        /*01b8*/ 	.word	0x00000000


	//----- nvinfo : EIATTR_MIN_STACK_SIZE
	.align		4
.L_116:
        /*01bc*/ 	.byte	0x04, 0x12
        /*01be*/ 	.short	(.L_118 - .L_117)
	.align		4
.L_117:
        /*01c0*/ 	.word	index@(_ZN3cub18CUB_300001_SM_10006detail6reduce18DeviceReduceKernelINS2_10policy_hubIPfj9sum_deltaE10Policy1000EN6thrust24THRUST_300001_SM_1000_NS6detail15normal_iteratorINSA_10device_ptrIS5_EEEEjS6_S5_N4cuda3std3__410__identityEEEvT0_PT3_T1_NS0_13GridEvenShareISN_EET2_T4_)
        /*01c4*/ 	.word	0x00000000


	//----- nvinfo : EIATTR_MIN_STACK_SIZE
	.align		4
.L_118:
        /*01c8*/ 	.byte	0x04, 0x12
        /*01ca*/ 	.short	(.L_120 - .L_119)
	.align		4
.L_119:
        /*01cc*/ 	.word	index@(_ZN3cub18CUB_300001_SM_10006detail6reduce28DeviceReduceSingleTileKernelINS2_10policy_hubIPfj9sum_deltaE10Policy1000EN6thrust24THRUST_300001_SM_1000_NS6detail15normal_iteratorINSA_10device_ptrIS5_EEEEPS5_jS6_S5_S5_N4cuda3std3__410__identityEEEvT0_T1_T2_T3_T4_T6_)
        /*01d0*/ 	.word	0x00000000


	//----- nvinfo : EIATTR_MIN_STACK_SIZE
	.align		4
.L_120:
        /*01d4*/ 	.byte	0x04, 0x12
        /*01d6*/ 	.short	(.L_122 - .L_121)
	.align		4
.L_121:
        /*01d8*/ 	.word	index@(_ZN3cub18CUB_300001_SM_10006detail9transform16transform_kernelINS2_10policy_hubILb1EN4cuda3std3__45tupleIJN6thrust24THRUST_300001_SM_1000_NS6detail15normal_iteratorINSA_10device_ptrIiEEEENSC_INSD_IPfEEEEEEEE10policy1000El15offset_pointersSI_JPiPSG_EEEvT0_iT1_T2_DpNS2_10kernel_argIT3_EE)
        /*01dc*/ 	.word	0x00000000


	//----- nvinfo : EIATTR_MIN_STACK_SIZE
	.align		4
.L_122:
        /*01e0*/ 	.byte	0x04, 0x12
        /*01e2*/ 	.short	(.L_124 - .L_123)
	.align		4
.L_123:
        /*01e4*/ 	.word	index@(_ZN3cub18CUB_300001_SM_10006detail9transform16transform_kernelINS2_10policy_hubILb1EN4cuda3std3__45tupleIJN6thrust24THRUST_300001_SM_1000_NS6detail15normal_iteratorINSA_10device_ptrIiEEEENSC_INSD_IPfEEEEEEEE10policy1000Ei15offset_pointersSI_JPiPSG_EEEvT0_iT1_T2_DpNS2_10kernel_argIT3_EE)
        /*01e8*/ 	.word	0x00000000


	//----- nvinfo : EIATTR_MIN_STACK_SIZE
	.align		4
.L_124:
        /*01ec*/ 	.byte	0x04, 0x12
        /*01ee*/ 	.short	(.L_126 - .L_125)
	.align		4
.L_125:
        /*01f0*/ 	.word	index@(_ZN3cub18CUB_300001_SM_10006detail8for_each13static_kernelINS2_12policy_hub_t12policy_500_tElN6thrust24THRUST_300001_SM_1000_NS8cuda_cub6__fill7functorINS7_6detail15normal_iteratorINS7_10device_ptrIPfEEEESE_EEEEvT0_T1_)
        /*01f4*/ 	.word	0x00000000


	//----- nvinfo : EIATTR_MIN_STACK_SIZE
	.align		4
.L_126:
        /*01f8*/ 	.byte	0x04, 0x12
        /*01fa*/ 	.short	(.L_128 - .L_127)
	.align		4
.L_127:
        /*01fc*/ 	.word	index@(_ZN3cub18CUB_300001_SM_10006detail8for_each13static_kernelINS2_12policy_hub_t12policy_500_tEmN6thrust24THRUST_300001_SM_1000_NS8cuda_cub20__uninitialized_fill7functorINS7_10device_ptrIPfEESC_EEEEvT0_T1_)
        /*0200*/ 	.word	0x00000000


	//----- nvinfo : EIATTR_MIN_STACK_SIZE
	.align		4
.L_128:
        /*0204*/ 	.byte	0x04, 0x12
        /*0206*/ 	.short	(.L_130 - .L_129)
	.align		4
.L_129:
        /*0208*/ 	.word	index@(_ZN3cub18CUB_300001_SM_10006detail8for_each13static_kernelINS2_12policy_hub_t12policy_500_tElN6thrust24THRUST_300001_SM_1000_NS8cuda_cub10__tabulate7functorINS7_6detail15normal_iteratorINS7_10device_ptrIiEEEENS7_6system6detail7generic6detail22compute_sequence_valueIivEElEEEEvT0_T1_)
        /*020c*/ 	.word	0x00000000


	//----- nvinfo : EIATTR_MIN_STACK_SIZE
	.align		4
.L_130:
        /*0210*/ 	.byte	0x04, 0x12
        /*0212*/ 	.short	(.L_132 - .L_131)
	.align		4
.L_131:
        /*0214*/ 	.word	index@(_ZN3cub18CUB_300001_SM_10006detail8for_each13static_kernelINS2_12policy_hub_t12policy_500_tEmN6thrust24THRUST_300001_SM_1000_NS8cuda_cub20__uninitialized_fill7functorINS7_10device_ptrIiEEiEEEEvT0_T1_)
        /*0218*/ 	.word	0x00000000


	//----- nvinfo : EIATTR_MIN_STACK_SIZE
	.align		4
.L_132:
        /*021c*/ 	.byte	0x04, 0x12
        /*021e*/ 	.short	(.L_134 - .L_133)
	.align		4
.L_133:
        /*0220*/ 	.word	index@(_ZN3cub18CUB_300001_SM_10006detail8for_each13static_kernelINS2_12policy_hub_t12policy_500_tElN6thrust24THRUST_300001_SM_1000_NS8cuda_cub20__uninitialized_copy7functorINS7_6detail15normal_iteratorINS7_10device_ptrIfEEEENS7_7pointerIfNS8_3tagENS7_11use_defaultESI_EEEEEEvT0_T1_)
        /*0224*/ 	.word	0x00000000


	//----- nvinfo : EIATTR_MIN_STACK_SIZE
	.align		4
.L_134:
        /*0228*/ 	.byte	0x04, 0x12
        /*022a*/ 	.short	(.L_136 - .L_135)
	.align		4
.L_135:
        /*022c*/ 	.word	index@(_ZN3cub18CUB_300001_SM_10006detail11EmptyKernelIvEEvv)
        /*0230*/ 	.word	0x00000000


	//----- nvinfo : EIATTR_MIN_STACK_SIZE
	.align		4
.L_136:
        /*0234*/ 	.byte	0x04, 0x12
        /*0236*/ 	.short	(.L_138 - .L_137)
	.align		4
.L_137:
        /*0238*/ 	.word	index@(_Z11copy_weightPfS_)
        /*023c*/ 	.word	0x00000000


	//----- nvinfo : EIATTR_MIN_STACK_SIZE
	.align		4
.L_138:
        /*0240*/ 	.byte	0x04, 0x12
        /*0242*/ 	.short	(.L_140 - .L_139)
	.align		4
.L_139:
        /*0244*/ 	.word	index@(_Z20calculate_differencePfS_S_S_S_S_)
        /*0248*/ 	.word	0x00000000
.L_140:


//--------------------- .nv.compat                --------------------------
	.section	.nv.compat,"",@"SHT_CUDA_COMPAT_INFO"
	.align	4
        /*0000*/ 	.byte	0x02, 0x09, 0x00, 0x00, 0x02, 0x02, 0x01, 0x00, 0x02, 0x05, 0x05, 0x00, 0x03, 0x07, 0x01, 0x01
        /*0010*/ 	.byte	0x02, 0x03, 0x00, 0x00, 0x02, 0x06, 0x01, 0x00, 0x04, 0x0b, 0x08, 0x00, 0x01, 0x00, 0x00, 0x00
        /*0020*/ 	.byte	0x00, 0x00, 0x00, 0x00


//--------------------- .nv.info._ZN3cub18CUB_300001_SM_10006detail6reduce28DeviceReduceSingleTileKernelINS2_10policy_hubIPfy9sum_deltaE10Policy1000EPS5_S9_iS6_S5_S5_N4cuda3std3__410__identityEEEvT0_T1_T2_T3_T4_T6_ --------------------------
	.section	.nv.info._ZN3cub18CUB_300001_SM_10006detail6reduce28DeviceReduceSingleTileKernelINS2_10policy_hubIPfy9sum_deltaE10Policy1000EPS5_S9_iS6_S5_S5_N4cuda3std3__410__identityEEEvT0_T1_T2_T3_T4_T6_,"",@"SHT_CUDA_INFO"
	.sectionflags	@""
	.align	4


	//----- nvinfo : EIATTR_CUDA_API_VERSION
	.align		4
        /*0000*/ 	.byte	0x04, 0x37
        /*0002*/ 	.short	(.L_142 - .L_141)
.L_141:
        /*0004*/ 	.word	0x00000082


	//----- nvinfo : EIATTR_KPARAM_INFO
	.align		4
.L_142:
        /*0008*/ 	.byte	0x04, 0x17
        /*000a*/ 	.short	(.L_144 - .L_143)
.L_143:
        /*000c*/ 	.word	0x00000000
        /*0010*/ 	.short	0x0005
        /*0012*/ 	.short	0x0020
        /*0014*/ 	.byte	0x00, 0xf0, 0x05, 0x00


	//----- nvinfo : EIATTR_KPARAM_INFO
	.align		4
.L_144:
        /*0018*/ 	.byte	0x04, 0x17
        /*001a*/ 	.short	(.L_146 - .L_145)
.L_145:
        /*001c*/ 	.word	0x00000000
        /*0020*/ 	.short	0x0004
        /*0022*/ 	.short	0x0018
        /*0024*/ 	.byte	0x00, 0xf5, 0x21, 0x00


	//----- nvinfo : EIATTR_KPARAM_INFO
	.align		4
.L_146:
        /*0028*/ 	.byte	0x04, 0x17
        /*002a*/ 	.short	(.L_148 - .L_147)
.L_147:
        /*002c*/ 	.word	0x00000000
        /*0030*/ 	.short	0x0003
        /*0032*/ 	.short	0x0014
        /*0034*/ 	.byte	0x00, 0xf0, 0x05, 0x00


	//----- nvinfo : EIATTR_KPARAM_INFO
	.align		4
.L_148:
        /*0038*/ 	.byte	0x04, 0x17
        /*003a*/ 	.short	(.L_150 - .L_149)
.L_149:
        /*003c*/ 	.word	0x00000000
        /*0040*/ 	.short	0x0002
        /*0042*/ 	.short	0x0010
        /*0044*/ 	.byte	0x00, 0xf0, 0x11, 0x00


	//----- nvinfo : EIATTR_KPARAM_INFO
	.align		4
.L_150:
        /*0048*/ 	.byte	0x04, 0x17
        /*004a*/ 	.short	(.L_152 - .L_151)
.L_151:
        /*004c*/ 	.word	0x00000000
        /*0050*/ 	.short	0x0001
        /*0052*/ 	.short	0x0008
        /*0054*/ 	.byte	0x00, 0xf5, 0x21, 0x00


	//----- nvinfo : EIATTR_KPARAM_INFO
	.align		4
.L_152:
        /*0058*/ 	.byte	0x04, 0x17
        /*005a*/ 	.short	(.L_154 - .L_153)
.L_153:
        /*005c*/ 	.word	0x00000000
        /*0060*/ 	.short	0x0000
        /*0062*/ 	.short	0x0000
        /*0064*/ 	.byte	0x00, 0xf5, 0x21, 0x00


	//----- nvinfo : EIATTR_SPARSE_MMA_MASK
	.align		4
.L_154:
        /*0068*/ 	.byte	0x03, 0x50
        /*006a*/ 	.short	0x0000


	//----- nvinfo : EIATTR_MAXREG_COUNT
	.align		4
        /*006c*/ 	.byte	0x03, 0x1b
        /*006e*/ 	.short	0x00ff


	//----- nvinfo : EIATTR_NUM_BARRIERS
	.align		4
        /*0070*/ 	.byte	0x02, 0x4c
        /*0072*/ 	.byte	0x01
	.zero		1


	//----- nvinfo : EIATTR_MERCURY_ISA_VERSION
	.align		4
        /*0074*/ 	.byte	0x03, 0x5f
        /*0076*/ 	.short	0x0101


	//----- nvinfo : EIATTR_COOP_GROUP_MASK_REGIDS
	.align		4
        /*0078*/ 	.byte	0x04, 0x29
        /*007a*/ 	.short	(.L_156 - .L_155)


	//   ....[0]....
.L_155:
        /*007c*/ 	.word	0xffffffff


	//   ....[1]....
        /*0080*/ 	.word	0xffffffff


	//   ....[2]....
        /*0084*/ 	.word	0xffffffff


	//   ....[3]....
        /*0088*/ 	.word	0xffffffff


	//   ....[4]....
        /*008c*/ 	.word	0xffffffff


	//   ....[5]....
        /*0090*/ 	.word	0xffffffff


	//   ....[6]....
        /*0094*/ 	.word	0xffffffff


	//   ....[7]....
        /*0098*/ 	.word	0xffffffff


	//   ....[8]....
        /*009c*/ 	.word	0xffffffff


	//   ....[9]....
        /*00a0*/ 	.word	0xffffffff


	//   ....[10]....
        /*00a4*/ 	.word	0xffffffff


	//   ....[11]....
        /*00a8*/ 	.word	0xffffffff


	//   ....[12]....
        /*00ac*/ 	.word	0xffffffff


	//   ....[13]....
        /*00b0*/ 	.word	0xffffffff


	//   ....[14]....
        /*00b4*/ 	.word	0xffffffff


	//   ....[15]....
        /*00b8*/ 	.word	0xffffffff


	//   ....[16]....
        /*00bc*/ 	.word	0xffffffff


	//   ....[17]....
        /*00c0*/ 	.word	0xffffffff


	//   ....[18]....
        /*00c4*/ 	.word	0xffffffff


	//   ....[19]....
        /*00c8*/ 	.word	0xffffffff


	//   ....[20]....
        /*00cc*/ 	.word	0xffffffff


	//   ....[21]....
        /*00d0*/ 	.word	0xffffffff


	//   ....[22]....
        /*00d4*/ 	.word	0xffffffff


	//   ....[23]....
        /*00d8*/ 	.word	0xffffffff


	//   ....[24]....
        /*00dc*/ 	.word	0xffffffff


	//   ....[25]....
        /*00e0*/ 	.word	0xffffffff


	//   ....[26]....
        /*00e4*/ 	.word	0xffffffff


	//   ....[27]....
        /*00e8*/ 	.word	0xffffffff


	//   ....[28]....
        /*00ec*/ 	.word	0xffffffff


	//   ....[29]....
        /*00f0*/ 	.word	0xffffffff


	//----- nvinfo : EIATTR_COOP_GROUP_INSTR_OFFSETS
	.align		4
.L_156:
        /*00f4*/ 	.byte	0x04, 0x28
        /*00f6*/ 	.short	(.L_158 - .L_157)


	//   ....[0]....
.L_157:
        /*00f8*/ 	.word	0x00000ad0


	//   ....[1]....
        /*00fc*/ 	.word	0x00000ae0


	//   ....[2]....
        /*0100*/ 	.word	0x00001360


	//   ....[3]....
        /*0104*/ 	.word	0x00001380


	//   ....[4]....
        /*0108*/ 	.word	0x00001bb0


	//   ....[5]....
        /*010c*/ 	.word	0x00001bd0


	//   ....[6]....
        /*0110*/ 	.word	0x00002400


	//   ....[7]....
        /*0114*/ 	.word	0x00002420


	//   ....[8]....
        /*0118*/ 	.word	0x00002c50


	//   ....[9]....
        /*011c*/ 	.word	0x00002c70


	//   ....[10]....
        /*0120*/ 	.word	0x00006370


	//   ....[11]....
        /*0124*/ 	.word	0x00006390


	//   ....[12]....
        /*0128*/ 	.word	0x00006bc0


	//   ....[13]....
        /*012c*/ 	.word	0x00006be0


	//   ....[14]....
        /*0130*/ 	.word	0x00007410


	//   ....[15]....
        /*0134*/ 	.word	0x00007430


	//   ....[16]....
        /*0138*/ 	.word	0x00007c60


	//   ....[17]....
        /*013c*/ 	.word	0x00007c80


	//   ....[18]....
        /*0140*/ 	.word	0x000084b0


	//   ....[19]....
        /*0144*/ 	.word	0x000084d0


	//   ....[20]....
        /*0148*/ 	.word	0x000123f0


	//   ....[21]....
        /*014c*/ 	.word	0x00012400


	//   ....[22]....
        /*0150*/ 	.word	0x00012c80


	//   ....[23]....
        /*0154*/ 	.word	0x00012ca0


	//   ....[24]....
        /*0158*/ 	.word	0x000134d0


	//   ....[25]....
        /*015c*/ 	.word	0x000134f0


	//   ....[26]....
        /*0160*/ 	.word	0x00013d20


	//   ....[27]....
        /*0164*/ 	.word	0x00013d40


	//   ....[28]....
        /*0168*/ 	.word	0x00014570


	//   ....[29]....
        /*016c*/ 	.word	0x00014590


	//----- nvinfo : EIATTR_VRC_CTA_INIT_COUNT
	.align		4
.L_158:
        /*0170*/ 	.byte	0x02, 0x4a
	.zero		1
	.zero		1


	//----- nvinfo : EIATTR_EXIT_INSTR_OFFSETS
	.align		4
        /*0174*/ 	.byte	0x04, 0x1c
        /*0176*/ 	.short	(.L_160 - .L_159)


	//   ....[0]....
.L_159:
        /*0178*/ 	.word	0x00000080


	//   ....[1]....
        /*017c*/ 	.word	0x000000c0


	//   ....[2]....
        /*0180*/ 	.word	0x00017b40


	//   ....[3]....
        /*0184*/ 	.word	0x00018390


	//----- nvinfo : EIATTR_MAX_THREADS
	.align		4
.L_160:
        /*0188*/ 	.byte	0x04, 0x05
        /*018a*/ 	.short	(.L_162 - .L_161)
.L_161:
        /*018c*/ 	.word	0x00000100
        /*0190*/ 	.word	0x00000001
        /*0194*/ 	.word	0x00000001


	//----- nvinfo : EIATTR_CRS_STACK_SIZE
	.align		4
.L_162:
        /*0198*/ 	.byte	0x04, 0x1e
        /*019a*/ 	.short	(.L_164 - .L_163)
.L_163:
        /*019c*/ 	.word	0x00000000


	//----- nvinfo : EIATTR_CBANK_PARAM_SIZE
	.align		4
.L_164:
        /*01a0*/ 	.byte	0x03, 0x19
        /*01a2*/ 	.short	0x0021


	//----- nvinfo : EIATTR_PARAM_CBANK
	.align		4
        /*01a4*/ 	.byte	0x04, 0x0a
        /*01a6*/ 	.short	(.L_166 - .L_165)
	.align		4
.L_165:
        /*01a8*/ 	.word	index@(.nv.constant0._ZN3cub18CUB_300001_SM_10006detail6reduce28DeviceReduceSingleTileKernelINS2_10policy_hubIPfy9sum_deltaE10Policy1000EPS5_S9_iS6_S5_S5_N4cuda3std3__410__identityEEEvT0_T1_T2_T3_T4_T6_)
        /*01ac*/ 	.short	0x0380
        /*01ae*/ 	.short	0x0021


	//----- nvinfo : EIATTR_SW_WAR
	.align		4
.L_166:
        /*01b0*/ 	.byte	0x04, 0x36
        /*01b2*/ 	.short	(.L_168 - .L_167)
.L_167:
        /*01b4*/ 	.word	0x00000008
.L_168:


//--------------------- .nv.info._ZN3cub18CUB_300001_SM_10006detail6reduce18DeviceReduceKernelINS2_10policy_hubIPfy9sum_deltaE10Policy1000EN6thrust24THRUST_300001_SM_1000_NS6detail15normal_iteratorINSA_10device_ptrIS5_EEEEyS6_S5_N4cuda3std3__410__identityEEEvT0_PT3_T1_NS0_13GridEvenShareISN_EET2_T4_ --------------------------
	.section	.nv.info._ZN3cub18CUB_300001_SM_10006detail6reduce18DeviceReduceKernelINS2_10policy_hubIPfy9sum_deltaE10Policy1000EN6thrust24THRUST_300001_SM_1000_NS6detail15normal_iteratorINSA_10device_ptrIS5_EEEEyS6_S5_N4cuda3std3__410__identityEEEvT0_PT3_T1_NS0_13GridEvenShareISN_EET2_T4_,"",@"SHT_CUDA_INFO"
	.sectionflags	@""
	.align	4


	//----- nvinfo : EIATTR_CUDA_API_VERSION
	.align		4
        /*0000*/ 	.byte	0x04, 0x37
        /*0002*/ 	.short	(.L_170 - .L_169)
.L_169:
        /*0004*/ 	.word	0x00000082


	//----- nvinfo : EIATTR_KPARAM_INFO
	.align		4
.L_170:
        /*0008*/ 	.byte	0x04, 0x17
        /*000a*/ 	.short	(.L_172 - .L_171)
.L_171:
        /*000c*/ 	.word	0x00000000
        /*0010*/ 	.short	0x0005
        /*0012*/ 	.short	0x0061
        /*0014*/ 	.byte	0x00, 0xf0, 0x05, 0x00


	//----- nvinfo : EIATTR_KPARAM_INFO
	.align		4
.L_172:
        /*0018*/ 	.byte	0x04, 0x17
        /*001a*/ 	.short	(.L_174 - .L_173)
.L_173:
        /*001c*/ 	.word	0x00000000
        /*0020*/ 	.short	0x0004
        /*0022*/ 	.short	0x0060
        /*0024*/ 	.byte	0x00, 0xf0, 0x05, 0x00


	//----- nvinfo : EIATTR_KPARAM_INFO
	.align		4
.L_174:
        /*0028*/ 	.byte	0x04, 0x17
        /*002a*/ 	.short	(.L_176 - .L_175)
.L_175:
        /*002c*/ 	.word	0x00000000
        /*0030*/ 	.short	0x0003
        /*0032*/ 	.short	0x0018
        /*0034*/ 	.byte	0x00, 0xf0, 0x21, 0x01


	//----- nvinfo : EIATTR_KPARAM_INFO
	.align		4
.L_176:
        /*0038*/ 	.byte	0x04, 0x17
        /*003a*/ 	.short	(.L_178 - .L_177)
.L_177:
        /*003c*/ 	.word	0x00000000
        /*0040*/ 	.short	0x0002
        /*0042*/ 	.short	0x0010
        /*0044*/ 	.byte	0x00, 0xf0, 0x21, 0x00


	//----- nvinfo : EIATTR_KPARAM_INFO
	.align		4
.L_178:
        /*0048*/ 	.byte	0x04, 0x17
        /*004a*/ 	.short	(.L_180 - .L_179)
.L_179:
        /*004c*/ 	.word	0x00000000
        /*0050*/ 	.short	0x0001
        /*0052*/ 	.short	0x0008
        /*0054*/ 	.byte	0x00, 0xf5, 0x21, 0x00


	//----- nvinfo : EIATTR_KPARAM_INFO
	.align		4
.L_180:
        /*0058*/ 	.byte	0x04, 0x17
        /*005a*/ 	.short	(.L_182 - .L_181)
.L_181:
        /*005c*/ 	.word	0x00000000
        /*0060*/ 	.short	0x0000
        /*0062*/ 	.short	0x0000
        /*0064*/ 	.byte	0x00, 0xf0, 0x21, 0x00


	//----- nvinfo : EIATTR_SPARSE_MMA_MASK
	.align		4
.L_182:
        /*0068*/ 	.byte	0x03, 0x50
        /*006a*/ 	.short	0x0000


	//----- nvinfo : EIATTR_MAXREG_COUNT
	.align		4
        /*006c*/ 	.byte	0x03, 0x1b
        /*006e*/ 	.short	0x00ff


	//----- nvinfo : EIATTR_NUM_BARRIERS
	.align		4
        /*0070*/ 	.byte	0x02, 0x4c
        /*0072*/ 	.byte	0x01
	.zero		1


	//----- nvinfo : EIATTR_MERCURY_ISA_VERSION
	.align		4
        /*0074*/ 	.byte	0x03, 0x5f
        /*0076*/ 	.short	0x0101


	//----- nvinfo : EIATTR_COOP_GROUP_MASK_REGIDS
	.align		4
        /*0078*/ 	.byte	0x04, 0x29
        /*007a*/ 	.short	(.L_184 - .L_183)


	//   ....[0]....
.L_183:
        /*007c*/ 	.word	0xffffffff


	//   ....[1]....
        /*0080*/ 	.word	0xffffffff


	//   ....[2]....
        /*0084*/ 	.word	0xffffffff


	//   ....[3]....
        /*0088*/ 	.word	0xffffffff


	//   ....[4]....
        /*008c*/ 	.word	0xffffffff


	//   ....[5]....
        /*0090*/ 	.word	0xffffffff


	//   ....[6]....
        /*0094*/ 	.word	0xffffffff


	//   ....[7]....
        /*0098*/ 	.word	0xffffffff


	//   ....[8]....
        /*009c*/ 	.word	0xffffffff


	//   ....[9]....
        /*00a0*/ 	.word	0xffffffff


	//   ....[10]....
        /*00a4*/ 	.word	0xffffffff


	//   ....[11]....
        /*00a8*/ 	.word	0xffffffff


	//   ....[12]....
        /*00ac*/ 	.word	0xffffffff


	//   ....[13]....
        /*00b0*/ 	.word	0xffffffff


	//   ....[14]....
        /*00b4*/ 	.word	0xffffffff


	//   ....[15]....
        /*00b8*/ 	.word	0xffffffff


	//   ....[16]....
        /*00bc*/ 	.word	0xffffffff


	//   ....[17]....
        /*00c0*/ 	.word	0xffffffff


	//   ....[18]....
        /*00c4*/ 	.word	0xffffffff


	//   ....[19]....
        /*00c8*/ 	.word	0xffffffff


	//   ....[20]....
        /*00cc*/ 	.word	0xffffffff


	//   ....[21]....
        /*00d0*/ 	.word	0xffffffff


	//   ....[22]....
        /*00d4*/ 	.word	0xffffffff


	//   ....[23]....
        /*00d8*/ 	.word	0xffffffff


	//   ....[24]....
        /*00dc*/ 	.word	0xffffffff


	//   ....[25]....
        /*00e0*/ 	.word	0xffffffff


	//   ....[26]....
        /*00e4*/ 	.word	0xffffffff


	//   ....[27]....
        /*00e8*/ 	.word	0xffffffff


	//   ....[28]....
        /*00ec*/ 	.word	0xffffffff


	//   ....[29]....
        /*00f0*/ 	.word	0xffffffff


	//----- nvinfo : EIATTR_COOP_GROUP_INSTR_OFFSETS
	.align		4
.L_184:
        /*00f4*/ 	.byte	0x04, 0x28
        /*00f6*/ 	.short	(.L_186 - .L_185)


	//   ....[0]....
.L_185:
        /*00f8*/ 	.word	0x00000b20


	//   ....[1]....
        /*00fc*/ 	.word	0x00000b30


	//   ....[2]....
        /*0100*/ 	.word	0x000013b0


	//   ....[3]....
        /*0104*/ 	.word	0x000013d0


	//   ....[4]....
        /*0108*/ 	.word	0x00001c00


	//   ....[5]....
        /*010c*/ 	.word	0x00001c20


	//   ....[6]....
        /*0110*/ 	.word	0x00002450


	//   ....[7]....
        /*0114*/ 	.word	0x00002470


	//   ....[8]....
        /*0118*/ 	.word	0x00002ca0


	//   ....[9]....
        /*011c*/ 	.word	0x00002cc0


	//   ....[10]....
        /*0120*/ 	.word	0x00006370


	//   ....[11]....
        /*0124*/ 	.word	0x000063e0


	//   ....[12]....
        /*0128*/ 	.word	0x00006c10


	//   ....[13]....
        /*012c*/ 	.word	0x00006c30


	//   ....[14]....
        /*0130*/ 	.word	0x00007460


	//   ....[15]....
        /*0134*/ 	.word	0x00007480


	//   ....[16]....
        /*0138*/ 	.word	0x00007cb0


	//   ....[17]....
        /*013c*/ 	.word	0x00007cd0


	//   ....[18]....
        /*0140*/ 	.word	0x00008500


	//   ....[19]....
        /*0144*/ 	.word	0x00008520


	//   ....[20]....
        /*0148*/ 	.word	0x00012200


	//   ....[21]....
        /*014c*/ 	.word	0x00012210


	//   ....[22]....
        /*0150*/ 	.word	0x00012a90


	//   ....[23]....
        /*0154*/ 	.word	0x00012ab0


	//   ....[24]....
        /*0158*/ 	.word	0x000132e0


	//   ....[25]....
        /*015c*/ 	.word	0x00013300


	//   ....[26]....
        /*0160*/ 	.word	0x00013b30


	//   ....[27]....
        /*0164*/ 	.word	0x00013b50


	//   ....[28]....
        /*0168*/ 	.word	0x00014380


	//   ....[29]....
        /*016c*/ 	.word	0x000143a0


	//----- nvinfo : EIATTR_VRC_CTA_INIT_COUNT
	.align		4
.L_186:
        /*0170*/ 	.byte	0x02, 0x4a
	.zero		1
	.zero		1


	//----- nvinfo : EIATTR_EXIT_INSTR_OFFSETS
	.align		4
        /*0174*/ 	.byte	0x04, 0x1c
        /*0176*/ 	.short	(.L_188 - .L_187)


	//   ....[0]....
.L_187:
        /*0178*/ 	.word	0x00017950


	//   ....[1]....
        /*017c*/ 	.word	0x000179b0


	//----- nvinfo : EIATTR_MAX_THREADS
	.align		4
.L_188:
        /*0180*/ 	.byte	0x04, 0x05
        /*0182*/ 	.short	(.L_190 - .L_189)
.L_189:
        /*0184*/ 	.word	0x00000100
        /*0188*/ 	.word	0x00000001
        /*018c*/ 	.word	0x00000001


	//----- nvinfo : EIATTR_CRS_STACK_SIZE
	.align		4
.L_190:
        /*0190*/ 	.byte	0x04, 0x1e
        /*0192*/ 	.short	(.L_192 - .L_191)
.L_191:
        /*0194*/ 	.word	0x00000000


	//----- nvinfo : EIATTR_CBANK_PARAM_SIZE
	.align		4
.L_192:
        /*0198*/ 	.byte	0x03, 0x19
        /*019a*/ 	.short	0x0062


	//----- nvinfo : EIATTR_PARAM_CBANK
	.align		4
        /*019c*/ 	.byte	0x04, 0x0a
        /*019e*/ 	.short	(.L_194 - .L_193)
	.align		4
.L_193:
        /*01a0*/ 	.word	index@(.nv.constant0._ZN3cub18CUB_300001_SM_10006detail6reduce18DeviceReduceKernelINS2_10policy_hubIPfy9sum_deltaE10Policy1000EN6thrust24THRUST_300001_SM_1000_NS6detail15normal_iteratorINSA_10device_ptrIS5_EEEEyS6_S5_N4cuda3std3__410__identityEEEvT0_PT3_T1_NS0_13GridEvenShareISN_EET2_T4_)
        /*01a4*/ 	.short	0x0380
        /*01a6*/ 	.short	0x0062


	//----- nvinfo : EIATTR_SW_WAR
	.align		4
.L_194:
        /*01a8*/ 	.byte	0x04, 0x36
        /*01aa*/ 	.short	(.L_196 - .L_195)
.L_195:
        /*01ac*/ 	.word	0x00000008
.L_196:


//--------------------- .nv.info._ZN3cub18CUB_300001_SM_10006detail6reduce28DeviceReduceSingleTileKernelINS2_10policy_hubIPfy9sum_deltaE10Policy1000EN6thrust24THRUST_300001_SM_1000_NS6detail15normal_iteratorINSA_10device_ptrIS5_EEEEPS5_yS6_S5_S5_N4cuda3std3__410__identityEEEvT0_T1_T2_T3_T4_T6_ --------------------------
	.section	.nv.info._ZN3cub18CUB_300001_SM_10006detail6reduce28DeviceReduceSingleTileKernelINS2_10policy_hubIPfy9sum_deltaE10Policy1000EN6thrust24THRUST_300001_SM_1000_NS6detail15normal_iteratorINSA_10device_ptrIS5_EEEEPS5_yS6_S5_S5_N4cuda3std3__410__identityEEEvT0_T1_T2_T3_T4_T6_,"",@"SHT_CUDA_INFO"
	.sectionflags	@""
	.align	4


	//----- nvinfo : EIATTR_CUDA_API_VERSION
	.align		4
        /*0000*/ 	.byte	0x04, 0x37
        /*0002*/ 	.short	(.L_198 - .L_197)
.L_197:
        /*0004*/ 	.word	0x00000082


	//----- nvinfo : EIATTR_KPARAM_INFO
	.align		4
.L_198:
        /*0008*/ 	.byte	0x04, 0x17
        /*000a*/ 	.short	(.L_200 - .L_199)
.L_199:
        /*000c*/ 	.word	0x00000000
        /*0010*/ 	.short	0x0005
        /*0012*/ 	.short	0x0028
        /*0014*/ 	.byte	0x00, 0xf0, 0x05, 0x00


	//----- nvinfo : EIATTR_KPARAM_INFO
	.align		4
.L_200:
        /*0018*/ 	.byte	0x04, 0x17
        /*001a*/ 	.short	(.L_202 - .L_201)
.L_201:
        /*001c*/ 	.word	0x00000000
        /*0020*/ 	.short	0x0004
        /*0022*/ 	.short	0x0020
        /*0024*/ 	.byte	0x00, 0xf5, 0x21, 0x00


	//----- nvinfo : EIATTR_KPARAM_INFO
	.align		4
.L_202:
        /*0028*/ 	.byte	0x04, 0x17
        /*002a*/ 	.short	(.L_204 - .L_203)
.L_203:
        /*002c*/ 	.word	0x00000000
        /*0030*/ 	.short	0x0003
        /*0032*/ 	.short	0x0018
        /*0034*/ 	.byte	0x00, 0xf0, 0x05, 0x00


	//----- nvinfo : EIATTR_KPARAM_INFO
	.align		4
.L_204:
        /*0038*/ 	.byte	0x04, 0x17
        /*003a*/ 	.short	(.L_206 - .L_205)
.L_205:
        /*003c*/ 	.word	0x00000000
        /*0040*/ 	.short	0x0002
        /*0042*/ 	.short	0x0010
        /*0044*/ 	.byte	0x00, 0xf0, 0x21, 0x00


	//----- nvinfo : EIATTR_KPARAM_INFO
	.align		4
.L_206:
        /*0048*/ 	.byte	0x04, 0x17
        /*004a*/ 	.short	(.L_208 - .L_207)
.L_207:
        /*004c*/ 	.word	0x00000000
        /*0050*/ 	.short	0x0001
        /*0052*/ 	.short	0x0008
        /*0054*/ 	.byte	0x00, 0xf5, 0x21, 0x00


	//----- nvinfo : EIATTR_KPARAM_INFO
	.align		4
.L_208:
        /*0058*/ 	.byte	0x04, 0x17
        /*005a*/ 	.short	(.L_210 - .L_209)
.L_209:
        /*005c*/ 	.word	0x00000000
        /*0060*/ 	.short	0x0000
        /*0062*/ 	.short	0x0000
        /*0064*/ 	.byte	0x00, 0xf0, 0x21, 0x00


	//----- nvinfo : EIATTR_SPARSE_MMA_MASK
	.align		4
.L_210:
        /*0068*/ 	.byte	0x03, 0x50
        /*006a*/ 	.short	0x0000


	//----- nvinfo : EIATTR_MAXREG_COUNT
	.align		4
        /*006c*/ 	.byte	0x03, 0x1b
        /*006e*/ 	.short	0x00ff


	//----- nvinfo : EIATTR_NUM_BARRIERS
	.align		4
        /*0070*/ 	.byte	0x02, 0x4c
        /*0072*/ 	.byte	0x01
	.zero		1


	//----- nvinfo : EIATTR_MERCURY_ISA_VERSION
	.align		4
        /*0074*/ 	.byte	0x03, 0x5f
        /*0076*/ 	.short	0x0101


	//----- nvinfo : EIATTR_COOP_GROUP_MASK_REGIDS
	.align		4
        /*0078*/ 	.byte	0x04, 0x29
        /*007a*/ 	.short	(.L_212 - .L_211)


	//   ....[0]....
.L_211:
        /*007c*/ 	.word	0xffffffff


	//   ....[1]....
        /*0080*/ 	.word	0xffffffff


	//   ....[2]....
        /*0084*/ 	.word	0xffffffff


	//   ....[3]....
        /*0088*/ 	.word	0xffffffff


	//   ....[4]....
        /*008c*/ 	.word	0xffffffff


	//   ....[5]....
        /*0090*/ 	.word	0xffffffff


	//   ....[6]....
        /*0094*/ 	.word	0xffffffff


	//   ....[7]....
        /*0098*/ 	.word	0xffffffff


	//   ....[8]....
        /*009c*/ 	.word	0xffffffff


	//   ....[9]....
        /*00a0*/ 	.word	0xffffffff


	//   ....[10]....
        /*00a4*/ 	.word	0xffffffff


	//   ....[11]....
        /*00a8*/ 	.word	0xffffffff


	//   ....[12]....
        /*00ac*/ 	.word	0xffffffff


	//   ....[13]....
        /*00b0*/ 	.word	0xffffffff


	//   ....[14]....
        /*00b4*/ 	.word	0xffffffff


	//   ....[15]....
        /*00b8*/ 	.word	0xffffffff


	//   ....[16]....
        /*00bc*/ 	.word	0xffffffff


	//   ....[17]....
        /*00c0*/ 	.word	0xffffffff


	//   ....[18]....
        /*00c4*/ 	.word	0xffffffff


	//   ....[19]....
        /*00c8*/ 	.word	0xffffffff


	//   ....[20]....
        /*00cc*/ 	.word	0xffffffff


	//   ....[21]....
        /*00d0*/ 	.word	0xffffffff


	//   ....[22]....
        /*00d4*/ 	.word	0xffffffff


	//   ....[23]....
        /*00d8*/ 	.word	0xffffffff


	//   ....[24]....
        /*00dc*/ 	.word	0xffffffff


	//   ....[25]....
        /*00e0*/ 	.word	0xffffffff


	//   ....[26]....
        /*00e4*/ 	.word	0xffffffff


	//   ....[27]....
        /*00e8*/ 	.word	0xffffffff


	//   ....[28]....
        /*00ec*/ 	.word	0xffffffff


	//   ....[29]....
        /*00f0*/ 	.word	0xffffffff


	//----- nvinfo : EIATTR_COOP_GROUP_INSTR_OFFSETS
	.align		4
.L_212:
        /*00f4*/ 	.byte	0x04, 0x28
        /*00f6*/ 	.short	(.L_214 - .L_213)


	//   ....[0]....
.L_213:
        /*00f8*/ 	.word	0x00000b30


	//   ....[1]....
        /*00fc*/ 	.word	0x00000b40


	//   ....[2]....
        /*0100*/ 	.word	0x000013c0


	//   ....[3]....
        /*0104*/ 	.word	0x000013e0


	//   ....[4]....
        /*0108*/ 	.word	0x00001c10


	//   ....[5]....
        /*010c*/ 	.word	0x00001c30


	//   ....[6]....
        /*0110*/ 	.word	0x00002460


	//   ....[7]....
        /*0114*/ 	.word	0x00002480


	//   ....[8]....
        /*0118*/ 	.word	0x00002cb0


	//   ....[9]....
        /*011c*/ 	.word	0x00002cd0


	//   ....[10]....
        /*0120*/ 	.word	0x000063d0


	//   ....[11]....
        /*0124*/ 	.word	0x000063f0


	//   ....[12]....
        /*0128*/ 	.word	0x00006c20


	//   ....[13]....
        /*012c*/ 	.word	0x00006c40


	//   ....[14]....
        /*0130*/ 	.word	0x00007470


	//   ....[15]....
        /*0134*/ 	.word	0x00007490


	//   ....[16]....
        /*0138*/ 	.word	0x00007cc0


	//   ....[17]....
        /*013c*/ 	.word	0x00007ce0


	//   ....[18]....
        /*0140*/ 	.word	0x00008510


	//   ....[19]....
        /*0144*/ 	.word	0x00008530


	//   ....[20]....
        /*0148*/ 	.word	0x000121b0


	//   ....[21]....
        /*014c*/ 	.word	0x000121c0


	//   ....[22]....
        /*0150*/ 	.word	0x00012a40


	//   ....[23]....
        /*0154*/ 	.word	0x00012a60


	//   ....[24]....
        /*0158*/ 	.word	0x00013290


	//   ....[25]....
        /*015c*/ 	.word	0x000132b0


	//   ....[26]....
        /*0160*/ 	.word	0x00013ae0


	//   ....[27]....
        /*0164*/ 	.word	0x00013b00


	//   ....[28]....
        /*0168*/ 	.word	0x00014330


	//   ....[29]....
        /*016c*/ 	.word	0x00014350


	//----- nvinfo : EIATTR_VRC_CTA_INIT_COUNT
	.align		4
.L_214:
        /*0170*/ 	.byte	0x02, 0x4a
	.zero		1
	.zero		1


	//----- nvinfo : EIATTR_EXIT_INSTR_OFFSETS
	.align		4
        /*0174*/ 	.byte	0x04, 0x1c
        /*0176*/ 	.short	(.L_216 - .L_215)


	//   ....[0]....
.L_215:
        /*0178*/ 	.word	0x000000a0


	//   ....[1]....
        /*017c*/ 	.word	0x000000e0


	//   ....[2]....
        /*0180*/ 	.word	0x00017900


	//   ....[3]....
        /*0184*/ 	.word	0x00018150


	//----- nvinfo : EIATTR_MAX_THREADS
	.align		4
.L_216:
        /*0188*/ 	.byte	0x04, 0x05
        /*018a*/ 	.short	(.L_218 - .L_217)
.L_217:
        /*018c*/ 	.word	0x00000100
        /*0190*/ 	.word	0x00000001
        /*0194*/ 	.word	0x00000001


	//----- nvinfo : EIATTR_CRS_STACK_SIZE
	.align		4
.L_218:
        /*0198*/ 	.byte	0x04, 0x1e
        /*019a*/ 	.short	(.L_220 - .L_219)
.L_219:
        /*019c*/ 	.word	0x00000000


	//----- nvinfo : EIATTR_CBANK_PARAM_SIZE
	.align		4
.L_220:
        /*01a0*/ 	.byte	0x03, 0x19
        /*01a2*/ 	.short	0x0029


	//----- nvinfo : EIATTR_PARAM_CBANK
	.align		4
        /*01a4*/ 	.byte	0x04, 0x0a
        /*01a6*/ 	.short	(.L_222 - .L_221)
	.align		4
.L_221:
        /*01a8*/ 	.word	index@(.nv.constant0._ZN3cub18CUB_300001_SM_10006detail6reduce28DeviceReduceSingleTileKernelINS2_10policy_hubIPfy9sum_deltaE10Policy1000EN6thrust24THRUST_300001_SM_1000_NS6detail15normal_iteratorINSA_10device_ptrIS5_EEEEPS5_yS6_S5_S5_N4cuda3std3__410__identityEEEvT0_T1_T2_T3_T4_T6_)
        /*01ac*/ 	.short	0x0380
        /*01ae*/ 	.short	0x0029


	//----- nvinfo : EIATTR_SW_WAR
	.align		4
.L_222:
        /*01b0*/ 	.byte	0x04, 0x36
        /*01b2*/ 	.short	(.L_224 - .L_223)
.L_223:
        /*01b4*/ 	.word	0x00000008
.L_224:


//--------------------- .nv.info._ZN3cub18CUB_300001_SM_10006detail6reduce28DeviceReduceSingleTileKernelINS2_10policy_hubIPfj9sum_deltaE10Policy1000EPS5_S9_iS6_S5_S5_N4cuda3std3__410__identityEEEvT0_T1_T2_T3_T4_T6_ --------------------------
	.section	.nv.info._ZN3cub18CUB_300001_SM_10006detail6reduce28DeviceReduceSingleTileKernelINS2_10policy_hubIPfj9sum_deltaE10Policy1000EPS5_S9_iS6_S5_S5_N4cuda3std3__410__identityEEEvT0_T1_T2_T3_T4_T6_,"",@"SHT_CUDA_INFO"
	.sectionflags	@""
	.align	4


	//----- nvinfo : EIATTR_CUDA_API_VERSION
	.align		4
        /*0000*/ 	.byte	0x04, 0x37
        /*0002*/ 	.short	(.L_226 - .L_225)
.L_225:
        /*0004*/ 	.word	0x00000082


	//----- nvinfo : EIATTR_KPARAM_INFO
	.align		4
.L_226:
        /*0008*/ 	.byte	0x04, 0x17
        /*000a*/ 	.short	(.L_228 - .L_227)
.L_227:
        /*000c*/ 	.word	0x00000000
        /*0010*/ 	.short	0x0005
        /*0012*/ 	.short	0x0020
        /*0014*/ 	.byte	0x00, 0xf0, 0x05, 0x00


	//----- nvinfo : EIATTR_KPARAM_INFO
	.align		4
.L_228:
        /*0018*/ 	.byte	0x04, 0x17
        /*001a*/ 	.short	(.L_230 - .L_229)
.L_229:
        /*001c*/ 	.word	0x00000000
        /*0020*/ 	.short	0x0004
        /*0022*/ 	.short	0x0018
        /*0024*/ 	.byte	0x00, 0xf5, 0x21, 0x00


	//----- nvinfo : EIATTR_KPARAM_INFO
	.align		4
.L_230:
        /*0028*/ 	.byte	0x04, 0x17
        /*002a*/ 	.short	(.L_232 - .L_231)
.L_231:
        /*002c*/ 	.word	0x00000000
        /*0030*/ 	.short	0x0003
        /*0032*/ 	.short	0x0014
        /*0034*/ 	.byte	0x00, 0xf0, 0x05, 0x00


	//----- nvinfo : EIATTR_KPARAM_INFO
	.align		4
.L_232:
        /*0038*/ 	.byte	0x04, 0x17
        /*003a*/ 	.short	(.L_234 - .L_233)
.L_233:
        /*003c*/ 	.word	0x00000000
        /*0040*/ 	.short	0x0002
        /*0042*/ 	.short	0x0010
        /*0044*/ 	.byte	0x00, 0xf0, 0x11, 0x00


	//----- nvinfo : EIATTR_KPARAM_INFO
	.align		4
.L_234:
        /*0048*/ 	.byte	0x04, 0x17
        /*004a*/ 	.short	(.L_236 - .L_235)
.L_235:
        /*004c*/ 	.word	0x00000000
        /*0050*/ 	.short	0x0001
        /*0052*/ 	.short	0x0008
        /*0054*/ 	.byte	0x00, 0xf5, 0x21, 0x00


	//----- nvinfo : EIATTR_KPARAM_INFO
	.align		4
.L_236:
        /*0058*/ 	.byte	0x04, 0x17
        /*005a*/ 	.short	(.L_238 - .L_237)
.L_237:
        /*005c*/ 	.word	0x00000000
        /*0060*/ 	.short	0x0000
        /*0062*/ 	.short	0x0000
        /*0064*/ 	.byte	0x00, 0xf5, 0x21, 0x00


	//----- nvinfo : EIATTR_SPARSE_MMA_MASK
	.align		4
.L_238:
        /*0068*/ 	.byte	0x03, 0x50
        /*006a*/ 	.short	0x0000


	//----- nvinfo : EIATTR_MAXREG_COUNT
	.align		4
        /*006c*/ 	.byte	0x03, 0x1b
        /*006e*/ 	.short	0x00ff


	//----- nvinfo : EIATTR_NUM_BARRIERS
	.align		4
        /*0070*/ 	.byte	0x02, 0x4c
        /*0072*/ 	.byte	0x01
	.zero		1


	//----- nvinfo : EIATTR_MERCURY_ISA_VERSION
	.align		4
        /*0074*/ 	.byte	0x03, 0x5f
        /*0076*/ 	.short	0x0101


	//----- nvinfo : EIATTR_COOP_GROUP_MASK_REGIDS
	.align		4
        /*0078*/ 	.byte	0x04, 0x29
        /*007a*/ 	.short	(.L_240 - .L_239)


	//   ....[0]....
.L_239:
        /*007c*/ 	.word	0xffffffff


	//   ....[1]....
        /*0080*/ 	.word	0xffffffff


	//   ....[2]....
        /*0084*/ 	.word	0xffffffff


	//   ....[3]....
        /*0088*/ 	.word	0xffffffff


	//   ....[4]....
        /*008c*/ 	.word	0xffffffff


	//   ....[5]....
        /*0090*/ 	.word	0xffffffff


	//   ....[6]....
        /*0094*/ 	.word	0xffffffff


	//   ....[7]....
        /*0098*/ 	.word	0xffffffff


	//   ....[8]....
        /*009c*/ 	.word	0xffffffff


	//   ....[9]....
        /*00a0*/ 	.word	0xffffffff


	//   ....[10]....
        /*00a4*/ 	.word	0xffffffff


	//   ....[11]....
        /*00a8*/ 	.word	0xffffffff


	//   ....[12]....
        /*00ac*/ 	.word	0xffffffff


	//   ....[13]....
        /*00b0*/ 	.word	0xffffffff


	//   ....[14]....
        /*00b4*/ 	.word	0xffffffff


	//   ....[15]....
        /*00b8*/ 	.word	0xffffffff


	//   ....[16]....
        /*00bc*/ 	.word	0xffffffff


	//   ....[17]....
        /*00c0*/ 	.word	0xffffffff


	//   ....[18]....
        /*00c4*/ 	.word	0xffffffff


	//   ....[19]....
        /*00c8*/ 	.word	0xffffffff


	//   ....[20]....
        /*00cc*/ 	.word	0xffffffff


	//   ....[21]....
        /*00d0*/ 	.word	0xffffffff


	//   ....[22]....
        /*00d4*/ 	.word	0xffffffff


	//   ....[23]....
        /*00d8*/ 	.word	0xffffffff


	//   ....[24]....
        /*00dc*/ 	.word	0xffffffff


	//   ....[25]....
        /*00e0*/ 	.word	0xffffffff


	//   ....[26]....
        /*00e4*/ 	.word	0xffffffff


	//   ....[27]....
        /*00e8*/ 	.word	0xffffffff


	//   ....[28]....
        /*00ec*/ 	.word	0xffffffff


	//   ....[29]....
        /*00f0*/ 	.word	0xffffffff


	//----- nvinfo : EIATTR_COOP_GROUP_INSTR_OFFSETS
	.align		4
.L_240:
        /*00f4*/ 	.byte	0x04, 0x28
        /*00f6*/ 	.short	(.L_242 - .L_241)


	//   ....[0]....
.L_241:
        /*00f8*/ 	.word	0x00000ad0


	//   ....[1]....
        /*00fc*/ 	.word	0x00000ae0


	//   ....[2]....
        /*0100*/ 	.word	0x00001360


	//   ....[3]....
        /*0104*/ 	.word	0x00001380


	//   ....[4]....
        /*0108*/ 	.word	0x00001bb0


	//   ....[5]....
        /*010c*/ 	.word	0x00001bd0


	//   ....[6]....
        /*0110*/ 	.word	0x00002400


	//   ....[7]....
        /*0114*/ 	.word	0x00002420


	//   ....[8]....
        /*0118*/ 	.word	0x00002c50


	//   ....[9]....
        /*011c*/ 	.word	0x00002c70


	//   ....[10]....
        /*0120*/ 	.word	0x00006370


	//   ....[11]....
        /*0124*/ 	.word	0x00006390


	//   ....[12]....
        /*0128*/ 	.word	0x00006bc0


	//   ....[13]....
        /*012c*/ 	.word	0x00006be0


	//   ....[14]....
        /*0130*/ 	.word	0x00007410


	//   ....[15]....
        /*0134*/ 	.word	0x00007430


	//   ....[16]....
        /*0138*/ 	.word	0x00007c60


	//   ....[17]....
        /*013c*/ 	.word	0x00007c80


	//   ....[18]....
        /*0140*/ 	.word	0x000084b0


	//   ....[19]....
        /*0144*/ 	.word	0x000084d0


	//   ....[20]....
        /*0148*/ 	.word	0x000123f0


	//   ....[21]....
        /*014c*/ 	.word	0x00012400


	//   ....[22]....
        /*0150*/ 	.word	0x00012c80


	//   ....[23]....
        /*0154*/ 	.word	0x00012ca0


	//   ....[24]....
        /*0158*/ 	.word	0x000134d0


	//   ....[25]....
        /*015c*/ 	.word	0x000134f0


	//   ....[26]....
        /*0160*/ 	.word	0x00013d20


	//   ....[27]....
        /*0164*/ 	.word	0x00013d40


	//   ....[28]....
        /*0168*/ 	.word	0x00014570


	//   ....[29]....
        /*016c*/ 	.word	0x00014590


	//----- nvinfo : EIATTR_VRC_CTA_INIT_COUNT
	.align		4
.L_242:
        /*0170*/ 	.byte	0x02, 0x4a
	.zero		1
	.zero		1


	//----- nvinfo : EIATTR_EXIT_INSTR_OFFSETS
	.align		4
        /*0174*/ 	.byte	0x04, 0x1c
        /*0176*/ 	.short	(.L_244 - .L_243)


	//   ....[0]....
.L_243:
        /*0178*/ 	.word	0x00000080


	//   ....[1]....
        /*017c*/ 	.word	0x000000c0


	//   ....[2]....
        /*0180*/ 	.word	0x00017b40


	//   ....[3]....
        /*0184*/ 	.word	0x00018390


	//----- nvinfo : EIATTR_MAX_THREADS
	.align		4
.L_244:
        /*0188*/ 	.byte	0x04, 0x05
        /*018a*/ 	.short	(.L_246 - .L_245)
.L_245:
        /*018c*/ 	.word	0x00000100
        /*0190*/ 	.word	0x00000001
        /*0194*/ 	.word	0x00000001


	//----- nvinfo : EIATTR_CRS_STACK_SIZE
	.align		4
.L_246:
        /*0198*/ 	.byte	0x04, 0x1e
        /*019a*/ 	.short	(.L_248 - .L_247)
.L_247:
        /*019c*/ 	.word	0x00000000


	//----- nvinfo : EIATTR_CBANK_PARAM_SIZE
	.align		4
.L_248:
        /*01a0*/ 	.byte	0x03, 0x19
        /*01a2*/ 	.short	0x0021


	//----- nvinfo : EIATTR_PARAM_CBANK
	.align		4
        /*01a4*/ 	.byte	0x04, 0x0a
        /*01a6*/ 	.short	(.L_250 - .L_249)
	.align		4
.L_249:
        /*01a8*/ 	.word	index@(.nv.constant0._ZN3cub18CUB_300001_SM_10006detail6reduce28DeviceReduceSingleTileKernelINS2_10policy_hubIPfj9sum_deltaE10Policy1000EPS5_S9_iS6_S5_S5_N4cuda3std3__410__identityEEEvT0_T1_T2_T3_T4_T6_)
        /*01ac*/ 	.short	0x0380
        /*01ae*/ 	.short	0x0021


	//----- nvinfo : EIATTR_SW_WAR
	.align		4
.L_250:
        /*01b0*/ 	.byte	0x04, 0x36
        /*01b2*/ 	.short	(.L_252 - .L_251)
.L_251:
        /*01b4*/ 	.word	0x00000008
.L_252:


//--------------------- .nv.info._ZN3cub18CUB_300001_SM_10006detail6reduce18DeviceReduceKernelINS2_10policy_hubIPfj9sum_deltaE10Policy1000EN6thrust24THRUST_300001_SM_1000_NS6detail15normal_iteratorINSA_10device_ptrIS5_EEEEjS6_S5_N4cuda3std3__410__identityEEEvT0_PT3_T1_NS0_13GridEvenShareISN_EET2_T4_ --------------------------
	.section	.nv.info._ZN3cub18CUB_300001_SM_10006detail6reduce18DeviceReduceKernelINS2_10policy_hubIPfj9sum_deltaE10Policy1000EN6thrust24THRUST_300001_SM_1000_NS6detail15normal_iteratorINSA_10device_ptrIS5_EEEEjS6_S5_N4cuda3std3__410__identityEEEvT0_PT3_T1_NS0_13GridEvenShareISN_EET2_T4_,"",@"SHT_CUDA_INFO"
	.sectionflags	@""
	.align	4


	//----- nvinfo : EIATTR_CUDA_API_VERSION
	.align		4
        /*0000*/ 	.byte	0x04, 0x37
        /*0002*/ 	.short	(.L_254 - .L_253)
.L_253:
        /*0004*/ 	.word	0x00000082


	//----- nvinfo : EIATTR_KPARAM_INFO
	.align		4
.L_254:
        /*0008*/ 	.byte	0x04, 0x17
        /*000a*/ 	.short	(.L_256 - .L_255)
.L_255:
        /*000c*/ 	.word	0x00000000
        /*0010*/ 	.short	0x0005
        /*0012*/ 	.short	0x003d
        /*0014*/ 	.byte	0x00, 0xf0, 0x05, 0x00


	//----- nvinfo : EIATTR_KPARAM_INFO
	.align		4
.L_256:
        /*0018*/ 	.byte	0x04, 0x17
        /*001a*/ 	.short	(.L_258 - .L_257)
.L_257:
        /*001c*/ 	.word	0x00000000
        /*0020*/ 	.short	0x0004
        /*0022*/ 	.short	0x003c
        /*0024*/ 	.byte	0x00, 0xf0, 0x05, 0x00


	//----- nvinfo : EIATTR_KPARAM_INFO
	.align		4
.L_258:
        /*0028*/ 	.byte	0x04, 0x17
        /*002a*/ 	.short	(.L_260 - .L_259)
.L_259:
        /*002c*/ 	.word	0x00000000
        /*0030*/ 	.short	0x0003
        /*0032*/ 	.short	0x0014
        /*0034*/ 	.byte	0x00, 0xf0, 0xa1, 0x00


	//----- nvinfo : EIATTR_KPARAM_INFO
	.align		4
.L_260:
        /*0038*/ 	.byte	0x04, 0x17
        /*003a*/ 	.short	(.L_262 - .L_261)
.L_261:
        /*003c*/ 	.word	0x00000000
        /*0040*/ 	.short	0x0002
        /*0042*/ 	.short	0x0010
        /*0044*/ 	.byte	0x00, 0xf0, 0x11, 0x00


	//----- nvinfo : EIATTR_KPARAM_INFO
	.align		4
.L_262:
        /*0048*/ 	.byte	0x04, 0x17
        /*004a*/ 	.short	(.L_264 - .L_263)
.L_263:
        /*004c*/ 	.word	0x00000000
        /*0050*/ 	.short	0x0001
        /*0052*/ 	.short	0x0008
        /*0054*/ 	.byte	0x00, 0xf5, 0x21, 0x00


	//----- nvinfo : EIATTR_KPARAM_INFO
	.align		4
.L_264:
        /*0058*/ 	.byte	0x04, 0x17
        /*005a*/ 	.short	(.L_266 - .L_265)
.L_265:
        /*005c*/ 	.word	0x00000000
        /*0060*/ 	.short	0x0000
        /*0062*/ 	.short	0x0000
        /*0064*/ 	.byte	0x00, 0xf0, 0x21, 0x00


	//----- nvinfo : EIATTR_SPARSE_MMA_MASK
	.align		4
.L_266:
        /*0068*/ 	.byte	0x03, 0x50
        /*006a*/ 	.short	0x0000


	//----- nvinfo : EIATTR_MAXREG_COUNT
	.align		4
        /*006c*/ 	.byte	0x03, 0x1b
        /*006e*/ 	.short	0x00ff


	//----- nvinfo : EIATTR_NUM_BARRIERS
	.align		4
        /*0070*/ 	.byte	0x02, 0x4c
        /*0072*/ 	.byte	0x01
	.zero		1


	//----- nvinfo : EIATTR_MERCURY_ISA_VERSION
	.align		4
        /*0074*/ 	.byte	0x03, 0x5f
        /*0076*/ 	.short	0x0101


	//----- nvinfo : EIATTR_COOP_GROUP_MASK_REGIDS
	.align		4
        /*0078*/ 	.byte	0x04, 0x29
        /*007a*/ 	.short	(.L_268 - .L_267)


	//   ....[0]....
.L_267:
        /*007c*/ 	.word	0xffffffff


	//   ....[1]....
        /*0080*/ 	.word	0xffffffff


	//   ....[2]....
        /*0084*/ 	.word	0xffffffff


	//   ....[3]....
        /*0088*/ 	.word	0xffffffff


	//   ....[4]....
        /*008c*/ 	.word	0xffffffff


	//   ....[5]....
        /*0090*/ 	.word	0xffffffff


	//   ....[6]....
        /*0094*/ 	.word	0xffffffff


	//   ....[7]....
        /*0098*/ 	.word	0xffffffff


	//   ....[8]....
        /*009c*/ 	.word	0xffffffff


	//   ....[9]....
        /*00a0*/ 	.word	0xffffffff


	//   ....[10]....
        /*00a4*/ 	.word	0xffffffff


	//   ....[11]....
        /*00a8*/ 	.word	0xffffffff


	//   ....[12]....
        /*00ac*/ 	.word	0xffffffff


	//   ....[13]....
        /*00b0*/ 	.word	0xffffffff


	//   ....[14]....
        /*00b4*/ 	.word	0xffffffff


	//   ....[15]....
        /*00b8*/ 	.word	0xffffffff


	//   ....[16]....
        /*00bc*/ 	.word	0xffffffff


	//   ....[17]....
        /*00c0*/ 	.word	0xffffffff


	//   ....[18]....
        /*00c4*/ 	.word	0xffffffff


	//   ....[19]....
        /*00c8*/ 	.word	0xffffffff


	//   ....[20]....
        /*00cc*/ 	.word	0xffffffff


	//   ....[21]....
        /*00d0*/ 	.word	0xffffffff


	//   ....[22]....
        /*00d4*/ 	.word	0xffffffff


	//   ....[23]....
        /*00d8*/ 	.word	0xffffffff


	//   ....[24]....
        /*00dc*/ 	.word	0xffffffff


	//   ....[25]....
        /*00e0*/ 	.word	0xffffffff


	//   ....[26]....
        /*00e4*/ 	.word	0xffffffff


	//   ....[27]....
        /*00e8*/ 	.word	0xffffffff


	//   ....[28]....
        /*00ec*/ 	.word	0xffffffff


	//   ....[29]....
        /*00f0*/ 	.word	0xffffffff


	//----- nvinfo : EIATTR_COOP_GROUP_INSTR_OFFSETS
	.align		4
.L_268:
        /*00f4*/ 	.byte	0x04, 0x28
        /*00f6*/ 	.short	(.L_270 - .L_269)


	//   ....[0]....
.L_269:
        /*00f8*/ 	.word	0x00000a60


	//   ....[1]....
        /*00fc*/ 	.word	0x00000a70


	//   ....[2]....
        /*0100*/ 	.word	0x000012f0


	//   ....[3]....
        /*0104*/ 	.word	0x00001310


	//   ....[4]....
        /*0108*/ 	.word	0x00001b40


	//   ....[5]....
        /*010c*/ 	.word	0x00001b60


	//   ....[6]....
        /*0110*/ 	.word	0x00002390


	//   ....[7]....
        /*0114*/ 	.word	0x000023b0


	//   ....[8]....
        /*0118*/ 	.word	0x00002be0


	//   ....[9]....
        /*011c*/ 	.word	0x00002c00


	//   ....[10]....
        /*0120*/ 	.word	0x000062b0


	//   ....[11]....
        /*0124*/ 	.word	0x00006320


	//   ....[12]....
        /*0128*/ 	.word	0x00006b50


	//   ....[13]....
        /*012c*/ 	.word	0x00006b70


	//   ....[14]....
        /*0130*/ 	.word	0x000073a0


	//   ....[15]....
        /*0134*/ 	.word	0x000073c0


	//   ....[16]....
        /*0138*/ 	.word	0x00007bf0


	//   ....[17]....
        /*013c*/ 	.word	0x00007c10


	//   ....[18]....
        /*0140*/ 	.word	0x00008440


	//   ....[19]....
        /*0144*/ 	.word	0x00008460


	//   ....[20]....
        /*0148*/ 	.word	0x00012070


	//   ....[21]....
        /*014c*/ 	.word	0x00012080


	//   ....[22]....
        /*0150*/ 	.word	0x00012900


	//   ....[23]....
        /*0154*/ 	.word	0x00012920


	//   ....[24]....
        /*0158*/ 	.word	0x00013150


	//   ....[25]....
        /*015c*/ 	.word	0x00013170


	//   ....[26]....
        /*0160*/ 	.word	0x000139a0


	//   ....[27]....
        /*0164*/ 	.word	0x000139c0


	//   ....[28]....
        /*0168*/ 	.word	0x000141f0


	//   ....[29]....
        /*016c*/ 	.word	0x00014210


	//----- nvinfo : EIATTR_VRC_CTA_INIT_COUNT
	.align		4
.L_270:
        /*0170*/ 	.byte	0x02, 0x4a
	.zero		1
	.zero		1


	//----- nvinfo : EIATTR_EXIT_INSTR_OFFSETS
	.align		4
        /*0174*/ 	.byte	0x04, 0x1c
        /*0176*/ 	.short	(.L_272 - .L_271)


	//   ....[0]....
.L_271:
        /*0178*/ 	.word	0x000177b0


	//   ....[1]....
        /*017c*/ 	.word	0x00017800


	//----- nvinfo : EIATTR_MAX_THREADS
	.align		4
.L_272:
        /*0180*/ 	.byte	0x04, 0x05
        /*0182*/ 	.short	(.L_274 - .L_273)
.L_273:
        /*0184*/ 	.word	0x00000100
        /*0188*/ 	.word	0x00000001
        /*018c*/ 	.word	0x00000001


	//----- nvinfo : EIATTR_CRS_STACK_SIZE
	.align		4
.L_274:
        /*0190*/ 	.byte	0x04, 0x1e
        /*0192*/ 	.short	(.L_276 - .L_275)
.L_275:
        /*0194*/ 	.word	0x00000000


	//----- nvinfo : EIATTR_CBANK_PARAM_SIZE
	.align		4
.L_276:
        /*0198*/ 	.byte	0x03, 0x19
        /*019a*/ 	.short	0x003e


	//----- nvinfo : EIATTR_PARAM_CBANK
	.align		4
        /*019c*/ 	.byte	0x04, 0x0a
        /*019e*/ 	.short	(.L_278 - .L_277)
	.align		4
.L_277:
        /*01a0*/ 	.word	index@(.nv.constant0._ZN3cub18CUB_300001_SM_10006detail6reduce18DeviceReduceKernelINS2_10policy_hubIPfj9sum_deltaE10Policy1000EN6thrust24THRUST_300001_SM_1000_NS6detail15normal_iteratorINSA_10device_ptrIS5_EEEEjS6_S5_N4cuda3std3__410__identityEEEvT0_PT3_T1_NS0_13GridEvenShareISN_EET2_T4_)
        /*01a4*/ 	.short	0x0380
        /*01a6*/ 	.short	0x003e


	//----- nvinfo : EIATTR_SW_WAR
	.align		4
.L_278:
        /*01a8*/ 	.byte	0x04, 0x36
        /*01aa*/ 	.short	(.L_280 - .L_279)
.L_279:
        /*01ac*/ 	.word	0x00000008
.L_280:


//--------------------- .nv.info._ZN3cub18CUB_300001_SM_10006detail6reduce28DeviceReduceSingleTileKernelINS2_10policy_hubIPfj9sum_deltaE10Policy1000EN6thrust24THRUST_300001_SM_1000_NS6detail15normal_iteratorINSA_10device_ptrIS5_EEEEPS5_jS6_S5_S5_N4cuda3std3__410__identityEEEvT0_T1_T2_T3_T4_T6_ --------------------------
	.section	.nv.info._ZN3cub18CUB_300001_SM_10006detail6reduce28DeviceReduceSingleTileKernelINS2_10policy_hubIPfj9sum_deltaE10Policy1000EN6thrust24THRUST_300001_SM_1000_NS6detail15normal_iteratorINSA_10device_ptrIS5_EEEEPS5_jS6_S5_S5_N4cuda3std3__410__identityEEEvT0_T1_T2_T3_T4_T6_,"",@"SHT_CUDA_INFO"
	.sectionflags	@""
	.align	4


	//----- nvinfo : EIATTR_CUDA_API_VERSION
	.align		4
        /*0000*/ 	.byte	0x04, 0x37
        /*0002*/ 	.short	(.L_282 - .L_281)
.L_281:
        /*0004*/ 	.word	0x00000082


	//----- nvinfo : EIATTR_KPARAM_INFO
	.align		4
.L_282:
        /*0008*/ 	.byte	0x04, 0x17
        /*000a*/ 	.short	(.L_284 - .L_283)
.L_283:
        /*000c*/ 	.word	0x00000000
        /*0010*/ 	.short	0x0005
        /*0012*/ 	.short	0x0020
        /*0014*/ 	.byte	0x00, 0xf0, 0x05, 0x00


	//----- nvinfo : EIATTR_KPARAM_INFO
	.align		4
.L_284:
        /*0018*/ 	.byte	0x04, 0x17
        /*001a*/ 	.short	(.L_286 - .L_285)
.L_285:
        /*001c*/ 	.word	0x00000000
        /*0020*/ 	.short	0x0004
        /*0022*/ 	.short	0x0018
        /*0024*/ 	.byte	0x00, 0xf5, 0x21, 0x00


	//----- nvinfo : EIATTR_KPARAM_INFO
	.align		4
.L_286:
        /*0028*/ 	.byte	0x04, 0x17
        /*002a*/ 	.short	(.L_288 - .L_287)
.L_287:
        /*002c*/ 	.word	0x00000000
        /*0030*/ 	.short	0x0003
        /*0032*/ 	.short	0x0014
        /*0034*/ 	.byte	0x00, 0xf0, 0x05, 0x00


	//----- nvinfo : EIATTR_KPARAM_INFO
	.align		4
.L_288:
        /*0038*/ 	.byte	0x04, 0x17
        /*003a*/ 	.short	(.L_290 - .L_289)
.L_289:
        /*003c*/ 	.word	0x00000000
        /*0040*/ 	.short	0x0002
        /*0042*/ 	.short	0x0010
        /*0044*/ 	.byte	0x00, 0xf0, 0x11, 0x00


	//----- nvinfo : EIATTR_KPARAM_INFO
	.align		4
.L_290:
        /*0048*/ 	.byte	0x04, 0x17
        /*004a*/ 	.short	(.L_292 - .L_291)
.L_291:
        /*004c*/ 	.word	0x00000000
        /*0050*/ 	.short	0x0001
        /*0052*/ 	.short	0x0008
        /*0054*/ 	.byte	0x00, 0xf5, 0x21, 0x00


	//----- nvinfo : EIATTR_KPARAM_INFO
	.align		4
.L_292:
        /*0058*/ 	.byte	0x04, 0x17
        /*005a*/ 	.short	(.L_294 - .L_293)
.L_293:
        /*005c*/ 	.word	0x00000000
        /*0060*/ 	.short	0x0000
        /*0062*/ 	.short	0x0000
        /*0064*/ 	.byte	0x00, 0xf0, 0x21, 0x00


	//----- nvinfo : EIATTR_SPARSE_MMA_MASK
	.align		4
.L_294:
        /*0068*/ 	.byte	0x03, 0x50
        /*006a*/ 	.short	0x0000


	//----- nvinfo : EIATTR_MAXREG_COUNT
	.align		4
        /*006c*/ 	.byte	0x03, 0x1b
        /*006e*/ 	.short	0x00ff


	//----- nvinfo : EIATTR_NUM_BARRIERS
	.align		4
        /*0070*/ 	.byte	0x02, 0x4c
        /*0072*/ 	.byte	0x01
	.zero		1


	//----- nvinfo : EIATTR_MERCURY_ISA_VERSION
	.align		4
        /*0074*/ 	.byte	0x03, 0x5f
        /*0076*/ 	.short	0x0101


	//----- nvinfo : EIATTR_COOP_GROUP_MASK_REGIDS
	.align		4
        /*0078*/ 	.byte	0x04, 0x29
        /*007a*/ 	.short	(.L_296 - .L_295)


	//   ....[0]....
.L_295:
        /*007c*/ 	.word	0xffffffff


	//   ....[1]....
        /*0080*/ 	.word	0xffffffff


	//   ....[2]....
        /*0084*/ 	.word	0xffffffff


	//   ....[3]....
        /*0088*/ 	.word	0xffffffff


	//   ....[4]....
        /*008c*/ 	.word	0xffffffff


	//   ....[5]....
        /*0090*/ 	.word	0xffffffff


	//   ....[6]....
        /*0094*/ 	.word	0xffffffff


	//   ....[7]....
        /*0098*/ 	.word	0xffffffff


	//   ....[8]....
        /*009c*/ 	.word	0xffffffff


	//   ....[9]....
        /*00a0*/ 	.word	0xffffffff


	//   ....[10]....
        /*00a4*/ 	.word	0xffffffff


	//   ....[11]....
        /*00a8*/ 	.word	0xffffffff


	//   ....[12]....
        /*00ac*/ 	.word	0xffffffff


	//   ....[13]....
        /*00b0*/ 	.word	0xffffffff


	//   ....[14]....
        /*00b4*/ 	.word	0xffffffff


	//   ....[15]....
        /*00b8*/ 	.word	0xffffffff


	//   ....[16]....
        /*00bc*/ 	.word	0xffffffff


	//   ....[17]....
        /*00c0*/ 	.word	0xffffffff


	//   ....[18]....
        /*00c4*/ 	.word	0xffffffff


	//   ....[19]....
        /*00c8*/ 	.word	0xffffffff


	//   ....[20]....
        /*00cc*/ 	.word	0xffffffff


	//   ....[21]....
        /*00d0*/ 	.word	0xffffffff


	//   ....[22]....
        /*00d4*/ 	.word	0xffffffff


	//   ....[23]....
        /*00d8*/ 	.word	0xffffffff


	//   ....[24]....
        /*00dc*/ 	.word	0xffffffff


	//   ....[25]....
        /*00e0*/ 	.word	0xffffffff


	//   ....[26]....
        /*00e4*/ 	.word	0xffffffff


	//   ....[27]....
        /*00e8*/ 	.word	0xffffffff


	//   ....[28]....
        /*00ec*/ 	.word	0xffffffff


	//   ....[29]....
        /*00f0*/ 	.word	0xffffffff


	//----- nvinfo : EIATTR_COOP_GROUP_INSTR_OFFSETS
	.align		4
.L_296:
        /*00f4*/ 	.byte	0x04, 0x28
        /*00f6*/ 	.short	(.L_298 - .L_297)


	//   ....[0]....
.L_297:
        /*00f8*/ 	.word	0x00000af0


	//   ....[1]....
        /*00fc*/ 	.word	0x00000b00


	//   ....[2]....
        /*0100*/ 	.word	0x00001380


	//   ....[3]....
        /*0104*/ 	.word	0x000013a0


	//   ....[4]....
        /*0108*/ 	.word	0x00001bd0


	//   ....[5]....
        /*010c*/ 	.word	0x00001bf0


	//   ....[6]....
        /*0110*/ 	.word	0x00002420


	//   ....[7]....
        /*0114*/ 	.word	0x00002440


	//   ....[8]....
        /*0118*/ 	.word	0x00002c70


	//   ....[9]....
        /*011c*/ 	.word	0x00002c90


	//   ....[10]....
        /*0120*/ 	.word	0x00006390


	//   ....[11]....
        /*0124*/ 	.word	0x000063b0


	//   ....[12]....
        /*0128*/ 	.word	0x00006be0


	//   ....[13]....
        /*012c*/ 	.word	0x00006c00


	//   ....[14]....
        /*0130*/ 	.word	0x00007430


	//   ....[15]....
        /*0134*/ 	.word	0x00007450


	//   ....[16]....
        /*0138*/ 	.word	0x00007c80


	//   ....[17]....
        /*013c*/ 	.word	0x00007ca0


	//   ....[18]....
        /*0140*/ 	.word	0x000084d0


	//   ....[19]....
        /*0144*/ 	.word	0x000084f0


	//   ....[20]....
        /*0148*/ 	.word	0x00012040


	//   ....[21]....
        /*014c*/ 	.word	0x00012050


	//   ....[22]....
        /*0150*/ 	.word	0x000128d0


	//   ....[23]....
        /*0154*/ 	.word	0x000128f0


	//   ....[24]....
        /*0158*/ 	.word	0x00013120


	//   ....[25]....
        /*015c*/ 	.word	0x00013140


	//   ....[26]....
        /*0160*/ 	.word	0x00013970


	//   ....[27]....
        /*0164*/ 	.word	0x00013990


	//   ....[28]....
        /*0168*/ 	.word	0x000141c0


	//   ....[29]....
        /*016c*/ 	.word	0x000141e0


	//----- nvinfo : EIATTR_VRC_CTA_INIT_COUNT
	.align		4
.L_298:
        /*0170*/ 	.byte	0x02, 0x4a
	.zero		1
	.zero		1


	//----- nvinfo : EIATTR_EXIT_INSTR_OFFSETS
	.align		4
        /*0174*/ 	.byte	0x04, 0x1c
        /*0176*/ 	.short	(.L_300 - .L_299)


	//   ....[0]....
.L_299:
        /*0178*/ 	.word	0x00000080


	//   ....[1]....
        /*017c*/ 	.word	0x000000c0


	//   ....[2]....
        /*0180*/ 	.word	0x00017790


	//   ....[3]....
        /*0184*/ 	.word	0x00017fe0


	//----- nvinfo : EIATTR_MAX_THREADS
	.align		4
.L_300:
        /*0188*/ 	.byte	0x04, 0x05
        /*018a*/ 	.short	(.L_302 - .L_301)
.L_301:
        /*018c*/ 	.word	0x00000100
        /*0190*/ 	.word	0x00000001
        /*0194*/ 	.word	0x00000001


	//----- nvinfo : EIATTR_CRS_STACK_SIZE
	.align		4
.L_302:
        /*0198*/ 	.byte	0x04, 0x1e
        /*019a*/ 	.short	(.L_304 - .L_303)
.L_303:
        /*019c*/ 	.word	0x00000000


	//----- nvinfo : EIATTR_CBANK_PARAM_SIZE
	.align		4
.L_304:
        /*01a0*/ 	.byte	0x03, 0x19
        /*01a2*/ 	.short	0x0021


	//----- nvinfo : EIATTR_PARAM_CBANK
	.align		4
        /*01a4*/ 	.byte	0x04, 0x0a
        /*01a6*/ 	.short	(.L_306 - .L_305)
	.align		4
.L_305:
        /*01a8*/ 	.word	index@(.nv.constant0._ZN3cub18CUB_300001_SM_10006detail6reduce28DeviceReduceSingleTileKernelINS2_10policy_hubIPfj9sum_deltaE10Policy1000EN6thrust24THRUST_300001_SM_1000_NS6detail15normal_iteratorINSA_10device_ptrIS5_EEEEPS5_jS6_S5_S5_N4cuda3std3__410__identityEEEvT0_T1_T2_T3_T4_T6_)
        /*01ac*/ 	.short	0x0380
        /*01ae*/ 	.short	0x0021


	//----- nvinfo : EIATTR_SW_WAR
	.align		4
.L_306:
        /*01b0*/ 	.byte	0x04, 0x36
        /*01b2*/ 	.short	(.L_308 - .L_307)
.L_307:
        /*01b4*/ 	.word	0x00000008
.L_308:


//--------------------- .nv.info._ZN3cub18CUB_300001_SM_10006detail9transform16transform_kernelINS2_10policy_hubILb1EN4cuda3std3__45tupleIJN6thrust24THRUST_300001_SM_1000_NS6detail15normal_iteratorINSA_10device_ptrIiEEEENSC_INSD_IPfEEEEEEEE10policy1000El15offset_pointersSI_JPiPSG_EEEvT0_iT1_T2_DpNS2_10kernel_argIT3_EE --------------------------
	.section	.nv.info._ZN3cub18CUB_300001_SM_10006detail9transform16transform_kernelINS2_10policy_hubILb1EN4cuda3std3__45tupleIJN6thrust24THRUST_300001_SM_1000_NS6detail15normal_iteratorINSA_10device_ptrIiEEEENSC_INSD_IPfEEEEEEEE10policy1000El15offset_pointersSI_JPiPSG_EEEvT0_iT1_T2_DpNS2_10kernel_argIT3_EE,"",@"SHT_CUDA_INFO"
	.sectionflags	@""
	.align	4


	//----- nvinfo : EIATTR_CUDA_API_VERSION
	.align		4
        /*0000*/ 	.byte	0x04, 0x37
        /*0002*/ 	.short	(.L_310 - .L_309)
.L_309:
        /*0004*/ 	.word	0x00000082


	//----- nvinfo : EIATTR_KPARAM_INFO
	.align		4
.L_310:
        /*0008*/ 	.byte	0x04, 0x17
        /*000a*/ 	.short	(.L_312 - .L_311)
.L_311:
        /*000c*/ 	.word	0x00000000
        /*0010*/ 	.short	0x0005
        /*0012*/ 	.short	0x0028
        /*0014*/ 	.byte	0x00, 0xf0, 0x41, 0x00


	//----- nvinfo : EIATTR_KPARAM_INFO
	.align		4
.L_312:
        /*0018*/ 	.byte	0x04, 0x17
        /*001a*/ 	.short	(.L_314 - .L_313)
.L_313:
        /*001c*/ 	.word	0x00000000
        /*0020*/ 	.short	0x0004
        /*0022*/ 	.short	0x0018
        /*0024*/ 	.byte	0x00, 0xf0, 0x41, 0x00


	//----- nvinfo : EIATTR_KPARAM_INFO
	.align		4
.L_314:
        /*0028*/ 	.byte	0x04, 0x17
        /*002a*/ 	.short	(.L_316 - .L_315)
.L_315:
        /*002c*/ 	.word	0x00000000
        /*0030*/ 	.short	0x0003
        /*0032*/ 	.short	0x0010
        /*0034*/ 	.byte	0x00, 0xf0, 0x21, 0x00


	//----- nvinfo : EIATTR_KPARAM_INFO
	.align		4
.L_316:
        /*0038*/ 	.byte	0x04, 0x17
        /*003a*/ 	.short	(.L_318 - .L_317)
.L_317:
        /*003c*/ 	.word	0x00000000
        /*0040*/ 	.short	0x0002
        /*0042*/ 	.short	0x000c
        /*0044*/ 	.byte	0x00, 0xf0, 0x05, 0x00


	//----- nvinfo : EIATTR_KPARAM_INFO
	.align		4
.L_318:
        /*0048*/ 	.byte	0x04, 0x17
        /*004a*/ 	.short	(.L_320 - .L_319)
.L_319:
        /*004c*/ 	.word	0x00000000
        /*0050*/ 	.short	0x0001
        /*0052*/ 	.short	0x0008
        /*0054*/ 	.byte	0x00, 0xf0, 0x11, 0x00


	//----- nvinfo : EIATTR_KPARAM_INFO
	.align		4
.L_320:
        /*0058*/ 	.byte	0x04, 0x17
        /*005a*/ 	.short	(.L_322 - .L_321)
.L_321:
        /*005c*/ 	.word	0x00000000
        /*0060*/ 	.short	0x0000
        /*0062*/ 	.short	0x0000
        /*0064*/ 	.byte	0x00, 0xf0, 0x21, 0x00


	//----- nvinfo : EIATTR_SPARSE_MMA_MASK
	.align		4
.L_322:
        /*0068*/ 	.byte	0x03, 0x50
        /*006a*/ 	.short	0x0000


	//----- nvinfo : EIATTR_MAXREG_COUNT
	.align		4
        /*006c*/ 	.byte	0x03, 0x1b
        /*006e*/ 	.short	0x00ff


	//----- nvinfo : EIATTR_MERCURY_ISA_VERSION
	.align		4
        /*0070*/ 	.byte	0x03, 0x5f
        /*0072*/ 	.short	0x0101


	//----- nvinfo : EIATTR_VRC_CTA_INIT_COUNT
	.align		4
        /*0074*/ 	.byte	0x02, 0x4a
	.zero		1
	.zero		1


	//----- nvinfo : EIATTR_EXIT_INSTR_OFFSETS
	.align		4
        /*0078*/ 	.byte	0x04, 0x1c
        /*007a*/ 	.short	(.L_324 - .L_323)


	//   ....[0]....
.L_323:
        /*007c*/ 	.word	0x000004a0


	//   ....[1]....
        /*0080*/ 	.word	0x00000d80


	//   ....[2]....
        /*0084*/ 	.word	0x00001030


	//   ....[3]....
        /*0088*/ 	.word	0x000011b0


	//   ....[4]....
        /*008c*/ 	.word	0x000011e0


	//   ....[5]....
        /*0090*/ 	.word	0x00001260


	//   ....[6]....
        /*0094*/ 	.word	0x00001290


	//   ....[7]....
        /*0098*/ 	.word	0x000019d0


	//   ....[8]....
        /*009c*/ 	.word	0x00001e00


	//   ....[9]....
        /*00a0*/ 	.word	0x00001fb0


	//   ....[10]....
        /*00a4*/ 	.word	0x00002100


	//----- nvinfo : EIATTR_MAX_THREADS
	.align		4
.L_324:
        /*00a8*/ 	.byte	0x04, 0x05
        /*00aa*/ 	.short	(.L_326 - .L_325)
.L_325:
        /*00ac*/ 	.word	0x00000080
        /*00b0*/ 	.word	0x00000001
        /*00b4*/ 	.word	0x00000001


	//----- nvinfo : EIATTR_CRS_STACK_SIZE
	.align		4
.L_326:
        /*00b8*/ 	.byte	0x04, 0x1e
        /*00ba*/ 	.short	(.L_328 - .L_327)
.L_327:
        /*00bc*/ 	.word	0x00000000


	//----- nvinfo : EIATTR_CBANK_PARAM_SIZE
	.align		4
.L_328:
        /*00c0*/ 	.byte	0x03, 0x19
        /*00c2*/ 	.short	0x0038


	//----- nvinfo : EIATTR_PARAM_CBANK
	.align		4
        /*00c4*/ 	.byte	0x04, 0x0a
        /*00c6*/ 	.short	(.L_330 - .L_329)
	.align		4
.L_329:
        /*00c8*/ 	.word	index@(.nv.constant0._ZN3cub18CUB_300001_SM_10006detail9transform16transform_kernelINS2_10policy_hubILb1EN4cuda3std3__45tupleIJN6thrust24THRUST_300001_SM_1000_NS6detail15normal_iteratorINSA_10device_ptrIiEEEENSC_INSD_IPfEEEEEEEE10policy1000El15offset_pointersSI_JPiPSG_EEEvT0_iT1_T2_DpNS2_10kernel_argIT3_EE)
        /*00cc*/ 	.short	0x0380
        /*00ce*/ 	.short	0x0038


	//----- nvinfo : EIATTR_SW_WAR
	.align		4
.L_330:
        /*00d0*/ 	.byte	0x04, 0x36
        /*00d2*/ 	.short	(.L_332 - .L_331)
.L_331:
        /*00d4*/ 	.word	0x00000008
.L_332:


//--------------------- .nv.info._ZN3cub18CUB_300001_SM_10006detail9transform16transform_kernelINS2_10policy_hubILb1EN4cuda3std3__45tupleIJN6thrust24THRUST_300001_SM_1000_NS6detail15normal_iteratorINSA_10device_ptrIiEEEENSC_INSD_IPfEEEEEEEE10policy1000Ei15offset_pointersSI_JPiPSG_EEEvT0_iT1_T2_DpNS2_10kernel_argIT3_EE --------------------------
	.section	.nv.info._ZN3cub18CUB_300001_SM_10006detail9transform16transform_kernelINS2_10policy_hubILb1EN4cuda3std3__45tupleIJN6thrust24THRUST_300001_SM_1000_NS6detail15normal_iteratorINSA_10device_ptrIiEEEENSC_INSD_IPfEEEEEEEE10policy1000Ei15offset_pointersSI_JPiPSG_EEEvT0_iT1_T2_DpNS2_10kernel_argIT3_EE,"",@"SHT_CUDA_INFO"
	.sectionflags	@""
	.align	4


	//----- nvinfo : EIATTR_CUDA_API_VERSION
	.align		4
        /*0000*/ 	.byte	0x04, 0x37
        /*0002*/ 	.short	(.L_334 - .L_333)
.L_333:
        /*0004*/ 	.word	0x00000082


	//----- nvinfo : EIATTR_KPARAM_INFO
	.align		4
.L_334:
        /*0008*/ 	.byte	0x04, 0x17
        /*000a*/ 	.short	(.L_336 - .L_335)
.L_335:
        /*000c*/ 	.word	0x00000000
        /*0010*/ 	.short	0x0005
        /*0012*/ 	.short	0x0028
        /*0014*/ 	.byte	0x00, 0xf0, 0x41, 0x00


	//----- nvinfo : EIATTR_KPARAM_INFO
	.align		4
.L_336:
        /*0018*/ 	.byte	0x04, 0x17
        /*001a*/ 	.short	(.L_338 - .L_337)
.L_337:
        /*001c*/ 	.word	0x00000000
        /*0020*/ 	.short	0x0004
        /*0022*/ 	.short	0x0018
        /*0024*/ 	.byte	0x00, 0xf0, 0x41, 0x00


	//----- nvinfo : EIATTR_KPARAM_INFO
	.align		4
.L_338:
        /*0028*/ 	.byte	0x04, 0x17
        /*002a*/ 	.short	(.L_340 - .L_339)
.L_339:
        /*002c*/ 	.word	0x00000000
        /*0030*/ 	.short	0x0003
        /*0032*/ 	.short	0x0010
        /*0034*/ 	.byte	0x00, 0xf0, 0x21, 0x00


	//----- nvinfo : EIATTR_KPARAM_INFO
	.align		4
.L_340:
        /*0038*/ 	.byte	0x04, 0x17
        /*003a*/ 	.short	(.L_342 - .L_341)
.L_341:
        /*003c*/ 	.word	0x00000000
        /*0040*/ 	.short	0x0002
        /*0042*/ 	.short	0x0008
        /*0044*/ 	.byte	0x00, 0xf0, 0x05, 0x00


	//----- nvinfo : EIATTR_KPARAM_INFO
	.align		4
.L_342:
        /*0048*/ 	.byte	0x04, 0x17
        /*004a*/ 	.short	(.L_344 - .L_343)
.L_343:
        /*004c*/ 	.word	0x00000000
        /*0050*/ 	.short	0x0001
        /*0052*/ 	.short	0x0004
        /*0054*/ 	.byte	0x00, 0xf0, 0x11, 0x00


	//----- nvinfo : EIATTR_KPARAM_INFO
	.align		4
.L_344:
        /*0058*/ 	.byte	0x04, 0x17
        /*005a*/ 	.short	(.L_346 - .L_345)
.L_345:
        /*005c*/ 	.word	0x00000000
        /*0060*/ 	.short	0x0000
        /*0062*/ 	.short	0x0000
        /*0064*/ 	.byte	0x00, 0xf0, 0x11, 0x00


	//----- nvinfo : EIATTR_SPARSE_MMA_MASK
	.align		4
.L_346:
        /*0068*/ 	.byte	0x03, 0x50
        /*006a*/ 	.short	0x0000


	//----- nvinfo : EIATTR_MAXREG_COUNT
	.align		4
        /*006c*/ 	.byte	0x03, 0x1b
        /*006e*/ 	.short	0x00ff


	//----- nvinfo : EIATTR_MERCURY_ISA_VERSION
	.align		4
        /*0070*/ 	.byte	0x03, 0x5f
        /*0072*/ 	.short	0x0101


	//----- nvinfo : EIATTR_VRC_CTA_INIT_COUNT
	.align		4
        /*0074*/ 	.byte	0x02, 0x4a
	.zero		1
	.zero		1


	//----- nvinfo : EIATTR_EXIT_INSTR_OFFSETS
	.align		4
        /*0078*/ 	.byte	0x04, 0x1c
        /*007a*/ 	.short	(.L_348 - .L_347)


	//   ....[0]....
.L_347:
        /*007c*/ 	.word	0x00000360


	//   ....[1]....
        /*0080*/ 	.word	0x00000a70


	//   ....[2]....
        /*0084*/ 	.word	0x00000e00


	//   ....[3]....
        /*0088*/ 	.word	0x00000fb0


	//   ....[4]....
        /*008c*/ 	.word	0x00001150


	//   ....[5]....
        /*0090*/ 	.word	0x00001180


	//   ....[6]....
        /*0094*/ 	.word	0x00001660


	//   ....[7]....
        /*0098*/ 	.word	0x00001910


	//   ....[8]....
        /*009c*/ 	.word	0x00001a90


	//   ....[9]....
        /*00a0*/ 	.word	0x00001ac0


	//   ....[10]....
        /*00a4*/ 	.word	0x00001b40


	//----- nvinfo : EIATTR_MAX_THREADS
	.align		4
.L_348:
        /*00a8*/ 	.byte	0x04, 0x05
        /*00aa*/ 	.short	(.L_350 - .L_349)
.L_349:
        /*00ac*/ 	.word	0x00000080
        /*00b0*/ 	.word	0x00000001
        /*00b4*/ 	.word	0x00000001


	//----- nvinfo : EIATTR_CRS_STACK_SIZE
	.align		4
.L_350:
        /*00b8*/ 	.byte	0x04, 0x1e
        /*00ba*/ 	.short	(.L_352 - .L_351)
.L_351:
        /*00bc*/ 	.word	0x00000000


	//----- nvinfo : EIATTR_CBANK_PARAM_SIZE
	.align		4
.L_352:
        /*00c0*/ 	.byte	0x03, 0x19
        /*00c2*/ 	.short	0x0038


	//----- nvinfo : EIATTR_PARAM_CBANK
	.align		4
        /*00c4*/ 	.byte	0x04, 0x0a
        /*00c6*/ 	.short	(.L_354 - .L_353)
	.align		4
.L_353:
        /*00c8*/ 	.word	index@(.nv.constant0._ZN3cub18CUB_300001_SM_10006detail9transform16transform_kernelINS2_10policy_hubILb1EN4cuda3std3__45tupleIJN6thrust24THRUST_300001_SM_1000_NS6detail15normal_iteratorINSA_10device_ptrIiEEEENSC_INSD_IPfEEEEEEEE10policy1000Ei15offset_pointersSI_JPiPSG_EEEvT0_iT1_T2_DpNS2_10kernel_argIT3_EE)
        /*00cc*/ 	.short	0x0380
        /*00ce*/ 	.short	0x0038


	//----- nvinfo : EIATTR_SW_WAR
	.align		4
.L_354:
        /*00d0*/ 	.byte	0x04, 0x36
        /*00d2*/ 	.short	(.L_356 - .L_355)
.L_355:
        /*00d4*/ 	.word	0x00000008
.L_356:


//--------------------- .nv.info._ZN3cub18CUB_300001_SM_10006detail8for_each13static_kernelINS2_12policy_hub_t12policy_500_tElN6thrust24THRUST_300001_SM_1000_NS8cuda_cub6__fill7functorINS7_6detail15normal_iteratorINS7_10device_ptrIPfEEEESE_EEEEvT0_T1_ --------------------------
	.section	.nv.info._ZN3cub18CUB_300001_SM_10006detail8for_each13static_kernelINS2_12policy_hub_t12policy_500_tElN6thrust24THRUST_300001_SM_1000_NS8cuda_cub6__fill7functorINS7_6detail15normal_iteratorINS7_10device_ptrIPfEEEESE_EEEEvT0_T1_,"",@"SHT_CUDA_INFO"
	.sectionflags	@""
	.align	4


	//----- nvinfo : EIATTR_CUDA_API_VERSION
	.align		4
        /*0000*/ 	.byte	0x04, 0x37
        /*0002*/ 	.short	(.L_358 - .L_357)
.L_357:
        /*0004*/ 	.word	0x00000082


	//----- nvinfo : EIATTR_KPARAM_INFO
	.align		4
.L_358:
        /*0008*/ 	.byte	0x04, 0x17
        /*000a*/ 	.short	(.L_360 - .L_359)
.L_359:
        /*000c*/ 	.word	0x00000000
        /*0010*/ 	.short	0x0001
        /*0012*/ 	.short	0x0008
        /*0014*/ 	.byte	0x00, 0xf0, 0x41, 0x00


	//----- nvinfo : EIATTR_KPARAM_INFO
	.align		4
.L_360:
        /*0018*/ 	.byte	0x04, 0x17
        /*001a*/ 	.short	(.L_362 - .L_361)
.L_361:
        /*001c*/ 	.word	0x00000000
        /*0020*/ 	.short	0x0000
        /*0022*/ 	.short	0x0000
        /*0024*/ 	.byte	0x00, 0xf0, 0x21, 0x00


	//----- nvinfo : EIATTR_SPARSE_MMA_MASK
	.align		4
.L_362:
        /*0028*/ 	.byte	0x03, 0x50
        /*002a*/ 	.short	0x0000


	//----- nvinfo : EIATTR_MAXREG_COUNT
	.align		4
        /*002c*/ 	.byte	0x03, 0x1b
        /*002e*/ 	.short	0x00ff


	//----- nvinfo : EIATTR_MERCURY_ISA_VERSION
	.align		4
        /*0030*/ 	.byte	0x03, 0x5f
        /*0032*/ 	.short	0x0101


	//----- nvinfo : EIATTR_VRC_CTA_INIT_COUNT
	.align		4
        /*0034*/ 	.byte	0x02, 0x4a
	.zero		1
	.zero		1


	//----- nvinfo : EIATTR_EXIT_INSTR_OFFSETS
	.align		4
        /*0038*/ 	.byte	0x04, 0x1c
        /*003a*/ 	.short	(.L_364 - .L_363)


	//   ....[0]....
.L_363:
        /*003c*/ 	.word	0x00000130


	//   ....[1]....
        /*0040*/ 	.word	0x00000240


	//   ....[2]....
        /*0044*/ 	.word	0x00000270


	//----- nvinfo : EIATTR_MAX_THREADS
	.align		4
.L_364:
        /*0048*/ 	.byte	0x04, 0x05
        /*004a*/ 	.short	(.L_366 - .L_365)
.L_365:
        /*004c*/ 	.word	0x00000100
        /*0050*/ 	.word	0x00000001
        /*0054*/ 	.word	0x00000001


	//----- nvinfo : EIATTR_CBANK_PARAM_SIZE
	.align		4
.L_366:
        /*0058*/ 	.byte	0x03, 0x19
        /*005a*/ 	.short	0x0018


	//----- nvinfo : EIATTR_PARAM_CBANK
	.align		4
        /*005c*/ 	.byte	0x04, 0x0a
        /*005e*/ 	.short	(.L_368 - .L_367)
	.align		4
.L_367:
        /*0060*/ 	.word	index@(.nv.constant0._ZN3cub18CUB_300001_SM_10006detail8for_each13static_kernelINS2_12policy_hub_t12policy_500_tElN6thrust24THRUST_300001_SM_1000_NS8cuda_cub6__fill7functorINS7_6detail15normal_iteratorINS7_10device_ptrIPfEEEESE_EEEEvT0_T1_)
        /*0064*/ 	.short	0x0380
        /*0066*/ 	.short	0x0018


	//----- nvinfo : EIATTR_SW_WAR
	.align		4
.L_368:
        /*0068*/ 	.byte	0x04, 0x36
        /*006a*/ 	.short	(.L_370 - .L_369)
.L_369:
        /*006c*/ 	.word	0x00000008
.L_370:


//--------------------- .nv.info._ZN3cub18CUB_300001_SM_10006detail8for_each13static_kernelINS2_12policy_hub_t12policy_500_tEmN6thrust24THRUST_300001_SM_1000_NS8cuda_cub20__uninitialized_fill7functorINS7_10device_ptrIPfEESC_EEEEvT0_T1_ --------------------------
	.section	.nv.info._ZN3cub18CUB_300001_SM_10006detail8for_each13static_kernelINS2_12policy_hub_t12policy_500_tEmN6thrust24THRUST_300001_SM_1000_NS8cuda_cub20__uninitialized_fill7functorINS7_10device_ptrIPfEESC_EEEEvT0_T1_,"",@"SHT_CUDA_INFO"
	.sectionflags	@""
	.align	4


	//----- nvinfo : EIATTR_CUDA_API_VERSION
	.align		4
        /*0000*/ 	.byte	0x04, 0x37
        /*0002*/ 	.short	(.L_372 - .L_371)
.L_371:
        /*0004*/ 	.word	0x00000082


	//----- nvinfo : EIATTR_KPARAM_INFO
	.align		4
.L_372:
        /*0008*/ 	.byte	0x04, 0x17
        /*000a*/ 	.short	(.L_374 - .L_373)
.L_373:
        /*000c*/ 	.word	0x00000000
        /*0010*/ 	.short	0x0001
        /*0012*/ 	.short	0x0008
        /*0014*/ 	.byte	0x00, 0xf0, 0x41, 0x00


	//----- nvinfo : EIATTR_KPARAM_INFO
	.align		4
.L_374:
        /*0018*/ 	.byte	0x04, 0x17
        /*001a*/ 	.short	(.L_376 - .L_375)
.L_375:
        /*001c*/ 	.word	0x00000000
        /*0020*/ 	.short	0x0000
        /*0022*/ 	.short	0x0000
        /*0024*/ 	.byte	0x00, 0xf0, 0x21, 0x00


	//----- nvinfo : EIATTR_SPARSE_MMA_MASK
	.align		4
.L_376:
        /*0028*/ 	.byte	0x03, 0x50
        /*002a*/ 	.short	0x0000


	//----- nvinfo : EIATTR_MAXREG_COUNT
	.align		4
        /*002c*/ 	.byte	0x03, 0x1b
        /*002e*/ 	.short	0x00ff


	//----- nvinfo : EIATTR_MERCURY_ISA_VERSION
	.align		4
        /*0030*/ 	.byte	0x03, 0x5f
        /*0032*/ 	.short	0x0101


	//----- nvinfo : EIATTR_VRC_CTA_INIT_COUNT
	.align		4
        /*0034*/ 	.byte	0x02, 0x4a
	.zero		1
	.zero		1


	//----- nvinfo : EIATTR_EXIT_INSTR_OFFSETS
	.align		4
        /*0038*/ 	.byte	0x04, 0x1c
        /*003a*/ 	.short	(.L_378 - .L_377)


	//   ....[0]....
.L_377:
        /*003c*/ 	.word	0x00000130


	//   ....[1]....
        /*0040*/ 	.word	0x00000230


	//   ....[2]....
        /*0044*/ 	.word	0x00000260


	//----- nvinfo : EIATTR_MAX_THREADS
	.align		4
.L_378:
        /*0048*/ 	.byte	0x04, 0x05
        /*004a*/ 	.short	(.L_380 - .L_379)
.L_379:
        /*004c*/ 	.word	0x00000100
        /*0050*/ 	.word	0x00000001
        /*0054*/ 	.word	0x00000001


	//----- nvinfo : EIATTR_CBANK_PARAM_SIZE
	.align		4
.L_380:
        /*0058*/ 	.byte	0x03, 0x19
        /*005a*/ 	.short	0x0018


	//----- nvinfo : EIATTR_PARAM_CBANK
	.align		4
        /*005c*/ 	.byte	0x04, 0x0a
        /*005e*/ 	.short	(.L_382 - .L_381)
	.align		4
.L_381:
        /*0060*/ 	.word	index@(.nv.constant0._ZN3cub18CUB_300001_SM_10006detail8for_each13static_kernelINS2_12policy_hub_t12policy_500_tEmN6thrust24THRUST_300001_SM_1000_NS8cuda_cub20__uninitialized_fill7functorINS7_10device_ptrIPfEESC_EEEEvT0_T1_)
        /*0064*/ 	.short	0x0380
        /*0066*/ 	.short	0x0018


	//----- nvinfo : EIATTR_SW_WAR
	.align		4
.L_382:
        /*0068*/ 	.byte	0x04, 0x36
        /*006a*/ 	.short	(.L_384 - .L_383)
.L_383:
        /*006c*/ 	.word	0x00000008
.L_384:


//--------------------- .nv.info._ZN3cub18CUB_300001_SM_10006detail8for_each13static_kernelINS2_12policy_hub_t12policy_500_tElN6thrust24THRUST_300001_SM_1000_NS8cuda_cub10__tabulate7functorINS7_6detail15normal_iteratorINS7_10device_ptrIiEEEENS7_6system6detail7generic6detail22compute_sequence_valueIivEElEEEEvT0_T1_ --------------------------
	.section	.nv.info._ZN3cub18CUB_300001_SM_10006detail8for_each13static_kernelINS2_12policy_hub_t12policy_500_tElN6thrust24THRUST_300001_SM_1000_NS8cuda_cub10__tabulate7functorINS7_6detail15normal_iteratorINS7_10device_ptrIiEEEENS7_6system6detail7generic6detail22compute_sequence_valueIivEElEEEEvT0_T1_,"",@"SHT_CUDA_INFO"
	.sectionflags	@""
	.align	4


	//----- nvinfo : EIATTR_CUDA_API_VERSION
	.align		4
        /*0000*/ 	.byte	0x04, 0x37
        /*0002*/ 	.short	(.L_386 - .L_385)
.L_385:
        /*0004*/ 	.word	0x00000082


	//----- nvinfo : EIATTR_KPARAM_INFO
	.align		4
.L_386:
        /*0008*/ 	.byte	0x04, 0x17
        /*000a*/ 	.short	(.L_388 - .L_387)
.L_387:
        /*000c*/ 	.word	0x00000000
        /*0010*/ 	.short	0x0001
        /*0012*/ 	.short	0x0008
        /*0014*/ 	.byte	0x00, 0xf0, 0x41, 0x00


	//----- nvinfo : EIATTR_KPARAM_INFO
	.align		4
.L_388:
        /*0018*/ 	.byte	0x04, 0x17
        /*001a*/ 	.short	(.L_390 - .L_389)
.L_389:
        /*001c*/ 	.word	0x00000000
        /*0020*/ 	.short	0x0000
        /*0022*/ 	.short	0x0000
        /*0024*/ 	.byte	0x00, 0xf0, 0x21, 0x00


	//----- nvinfo : EIATTR_SPARSE_MMA_MASK
	.align		4
.L_390:
        /*0028*/ 	.byte	0x03, 0x50
        /*002a*/ 	.short	0x0000


	//----- nvinfo : EIATTR_MAXREG_COUNT
	.align		4
        /*002c*/ 	.byte	0x03, 0x1b
        /*002e*/ 	.short	0x00ff


	//----- nvinfo : EIATTR_MERCURY_ISA_VERSION
	.align		4
        /*0030*/ 	.byte	0x03, 0x5f
        /*0032*/ 	.short	0x0101


	//----- nvinfo : EIATTR_VRC_CTA_INIT_COUNT
	.align		4
        /*0034*/ 	.byte	0x02, 0x4a
	.zero		1
	.zero		1


	//----- nvinfo : EIATTR_EXIT_INSTR_OFFSETS
	.align		4
        /*0038*/ 	.byte	0x04, 0x1c
        /*003a*/ 	.short	(.L_392 - .L_391)


	//   ....[0]....
.L_391:
        /*003c*/ 	.word	0x00000160


	//   ....[1]....
        /*0040*/ 	.word	0x000002b0


	//   ....[2]....
        /*0044*/ 	.word	0x00000340


	//----- nvinfo : EIATTR_MAX_THREADS
	.align		4
.L_392:
        /*0048*/ 	.byte	0x04, 0x05
        /*004a*/ 	.short	(.L_394 - .L_393)
.L_393:
        /*004c*/ 	.word	0x00000100
        /*0050*/ 	.word	0x00000001
        /*0054*/ 	.word	0x00000001


	//----- nvinfo : EIATTR_CRS_STACK_SIZE
	.align		4
.L_394:
        /*0058*/ 	.byte	0x04, 0x1e
        /*005a*/ 	.short	(.L_396 - .L_395)
.L_395:
        /*005c*/ 	.word	0x00000000


	//----- nvinfo : EIATTR_CBANK_PARAM_SIZE
	.align		4
.L_396:
        /*0060*/ 	.byte	0x03, 0x19
        /*0062*/ 	.short	0x0018


	//----- nvinfo : EIATTR_PARAM_CBANK
	.align		4
        /*0064*/ 	.byte	0x04, 0x0a
        /*0066*/ 	.short	(.L_398 - .L_397)
	.align		4
.L_397:
        /*0068*/ 	.word	index@(.nv.constant0._ZN3cub18CUB_300001_SM_10006detail8for_each13static_kernelINS2_12policy_hub_t12policy_500_tElN6thrust24THRUST_300001_SM_1000_NS8cuda_cub10__tabulate7functorINS7_6detail15normal_iteratorINS7_10device_ptrIiEEEENS7_6system6detail7generic6detail22compute_sequence_valueIivEElEEEEvT0_T1_)
        /*006c*/ 	.short	0x0380
        /*006e*/ 	.short	0x0018


	//----- nvinfo : EIATTR_SW_WAR
	.align		4
.L_398:
        /*0070*/ 	.byte	0x04, 0x36
        /*0072*/ 	.short	(.L_400 - .L_399)
.L_399:
        /*0074*/ 	.word	0x00000008
.L_400:


//--------------------- .nv.info._ZN3cub18CUB_300001_SM_10006detail8for_each13static_kernelINS2_12policy_hub_t12policy_500_tEmN6thrust24THRUST_300001_SM_1000_NS8cuda_cub20__uninitialized_fill7functorINS7_10device_ptrIiEEiEEEEvT0_T1_ --------------------------
	.section	.nv.info._ZN3cub18CUB_300001_SM_10006detail8for_each13static_kernelINS2_12policy_hub_t12policy_500_tEmN6thrust24THRUST_300001_SM_1000_NS8cuda_cub20__uninitialized_fill7functorINS7_10device_ptrIiEEiEEEEvT0_T1_,"",@"SHT_CUDA_INFO"
	.sectionflags	@""
	.align	4


	//----- nvinfo : EIATTR_CUDA_API_VERSION
	.align		4
        /*0000*/ 	.byte	0x04, 0x37
        /*0002*/ 	.short	(.L_402 - .L_401)
.L_401:
        /*0004*/ 	.word	0x00000082


	//----- nvinfo : EIATTR_KPARAM_INFO
	.align		4
.L_402:
        /*0008*/ 	.byte	0x04, 0x17
        /*000a*/ 	.short	(.L_404 - .L_403)
.L_403:
        /*000c*/ 	.word	0x00000000
        /*0010*/ 	.short	0x0001
        /*0012*/ 	.short	0x0008
        /*0014*/ 	.byte	0x00, 0xf0, 0x41, 0x00


	//----- nvinfo : EIATTR_KPARAM_INFO
	.align		4
.L_404:
        /*0018*/ 	.byte	0x04, 0x17
        /*001a*/ 	.short	(.L_406 - .L_405)
.L_405:
        /*001c*/ 	.word	0x00000000
        /*0020*/ 	.short	0x0000
        /*0022*/ 	.short	0x0000
        /*0024*/ 	.byte	0x00, 0xf0, 0x21, 0x00


	//----- nvinfo : EIATTR_SPARSE_MMA_MASK
	.align		4
.L_406:
        /*0028*/ 	.byte	0x03, 0x50
        /*002a*/ 	.short	0x0000


	//----- nvinfo : EIATTR_MAXREG_COUNT
	.align		4
        /*002c*/ 	.byte	0x03, 0x1b
        /*002e*/ 	.short	0x00ff


	//----- nvinfo : EIATTR_MERCURY_ISA_VERSION
	.align		4
        /*0030*/ 	.byte	0x03, 0x5f
        /*0032*/ 	.short	0x0101


	//----- nvinfo : EIATTR_VRC_CTA_INIT_COUNT
	.align		4
        /*0034*/ 	.byte	0x02, 0x4a
	.zero		1
	.zero		1


	//----- nvinfo : EIATTR_EXIT_INSTR_OFFSETS
	.align		4
        /*0038*/ 	.byte	0x04, 0x1c
        /*003a*/ 	.short	(.L_408 - .L_407)


	//   ....[0]....
.L_407:
        /*003c*/ 	.word	0x00000130


	//   ....[1]....
        /*0040*/ 	.word	0x00000230


	//   ....[2]....
        /*0044*/ 	.word	0x00000260


	//----- nvinfo : EIATTR_MAX_THREADS
	.align		4
.L_408:
        /*0048*/ 	.byte	0x04, 0x05
        /*004a*/ 	.short	(.L_410 - .L_409)
.L_409:
        /*004c*/ 	.word	0x00000100
        /*0050*/ 	.word	0x00000001
        /*0054*/ 	.word	0x00000001


	//----- nvinfo : EIATTR_CBANK_PARAM_SIZE
	.align		4
.L_410:
        /*0058*/ 	.byte	0x03, 0x19
        /*005a*/ 	.short	0x0018


	//----- nvinfo : EIATTR_PARAM_CBANK
	.align		4
        /*005c*/ 	.byte	0x04, 0x0a
        /*005e*/ 	.short	(.L_412 - .L_411)
	.align		4
.L_411:
        /*0060*/ 	.word	index@(.nv.constant0._ZN3cub18CUB_300001_SM_10006detail8for_each13static_kernelINS2_12policy_hub_t12policy_500_tEmN6thrust24THRUST_300001_SM_1000_NS8cuda_cub20__uninitialized_fill7functorINS7_10device_ptrIiEEiEEEEvT0_T1_)
        /*0064*/ 	.short	0x0380
        /*0066*/ 	.short	0x0018


	//----- nvinfo : EIATTR_SW_WAR
	.align		4
.L_412:
        /*0068*/ 	.byte	0x04, 0x36
        /*006a*/ 	.short	(.L_414 - .L_413)
.L_413:
        /*006c*/ 	.word	0x00000008
.L_414:


//--------------------- .nv.info._ZN3cub18CUB_300001_SM_10006detail8for_each13static_kernelINS2_12policy_hub_t12policy_500_tElN6thrust24THRUST_300001_SM_1000_NS8cuda_cub20__uninitialized_copy7functorINS7_6detail15normal_iteratorINS7_10device_ptrIfEEEENS7_7pointerIfNS8_3tagENS7_11use_defaultESI_EEEEEEvT0_T1_ --------------------------
	.section	.nv.info._ZN3cub18CUB_300001_SM_10006detail8for_each13static_kernelINS2_12policy_hub_t12policy_500_tElN6thrust24THRUST_300001_SM_1000_NS8cuda_cub20__uninitialized_copy7functorINS7_6detail15normal_iteratorINS7_10device_ptrIfEEEENS7_7pointerIfNS8_3tagENS7_11use_defaultESI_EEEEEEvT0_T1_,"",@"SHT_CUDA_INFO"
	.sectionflags	@""
	.align	4


	//----- nvinfo : EIATTR_CUDA_API_VERSION
	.align		4
        /*0000*/ 	.byte	0x04, 0x37
        /*0002*/ 	.short	(.L_416 - .L_415)
.L_415:
        /*0004*/ 	.word	0x00000082


	//----- nvinfo : EIATTR_KPARAM_INFO
	.align		4
.L_416:
        /*0008*/ 	.byte	0x04, 0x17
        /*000a*/ 	.short	(.L_418 - .L_417)
.L_417:
        /*000c*/ 	.word	0x00000000
        /*0010*/ 	.short	0x0001
        /*0012*/ 	.short	0x0008
        /*0014*/ 	.byte	0x00, 0xf0, 0x41, 0x00


	//----- nvinfo : EIATTR_KPARAM_INFO
	.align		4
.L_418:
        /*0018*/ 	.byte	0x04, 0x17
        /*001a*/ 	.short	(.L_420 - .L_419)
.L_419:
        /*001c*/ 	.word	0x00000000
        /*0020*/ 	.short	0x0000
        /*0022*/ 	.short	0x0000
        /*0024*/ 	.byte	0x00, 0xf0, 0x21, 0x00


	//----- nvinfo : EIATTR_SPARSE_MMA_MASK
	.align		4
.L_420:
        /*0028*/ 	.byte	0x03, 0x50
        /*002a*/ 	.short	0x0000


	//----- nvinfo : EIATTR_MAXREG_COUNT
	.align		4
        /*002c*/ 	.byte	0x03, 0x1b
        /*002e*/ 	.short	0x00ff


	//----- nvinfo : EIATTR_MERCURY_ISA_VERSION
	.align		4
        /*0030*/ 	.byte	0x03, 0x5f
        /*0032*/ 	.short	0x0101


	//----- nvinfo : EIATTR_VRC_CTA_INIT_COUNT
	.align		4
        /*0034*/ 	.byte	0x02, 0x4a
	.zero		1
	.zero		1


	//----- nvinfo : EIATTR_EXIT_INSTR_OFFSETS
	.align		4
        /*0038*/ 	.byte	0x04, 0x1c
        /*003a*/ 	.short	(.L_422 - .L_421)


	//   ....[0]....
.L_421:
        /*003c*/ 	.word	0x00000190


	//   ....[1]....
        /*0040*/ 	.word	0x00000320


	//   ....[2]....
        /*0044*/ 	.word	0x000003f0


	//----- nvinfo : EIATTR_MAX_THREADS
	.align		4
.L_422:
        /*0048*/ 	.byte	0x04, 0x05
        /*004a*/ 	.short	(.L_424 - .L_423)
.L_423:
        /*004c*/ 	.word	0x00000100
        /*0050*/ 	.word	0x00000001
        /*0054*/ 	.word	0x00000001


	//----- nvinfo : EIATTR_CRS_STACK_SIZE
	.align		4
.L_424:
        /*0058*/ 	.byte	0x04, 0x1e
        /*005a*/ 	.short	(.L_426 - .L_425)
.L_425:
        /*005c*/ 	.word	0x00000000


	//----- nvinfo : EIATTR_CBANK_PARAM_SIZE
	.align		4
.L_426:
        /*0060*/ 	.byte	0x03, 0x19
        /*0062*/ 	.short	0x0018


	//----- nvinfo : EIATTR_PARAM_CBANK
	.align		4
        /*0064*/ 	.byte	0x04, 0x0a
        /*0066*/ 	.short	(.L_428 - .L_427)
	.align		4
.L_427:
        /*0068*/ 	.word	index@(.nv.constant0._ZN3cub18CUB_300001_SM_10006detail8for_each13static_kernelINS2_12policy_hub_t12policy_500_tElN6thrust24THRUST_300001_SM_1000_NS8cuda_cub20__uninitialized_copy7functorINS7_6detail15normal_iteratorINS7_10device_ptrIfEEEENS7_7pointerIfNS8_3tagENS7_11use_defaultESI_EEEEEEvT0_T1_)
        /*006c*/ 	.short	0x0380
        /*006e*/ 	.short	0x0018


	//----- nvinfo : EIATTR_SW_WAR
	.align		4
.L_428:
        /*0070*/ 	.byte	0x04, 0x36
        /*0072*/ 	.short	(.L_430 - .L_429)
.L_429:
        /*0074*/ 	.word	0x00000008
.L_430:


//--------------------- .nv.info._ZN3cub18CUB_300001_SM_10006detail11EmptyKernelIvEEvv --------------------------
	.section	.nv.info._ZN3cub18CUB_300001_SM_10006detail11EmptyKernelIvEEvv,"",@"SHT_CUDA_INFO"
	.sectionflags	@""
	.align	4


	//----- nvinfo : EIATTR_CUDA_API_VERSION
	.align		4
        /*0000*/ 	.byte	0x04, 0x37
        /*0002*/ 	.short	(.L_432 - .L_431)
.L_431:
        /*0004*/ 	.word	0x00000082


	//----- nvinfo : EIATTR_SPARSE_MMA_MASK
	.align		4
.L_432:
        /*0008*/ 	.byte	0x03, 0x50
        /*000a*/ 	.short	0x0000


	//----- nvinfo : EIATTR_MAXREG_COUNT
	.align		4
        /*000c*/ 	.byte	0x03, 0x1b
        /*000e*/ 	.short	0x00ff


	//----- nvinfo : EIATTR_MERCURY_ISA_VERSION
	.align		4
        /*0010*/ 	.byte	0x03, 0x5f
        /*0012*/ 	.short	0x0101


	//----- nvinfo : EIATTR_VRC_CTA_INIT_COUNT
	.align		4
        /*0014*/ 	.byte	0x02, 0x4a
	.zero		1
	.zero		1


	//----- nvinfo : EIATTR_EXIT_INSTR_OFFSETS
	.align		4
        /*0018*/ 	.byte	0x04, 0x1c
        /*001a*/ 	.short	(.L_434 - .L_433)


	//   ....[0]....
.L_433:
        /*001c*/ 	.word	0x00000010


	//----- nvinfo : EIATTR_SW_WAR
	.align		4
.L_434:
        /*0020*/ 	.byte	0x04, 0x36
        /*0022*/ 	.short	(.L_436 - .L_435)
.L_435:
        /*0024*/ 	.word	0x00000008
.L_436:


//--------------------- .nv.info._Z11copy_weightPfS_ --------------------------
	.section	.nv.info._Z11copy_weightPfS_,"",@"SHT_CUDA_INFO"
	.sectionflags	@""
	.align	4


	//----- nvinfo : EIATTR_CUDA_API_VERSION
	.align		4
        /*0000*/ 	.byte	0x04, 0x37
        /*0002*/ 	.short	(.L_438 - .L_437)
.L_437:
        /*0004*/ 	.word	0x00000082


	//----- nvinfo : EIATTR_KPARAM_INFO
	.align		4
.L_438:
        /*0008*/ 	.byte	0x04, 0x17
        /*000a*/ 	.short	(.L_440 - .L_439)
.L_439:
        /*000c*/ 	.word	0x00000000
        /*0010*/ 	.short	0x0001
        /*0012*/ 	.short	0x0008
        /*0014*/ 	.byte	0x00, 0xf5, 0x21, 0x00


	//----- nvinfo : EIATTR_KPARAM_INFO
	.align		4
.L_440:
        /*0018*/ 	.byte	0x04, 0x17
        /*001a*/ 	.short	(.L_442 - .L_441)
.L_441:
        /*001c*/ 	.word	0x00000000
        /*0020*/ 	.short	0x0000
        /*0022*/ 	.short	0x0000
        /*0024*/ 	.byte	0x00, 0xf5, 0x21, 0x00


	//----- nvinfo : EIATTR_SPARSE_MMA_MASK
	.align		4
.L_442:
        /*0028*/ 	.byte	0x03, 0x50
        /*002a*/ 	.short	0x0000


	//----- nvinfo : EIATTR_MAXREG_COUNT
	.align		4
        /*002c*/ 	.byte	0x03, 0x1b
        /*002e*/ 	.short	0x00ff


	//----- nvinfo : EIATTR_MERCURY_ISA_VERSION
	.align		4
        /*0030*/ 	.byte	0x03, 0x5f
        /*0032*/ 	.short	0x0101


	//----- nvinfo : EIATTR_VRC_CTA_INIT_COUNT
	.align		4
        /*0034*/ 	.byte	0x02, 0x4a
	.zero		1
	.zero		1


	//----- nvinfo : EIATTR_EXIT_INSTR_OFFSETS
	.align		4
        /*0038*/ 	.byte	0x04, 0x1c
        /*003a*/ 	.short	(.L_444 - .L_443)


	//   ....[0]....
.L_443:
        /*003c*/ 	.word	0x00000440


	//----- nvinfo : EIATTR_CBANK_PARAM_SIZE
	.align		4
.L_444:
        /*0040*/ 	.byte	0x03, 0x19
        /*0042*/ 	.short	0x0010


	//----- nvinfo : EIATTR_PARAM_CBANK
	.align		4
        /*0044*/ 	.byte	0x04, 0x0a
        /*0046*/ 	.short	(.L_446 - .L_445)
	.align		4
.L_445:
        /*0048*/ 	.word	index@(.nv.constant0._Z11copy_weightPfS_)
        /*004c*/ 	.short	0x0380
        /*004e*/ 	.short	0x0010


	//----- nvinfo : EIATTR_SW_WAR
	.align		4
.L_446:
        /*0050*/ 	.byte	0x04, 0x36
        /*0052*/ 	.short	(.L_448 - .L_447)
.L_447:
        /*0054*/ 	.word	0x00000008
.L_448:


//--------------------- .nv.info._Z20calculate_differencePfS_S_S_S_S_ --------------------------
	.section	.nv.info._Z20calculate_differencePfS_S_S_S_S_,"",@"SHT_CUDA_INFO"
	.sectionflags	@""
	.align	4


	//----- nvinfo : EIATTR_CUDA_API_VERSION
	.align		4
        /*0000*/ 	.byte	0x04, 0x37
        /*0002*/ 	.short	(.L_450 - .L_449)
.L_449:
        /*0004*/ 	.word	0x00000082


	//----- nvinfo : EIATTR_KPARAM_INFO
	.align		4
.L_450:
        /*0008*/ 	.byte	0x04, 0x17
        /*000a*/ 	.short	(.L_452 - .L_451)
.L_451:
        /*000c*/ 	.word	0x00000000
        /*0010*/ 	.short	0x0005
        /*0012*/ 	.short	0x0028
        /*0014*/ 	.byte	0x00, 0xf5, 0x21, 0x00


	//----- nvinfo : EIATTR_KPARAM_INFO
	.align		4
.L_452:
        /*0018*/ 	.byte	0x04, 0x17
        /*001a*/ 	.short	(.L_454 - .L_453)
.L_453:
        /*001c*/ 	.word	0x00000000
        /*0020*/ 	.short	0x0004
        /*0022*/ 	.short	0x0020
        /*0024*/ 	.byte	0x00, 0xf5, 0x21, 0x00


	//----- nvinfo : EIATTR_KPARAM_INFO
	.align		4
.L_454:
        /*0028*/ 	.byte	0x04, 0x17
        /*002a*/ 	.short	(.L_456 - .L_455)
.L_455:
        /*002c*/ 	.word	0x00000000
        /*0030*/ 	.short	0x0003
        /*0032*/ 	.short	0x0018
        /*0034*/ 	.byte	0x00, 0xf5, 0x21, 0x00


	//----- nvinfo : EIATTR_KPARAM_INFO
	.align		4
.L_456:
        /*0038*/ 	.byte	0x04, 0x17
        /*003a*/ 	.short	(.L_458 - .L_457)
.L_457:
        /*003c*/ 	.word	0x00000000
        /*0040*/ 	.short	0x0002
        /*0042*/ 	.short	0x0010
        /*0044*/ 	.byte	0x00, 0xf5, 0x21, 0x00


	//----- nvinfo : EIATTR_KPARAM_INFO
	.align		4
.L_458:
        /*0048*/ 	.byte	0x04, 0x17
        /*004a*/ 	.short	(.L_460 - .L_459)
.L_459:
        /*004c*/ 	.word	0x00000000
        /*0050*/ 	.short	0x0001
        /*0052*/ 	.short	0x0008
        /*0054*/ 	.byte	0x00, 0xf5, 0x21, 0x00


	//----- nvinfo : EIATTR_KPARAM_INFO
	.align		4
.L_460:
        /*0058*/ 	.byte	0x04, 0x17
        /*005a*/ 	.short	(.L_462 - .L_461)
.L_461:
        /*005c*/ 	.word	0x00000000
        /*0060*/ 	.short	0x0000
        /*0062*/ 	.short	0x0000
        /*0064*/ 	.byte	0x00, 0xf5, 0x21, 0x00


	//----- nvinfo : EIATTR_SPARSE_MMA_MASK
	.align		4
.L_462:
        /*0068*/ 	.byte	0x03, 0x50
        /*006a*/ 	.short	0x0000


	//----- nvinfo : EIATTR_MAXREG_COUNT
	.align		4
        /*006c*/ 	.byte	0x03, 0x1b
        /*006e*/ 	.short	0x00ff


	//----- nvinfo : EIATTR_MERCURY_ISA_VERSION
	.align		4
        /*0070*/ 	.byte	0x03, 0x5f
        /*0072*/ 	.short	0x0101


	//----- nvinfo : EIATTR_VRC_CTA_INIT_COUNT
	.align		4
        /*0074*/ 	.byte	0x02, 0x4a
	.zero		1
	.zero		1


	//----- nvinfo : EIATTR_EXIT_INSTR_OFFSETS
	.align		4
        /*0078*/ 	.byte	0x04, 0x1c
        /*007a*/ 	.short	(.L_464 - .L_463)


	//   ....[0]....
.L_463:
        /*007c*/ 	.word	0x00001700


	//----- nvinfo : EIATTR_CRS_STACK_SIZE
	.align		4
.L_464:
        /*0080*/ 	.byte	0x04, 0x1e
        /*0082*/ 	.short	(.L_466 - .L_465)
.L_465:
        /*0084*/ 	.word	0x00000000


	//----- nvinfo : EIATTR_CBANK_PARAM_SIZE
	.align		4
.L_466:
        /*0088*/ 	.byte	0x03, 0x19
        /*008a*/ 	.short	0x0030


	//----- nvinfo : EIATTR_PARAM_CBANK
	.align		4
        /*008c*/ 	.byte	0x04, 0x0a
        /*008e*/ 	.short	(.L_468 - .L_467)
	.align		4
.L_467:
        /*0090*/ 	.word	index@(.nv.constant0._Z20calculate_differencePfS_S_S_S_S_)
        /*0094*/ 	.short	0x0380
        /*0096*/ 	.short	0x0030


	//----- nvinfo : EIATTR_SW_WAR
	.align		4
.L_468:
        /*0098*/ 	.byte	0x04, 0x36
        /*009a*/ 	.short	(.L_470 - .L_469)
.L_469:
        /*009c*/ 	.word	0x00000008
.L_470:


//--------------------- .nv.callgraph             --------------------------
	.section	.nv.callgraph,"",@"SHT_CUDA_CALLGRAPH"
	.align	4
	.sectionentsize	8
	.align		4
        /*0000*/ 	.word	0x00000000
	.align		4
        /*0004*/ 	.word	0xffffffff
	.align		4
        /*0008*/ 	.word	0x00000000
	.align		4
        /*000c*/ 	.word	0xfffffffe
	.align		4
        /*0010*/ 	.word	0x00000000
	.align		4
        /*0014*/ 	.word	0xfffffffd
	.align		4
        /*0018*/ 	.word	0x00000000
	.align		4
        /*001c*/ 	.word	0xfffffffc


//--------------------- .nv.constant4             --------------------------
	.section	.nv.constant4,"a",@progbits
	.align	8
	.align		8
.nv.constant4:
        /*0000*/ 	.dword	_ZN34_INTERNAL_b4ebd272_4_k_cu_e452a0da4cuda3std3__45__cpo5beginE
	.align		8
        /*0008*/ 	.dword	_ZN34_INTERNAL_b4ebd272_4_k_cu_e452a0da4cuda3std3__45__cpo3endE
	.align		8
        /*0010*/ 	.dword	_ZN34_INTERNAL_b4ebd272_4_k_cu_e452a0da4cuda3std3__45__cpo6cbeginE
	.align		8
        /*0018*/ 	.dword	_ZN34_INTERNAL_b4ebd272_4_k_cu_e452a0da4cuda3std3__45__cpo4cendE
	.align		8
        /*0020*/ 	.dword	_ZN34_INTERNAL_b4ebd272_4_k_cu_e452a0da4cuda3std3__45__cpo6rbeginE
	.align		8
        /*0028*/ 	.dword	_ZN34_INTERNAL_b4ebd272_4_k_cu_e452a0da4cuda3std3__45__cpo4rendE
	.align		8
        /*0030*/ 	.dword	_ZN34_INTERNAL_b4ebd272_4_k_cu_e452a0da4cuda3std3__45__cpo7crbeginE
	.align		8
        /*0038*/ 	.dword	_ZN34_INTERNAL_b4ebd272_4_k_cu_e452a0da4cuda3std3__45__cpo5crendE
	.align		8
        /*0040*/ 	.dword	_ZN34_INTERNAL_b4ebd272_4_k_cu_e452a0da4cuda3std3__436_GLOBAL__N__b4ebd272_4_k_cu_e452a0da6ignoreE
	.align		8
        /*0048*/ 	.dword	_ZN34_INTERNAL_b4ebd272_4_k_cu_e452a0da4cuda3std3__419piecewise_constructE
	.align		8
        /*0050*/ 	.dword	_ZN34_INTERNAL_b4ebd272_4_k_cu_e452a0da4cuda3std3__48in_placeE
	.align		8
        /*0058*/ 	.dword	_ZN34_INTERNAL_b4ebd272_4_k_cu_e452a0da4cuda3std3__420unreachable_sentinelE
	.align		8
        /*0060*/ 	.dword	_ZN34_INTERNAL_b4ebd272_4_k_cu_e452a0da4cuda3std3__47nulloptE
	.align		8
        /*0068*/ 	.dword	_ZN34_INTERNAL_b4ebd272_4_k_cu_e452a0da4cuda3std3__48unexpectE
	.align		8
        /*0070*/ 	.dword	_ZN34_INTERNAL_b4ebd272_4_k_cu_e452a0da4cuda3std6ranges3__45__cpo4swapE
	.align		8
        /*0078*/ 	.dword	_ZN34_INTERNAL_b4ebd272_4_k_cu_e452a0da4cuda3std6ranges3__45__cpo9iter_moveE
	.align		8
        /*0080*/ 	.dword	_ZN34_INTERNAL_b4ebd272_4_k_cu_e452a0da4cuda3std6ranges3__45__cpo5beginE
	.align		8
        /*0088*/ 	.dword	_ZN34_INTERNAL_b4ebd272_4_k_cu_e452a0da4cuda3std6ranges3__45__cpo3endE
	.align		8
        /*0090*/ 	.dword	_ZN34_INTERNAL_b4ebd272_4_k_cu_e452a0da4cuda3std6ranges3__45__cpo6cbeginE
	.align		8
        /*0098*/ 	.dword	_ZN34_INTERNAL_b4ebd272_4_k_cu_e452a0da4cuda3std6ranges3__45__cpo4cendE
	.align		8
        /*00a0*/ 	.dword	_ZN34_INTERNAL_b4ebd272_4_k_cu_e452a0da4cuda3std6ranges3__45__cpo7advanceE
	.align		8
        /*00a8*/ 	.dword	_ZN34_INTERNAL_b4ebd272_4_k_cu_e452a0da4cuda3std6ranges3__45__cpo9iter_swapE
	.align		8
        /*00b0*/ 	.dword	_ZN34_INTERNAL_b4ebd272_4_k_cu_e452a0da4cuda3std6ranges3__45__cpo4nextE
	.align		8
        /*00b8*/ 	.dword	_ZN34_INTERNAL_b4ebd272_4_k_cu_e452a0da4cuda3std6ranges3__45__cpo4prevE
	.align		8
        /*00c0*/ 	.dword	_ZN34_INTERNAL_b4ebd272_4_k_cu_e452a0da4cuda3std6ranges3__45__cpo4dataE
	.align		8
        /*00c8*/ 	.dword	_ZN34_INTERNAL_b4ebd272_4_k_cu_e452a0da4cuda3std6ranges3__45__cpo5cdataE
	.align		8
        /*00d0*/ 	.dword	_ZN34_INTERNAL_b4ebd272_4_k_cu_e452a0da4cuda3std6ranges3__45__cpo4sizeE
	.align		8
        /*00d8*/ 	.dword	_ZN34_INTERNAL_b4ebd272_4_k_cu_e452a0da4cuda3std6ranges3__45__cpo5ssizeE
	.align		8
        /*00e0*/ 	.dword	_ZN34_INTERNAL_b4ebd272_4_k_cu_e452a0da4cuda3std6ranges3__45__cpo8distanceE
	.align		8
        /*00e8*/ 	.dword	_ZN34_INTERNAL_b4ebd272_4_k_cu_e452a0da6thrust24THRUST_300001_SM_1000_NS8cuda_cub3parE
	.align		8
        /*00f0*/ 	.dword	_ZN34_INTERNAL_b4ebd272_4_k_cu_e452a0da6thrust24THRUST_300001_SM_1000_NS8cuda_cub10par_nosyncE
	.align		8
        /*00f8*/ 	.dword	_ZN34_INTERNAL_b4ebd272_4_k_cu_e452a0da6thrust24THRUST_300001_SM_1000_NS6system6detail10sequential3seqE
	.align		8
        /*0100*/ 	.dword	_ZN34_INTERNAL_b4ebd272_4_k_cu_e452a0da6thrust24THRUST_300001_SM_1000_NS12placeholders2_1E
	.align		8
        /*0108*/ 	.dword	_ZN34_INTERNAL_b4ebd272_4_k_cu_e452a0da6thrust24THRUST_300001_SM_1000_NS12placeholders2_2E
	.align		8
        /*0110*/ 	.dword	_ZN34_INTERNAL_b4ebd272_4_k_cu_e452a0da6thrust24THRUST_300001_SM_1000_NS12placeholders2_3E
	.align		8
        /*0118*/ 	.dword	_ZN34_INTERNAL_b4ebd272_4_k_cu_e452a0da6thrust24THRUST_300001_SM_1000_NS12placeholders2_4E
	.align		8
        /*0120*/ 	.dword	_ZN34_INTERNAL_b4ebd272_4_k_cu_e452a0da6thrust24THRUST_300001_SM_1000_NS12placeholders2_5E
	.align		8
        /*0128*/ 	.dword	_ZN34_INTERNAL_b4ebd272_4_k_cu_e452a0da6thrust24THRUST_300001_SM_1000_NS12placeholders2_6E
	.align		8
        /*0130*/ 	.dword	_ZN34_INTERNAL_b4ebd272_4_k_cu_e452a0da6thrust24THRUST_300001_SM_1000_NS12placeholders2_7E
	.align		8
        /*0138*/ 	.dword	_ZN34_INTERNAL_b4ebd272_4_k_cu_e452a0da6thrust24THRUST_300001_SM_1000_NS12placeholders2_8E
	.align		8
        /*0140*/ 	.dword	_ZN34_INTERNAL_b4ebd272_4_k_cu_e452a0da6thrust24THRUST_300001_SM_1000_NS12placeholders2_9E
	.align		8
        /*0148*/ 	.dword	_ZN34_INTERNAL_b4ebd272_4_k_cu_e452a0da6thrust24THRUST_300001_SM_1000_NS12placeholders3_10E
	.align		8
        /*0150*/ 	.dword	_ZN34_INTERNAL_b4ebd272_4_k_cu_e452a0da6thrust24THRUST_300001_SM_1000_NS3seqE


//--------------------- .text._ZN3cub18CUB_300001_SM_10006detail6reduce28DeviceReduceSingleTileKernelINS2_10policy_hubIPfy9sum_deltaE10Policy1000EPS5_S9_iS6_S5_S5_N4cuda3std3__410__identityEEEvT0_T1_T2_T3_T4_T6_ --------------------------
	.section	.text._ZN3cub18CUB_300001_SM_10006detail6reduce28DeviceReduceSingleTileKernelINS2_10policy_hubIPfy9sum_deltaE10Policy1000EPS5_S9_iS6_S5_S5_N4cuda3std3__410__identityEEEvT0_T1_T2_T3_T4_T6_,"ax",@progbits
	.align	128
        .global         _ZN3cub18CUB_300001_SM_10006detail6reduce28DeviceReduceSingleTileKernelINS2_10policy_hubIPfy9sum_deltaE10Policy1000EPS5_S9_iS6_S5_S5_N4cuda3std3__410__identityEEEvT0_T1_T2_T3_T4_T6_
        .type           _ZN3cub18CUB_300001_SM_10006detail6reduce28DeviceReduceSingleTileKernelINS2_10policy_hubIPfy9sum_deltaE10Policy1000EPS5_S9_iS6_S5_S5_N4cuda3std3__410__identityEEEvT0_T1_T2_T3_T4_T6_,@function
        .size           _ZN3cub18CUB_300001_SM_10006detail6reduce28DeviceReduceSingleTileKernelINS2_10policy_hubIPfy9sum_deltaE10Policy1000EPS5_S9_iS6_S5_S5_N4cuda3std3__410__identityEEEvT0_T1_T2_T3_T4_T6_,(.L_x_349 - _ZN3cub18CUB_300001_SM_10006detail6reduce28DeviceReduceSingleTileKernelINS2_10policy_hubIPfy9sum_deltaE10Policy1000EPS5_S9_iS6_S5_S5_N4cuda3std3__410__identityEEEvT0_T1_T2_T3_T4_T6_)
        .other          _ZN3cub18CUB_300001_SM_10006detail6reduce28DeviceReduceSingleTileKernelINS2_10policy_hubIPfy9sum_deltaE10Policy1000EPS5_S9_iS6_S5_S5_N4cuda3std3__410__identityEEEvT0_T1_T2_T3_T4_T6_,@"STO_CUDA_ENTRY STV_DEFAULT"
_ZN3cub18CUB_300001_SM_10006detail6reduce28DeviceReduceSingleTileKernelINS2_10policy_hubIPfy9sum_deltaE10Policy1000EPS5_S9_iS6_S5_S5_N4cuda3std3__410__identityEEEvT0_T1_T2_T3_T4_T6_:
.text._ZN3cub18CUB_300001_SM_10006detail6reduce28DeviceReduceSingleTileKernelINS2_10policy_hubIPfy9sum_deltaE10Policy1000EPS5_S9_iS6_S5_S5_N4cuda3std3__410__identityEEEvT0_T1_T2_T3_T4_T6_:
[----:B------:R-:W-:Y:S01]  /*0000*/  LDC R1, c[0x0][0x37c] ;  /* 0x0000df00ff017b82 */ /* 0x000fe20000000800 */
[----:B------:R-:W0:Y:S01]  /*0010*/  LDCU UR4, c[0x0][0x390] ;  /* 0x00007200ff0477ac */ /* 0x000e220008000800 */
[----:B------:R-:W1:Y:S01]  /*0020*/  LDCU.64 UR6, c[0x0][0x358] ;  /* 0x00006b00ff0677ac */ /* 0x000e620008000a00 */
[----:B0-----:R-:W-:-:S04]  /*0030*/  MOV R6, UR4 ;  /* 0x0000000400067c02 */ /* 0x001fc80008000f00 */
[----:B------:R-:W-:-:S13]  /*0040*/  ISETP.NE.AND P0, PT, R6, RZ, PT ;  /* 0x000000ff0600720c */ /* 0x000fda0003f05270 */
[----:B-1----:R-:W-:Y:S05]  /*0050*/  @P0 BRA `(.L_x_0) ;  /* 0x00000000001c0947 */ /* 0x002fea0003800000 */
[----:B------:R-:W0:Y:S02]  /*0060*/  S2R R0, SR_TID.X ;  /* 0x0000000000007919 */ /* 0x000e240000002100 */
[----:B0-----:R-:W-:-:S13]  /*0070*/  ISETP.NE.AND P0, PT, R0, RZ, PT ;  /* 0x000000ff0000720c */ /* 0x001fda0003f05270 */
[----:B------:R-:W-:Y:S05]  /*0080*/  @P0 EXIT ;  /* 0x000000000000094d */ /* 0x000fea0003800000 */
[----:B------:R-:W0:Y:S08]  /*0090*/  LDC.64 R2, c[0x0][0x388] ;  /* 0x0000e200ff027b82 */ /* 0x000e300000000a00 */
[----:B------:R-:W0:Y:S02]  /*00a0*/  LDC.64 R4, c[0x0][0x398] ;  /* 0x0000e600ff047b82 */ /* 0x000e240000000a00 */
[----:B0-----:R-:W-:Y:S01]  /*00b0*/  STG.E.64 desc[UR6][R2.64], R4 ;  /* 0x0000000402007986 */ /* 0x001fe2000c101b06 */
[----:B------:R-:W-:Y:S05]  /*00c0*/  EXIT ;  /* 0x000000000000794d */ /* 0x000fea0003800000 */
.L_x_0:
[----:B------:R-:W-:Y:S01]  /*00d0*/  ISETP.GT.AND P0, PT, R6, 0x7ff, PT ;  /* 0x000007ff0600780c */ /* 0x000fe20003f04270 */
[----:B------:R-:W-:-:S12]  /*00e0*/  BSSY.RECONVERGENT B0, `(.L_x_1) ;  /* 0x00017a3000007945 */ /* 0x000fd80003800200 */
[----:B------:R-:W-:Y:S05]  /*00f0*/  @P0 BRA `(.L_x_2) ;  /* 0x000000b800700947 */ /* 0x000fea0003800000 */
[----:B------:R-:W0:Y:S01]  /*0100*/  S2R R3, SR_TID.X ;  /* 0x0000000000037919 */ /* 0x000e220000002100 */
[----:B------:R-:W-:Y:S01]  /*0110*/  BSSY.RECONVERGENT B1, `(.L_x_3) ;  /* 0x0000009000017945 */ /* 0x000fe20003800200 */
[----:B------:R-:W-:Y:S02]  /*0120*/  CS2R R20, SRZ ;  /* 0x0000000000147805 */ /* 0x000fe4000001ff00 */
[----:B0-----:R-:W-:Y:S02]  /*0130*/  ISETP.GE.AND P0, PT, R3, R6, PT ;  /* 0x000000060300720c */ /* 0x001fe40003f06270 */
[----:B------:R-:W-:-:S11]  /*0140*/  MOV R7, R3 ;  /* 0x0000000300077202 */ /* 0x000fd60000000f00 */
[----:B------:R-:W-:Y:S05]  /*0150*/  @P0 BRA `(.L_x_4) ;  /* 0x0000000000100947 */ /* 0x000fea0003800000 */
[----:B------:R-:W0:Y:S02]  /*0160*/  LDC.64 R20, c[0x0][0x380] ;  /* 0x0000e000ff147b82 */ /* 0x000e240000000a00 */
[----:B0-----:R-:W-:-:S06]  /*0170*/  IMAD.WIDE.U32 R20, R3, 0x8, R20 ;  /* 0x0000000803147825 */ /* 0x001fcc00078e0014 */
[----:B------:R-:W5:Y:S01]  /*0180*/  LDG.E.64.CONSTANT R20, desc[UR6][R20.64] ;  /* 0x0000000614147981 */ /* 0x000f62000c1e9b00 */
[----:B------:R-:W-:-:S07]  /*0190*/  IADD3 R7, PT, PT, R3, 0x100, RZ ;  /* 0x0000010003077810 */ /* 0x000fce0007ffe0ff */
.L_x_4:
[----:B------:R-:W-:Y:S05]  /*01a0*/  BSYNC.RECONVERGENT B1 ;  /* 0x0000000000017941 */ /* 0x000fea0003800200 */
.L_x_3:
[----:B------:R-:W-:Y:S01]  /*01b0*/  ISETP.GE.AND P0, PT, R7, R6, PT ;  /* 0x000000060700720c */ /* 0x000fe20003f06270 */
[----:B------:R-:W-:Y:S01]  /*01c0*/  BSSY.RECONVERGENT B1, `(.L_x_5) ;  /* 0x000008d000017945 */ /* 0x000fe20003800200 */
[----:B------:R-:W-:-:S11]  /*01d0*/  ISETP.GE.AND P1, PT, R6, 0x100, PT ;  /* 0x000001000600780c */ /* 0x000fd60003f26270 */
[----:B------:R-:W-:Y:S05]  /*01e0*/  @P0 BRA `(.L_x_6) ;  /* 0x0000000800280947 */ /* 0x000fea0003800000 */
[----:B------:R-:W0:Y:S02]  /*01f0*/  LDC.64 R8, c[0x0][0x380] ;  /* 0x0000e000ff087b82 */ /* 0x000e240000000a00 */
[----:B0-----:R-:W-:-:S03]  /*0200*/  IMAD.WIDE.U32 R8, R7, 0x8, R8 ;  /* 0x0000000807087825 */ /* 0x001fc600078e0008 */
[----:B------:R-:W-:-:S07]  /*0210*/  MOV R0, R8 ;  /* 0x0000000800007202 */ /* 0x000fce0000000f00 */
.L_x_7:
[----:B------:R-:W-:Y:S01]  /*0220*/  MOV R8, R0 ;  /* 0x0000000000087202 */ /* 0x000fe20000000f00 */
[----:B0----5:R-:W2:Y:S04]  /*0230*/  LD.E R11, desc[UR6][R20.64] ;  /* 0x00000006140b7980 */ /* 0x021ea8000c101900 */
[----:B------:R-:W3:Y:S04]  /*0240*/  LDG.E.64.CONSTANT R4, desc[UR6][R8.64] ;  /* 0x0000000608047981 */ /* 0x000ee8000c1e9b00 */
[----:B------:R-:W4:Y:S04]  /*0250*/  LD.E R13, desc[UR6][R20.64+0x4] ;  /* 0x00000406140d7980 */ /* 0x000f28000c101900 */
[----:B------:R-:W4:Y:S04]  /*0260*/  LD.E R15, desc[UR6][R20.64+0x8] ;  /* 0x00000806140f7980 */ /* 0x000f28000c101900 */
[----:B------:R-:W4:Y:S04]  /*0270*/  LD.E R17, desc[UR6][R20.64+0xc] ;  /* 0x00000c0614117980 */ /* 0x000f28000c101900 */
[----:B---3--:R-:W2:Y:S02]  /*0280*/  LD.E R2, desc[UR6][R4.64] ;  /* 0x0000000604027980 */ /* 0x008ea4000c101900 */
[----:B--2---:R-:W-:-:S05]  /*0290*/  FADD R11, R2, R11 ;  /* 0x0000000b020b7221 */ /* 0x004fca0000000000 */
[----:B------:R0:W-:Y:S04]  /*02a0*/  ST.E desc[UR6][R20.64], R11 ;  /* 0x0000000b14007985 */ /* 0x0001e8000c101906 */
[----:B------:R-:W4:Y:S04]  /*02b0*/  LD.E R2, desc[UR6][R4.64+0x4] ;  /* 0x0000040604027980 */ /* 0x000f28000c101900 */
[----:B0-----:R-:W2:Y:S01]  /*02c0*/  LD.E R11, desc[UR6][R20.64+0x10] ;  /* 0x00001006140b7980 */ /* 0x001ea2000c101900 */
[----:B----4-:R-:W-:-:S05]  /*02d0*/  FADD R13, R2, R13 ;  /* 0x0000000d020d7221 */ /* 0x010fca0000000000 */
[----:B------:R0:W-:Y:S04]  /*02e0*/  ST.E desc[UR6][R20.64+0x4], R13 ;  /* 0x0000040d14007985 */ /* 0x0001e8000c101906 */
[----:B------:R-:W3:Y:S04]  /*02f0*/  LD.E R2, desc[UR6][R4.64+0x8] ;  /* 0x0000080604027980 */ /* 0x000ee8000c101900 */
[----:B0-----:R-:W4:Y:S01]  /*0300*/  LD.E R13, desc[UR6][R20.64+0x14] ;  /* 0x00001406140d7980 */ /* 0x001f22000c101900 */
[----:B---3--:R-:W-:-:S05]  /*0310*/  FADD R15, R2, R15 ;  /* 0x0000000f020f7221 */ /* 0x008fca0000000000 */
[----:B------:R0:W-:Y:S04]  /*0320*/  ST.E desc[UR6][R20.64+0x8], R15 ;  /* 0x0000080f14007985 */ /* 0x0001e8000c101906 */
[----:B------:R-:W3:Y:S04]  /*0330*/  LD.E R2, desc[UR6][R4.64+0xc] ;  /* 0x00000c0604027980 */ /* 0x000ee8000c101900 */
[----:B0-----:R-:W4:Y:S01]  /*0340*/  LD.E R15, desc[UR6][R20.64+0x18] ;  /* 0x00001806140f7980 */ /* 0x001f22000c101900 */
[----:B---3--:R-:W-:-:S05]  /*0350*/  FADD R17, R2, R17 ;  /* 0x0000001102117221 */ /* 0x008fca0000000000 */
[----:B------:R0:W-:Y:S04]  /*0360*/  ST.E desc[UR6][R20.64+0xc], R17 ;  /* 0x00000c1114007985 */ /* 0x0001e8000c101906 */
[----:B------:R-:W2:Y:S04]  /*0370*/  LD.E R2, desc[UR6][R4.64+0x10] ;  /* 0x0000100604027980 */ /* 0x000ea8000c101900 */
[----:B0-----:R-:W3:Y:S01]  /*0380*/  LD.E R17, desc[UR6][R20.64+0x1c] ;  /* 0x00001c0614117980 */ /* 0x001ee2000c101900 */
[----:B--2---:R-:W-:-:S05]  /*0390*/  FADD R11, R2, R11 ;  /* 0x0000000b020b7221 */ /* 0x004fca0000000000 */
[----:B------:R0:W-:Y:S04]  /*03a0*/  ST.E desc[UR6][R20.64+0x10], R11 ;  /* 0x0000100b14007985 */ /* 0x0001e8000c101906 */
[----:B------:R-:W4:Y:S04]  /*03b0*/  LD.E R2, desc[UR6][R4.64+0x14] ;  /* 0x0000140604027980 */ /* 0x000f28000c101900 */
[----:B0-----:R-:W2:Y:S01]  /*03c0*/  LD.E R11, desc[UR6][R20.64+0x20] ;  /* 0x00002006140b7980 */ /* 0x001ea2000c101900 */
[----:B----4-:R-:W-:-:S05]  /*03d0*/  FADD R13, R2, R13 ;  /* 0x0000000d020d7221 */ /* 0x010fca0000000000 */
        /* <DEDUP_REMOVED lines=93> */
[----:B------:R-:W3:Y:S02]  /*09b0*/  LD.E R2, desc[UR6][R4.64+0x74] ;  /* 0x0000740604027980 */ /* 0x000ee4000c101900 */
[----:B---3--:R-:W-:-:S05]  /*09c0*/  FADD R13, R2, R13 ;  /* 0x0000000d020d7221 */ /* 0x008fca0000000000 */
[----:B------:R0:W-:Y:S04]  /*09d0*/  ST.E desc[UR6][R20.64+0x74], R13 ;  /* 0x0000740d14007985 */ /* 0x0001e8000c101906 */
[----:B------:R-:W3:Y:S02]  /*09e0*/  LD.E R2, desc[UR6][R4.64+0x78] ;  /* 0x0000780604027980 */ /* 0x000ee4000c101900 */
[----:B---3--:R-:W-:-:S05]  /*09f0*/  FADD R15, R2, R15 ;  /* 0x0000000f020f7221 */ /* 0x008fca0000000000 */
[----:B------:R0:W-:Y:S04]  /*0a00*/  ST.E desc[UR6][R20.64+0x78], R15 ;  /* 0x0000780f14007985 */ /* 0x0001e8000c101906 */
[----:B------:R-:W2:Y:S01]  /*0a10*/  LD.E R2, desc[UR6][R4.64+0x7c] ;  /* 0x00007c0604027980 */ /* 0x000ea2000c101900 */
[----:B------:R-:W-:-:S04]  /*0a20*/  IADD3 R7, PT, PT, R7, 0x100, RZ ;  /* 0x0000010007077810 */ /* 0x000fc80007ffe0ff */
[----:B------:R-:W-:Y:S02]  /*0a30*/  ISETP.GE.AND P0, PT, R7, R6, PT ;  /* 0x000000060700720c */ /* 0x000fe40003f06270 */
[----:B------:R-:W-:-:S04]  /*0a40*/  IADD3 R0, P2, PT, R0, 0x800, RZ ;  /* 0x0000080000007810 */ /* 0x000fc80007f5e0ff */
[----:B------:R-:W-:Y:S01]  /*0a50*/  IADD3.X R9, PT, PT, RZ, R9, RZ, P2, !PT ;  /* 0x00000009ff097210 */ /* 0x000fe200017fe4ff */
[----:B--2---:R-:W-:-:S05]  /*0a60*/  FADD R17, R2, R17 ;  /* 0x0000001102117221 */ /* 0x004fca0000000000 */
[----:B------:R0:W-:Y:S01]  /*0a70*/  ST.E desc[UR6][R20.64+0x7c], R17 ;  /* 0x00007c1114007985 */ /* 0x0001e2000c101906 */
[----:B------:R-:W-:Y:S05]  /*0a80*/  @!P0 BRA `(.L_x_7) ;  /* 0xfffffff400e48947 */ /* 0x000fea000383ffff */
.L_x_6:
[----:B------:R-:W-:Y:S05]  /*0a90*/  BSYNC.RECONVERGENT B1 ;  /* 0x0000000000017941 */ /* 0x000fea0003800200 */
.L_x_5:
[----:B------:R-:W-:Y:S05]  /*0aa0*/  @!P1 BRA `(.L_x_8) ;  /* 0x0000005400d49947 */ /* 0x000fea0003800000 */
[----:B------:R-:W1:Y:S01]  /*0ab0*/  S2R R2, SR_LANEID ;  /* 0x0000000000027919 */ /* 0x000e620000000000 */
[----:B------:R-:W-:Y:S01]  /*0ac0*/  BSSY.RECONVERGENT B1, `(.L_x_9) ;  /* 0x0000089000017945 */ /* 0x000fe20003800200 */
[----:B-----5:R2:W3:Y:S04]  /*0ad0*/  SHFL.DOWN PT, R4, R20, 0x1, 0x1f ;  /* 0x08201f0014047f89 */ /* 0x0204e800000e0000 */
[----:B------:R2:W4:Y:S01]  /*0ae0*/  SHFL.DOWN PT, R5, R21, 0x1, 0x1f ;  /* 0x08201f0015057f89 */ /* 0x00052200000e0000 */
[C---:B-1----:R-:W-:Y:S02]  /*0af0*/  ISETP.GT.AND P0, PT, R2.reuse, 0x1e, PT ;  /* 0x0000001e0200780c */ /* 0x042fe40003f04270 */
[C---:B------:R-:W-:Y:S02]  /*0b00*/  ISETP.GT.AND P1, PT, R2.reuse, 0x1d, PT ;  /* 0x0000001d0200780c */ /* 0x040fe40003f24270 */
[----:B------:R-:W-:-:S02]  /*0b10*/  ISETP.GT.AND P2, PT, R2, 0x1b, PT ;  /* 0x0000001b0200780c */ /* 0x000fc40003f44270 */
[C---:B------:R-:W-:Y:S02]  /*0b20*/  ISETP.GT.AND P3, PT, R2.reuse, 0x17, PT ;  /* 0x000000170200780c */ /* 0x040fe40003f64270 */
[----:B------:R-:W-:-:S05]  /*0b30*/  ISETP.GT.AND P4, PT, R2, 0xf, PT ;  /* 0x0000000f0200780c */ /* 0x000fca0003f84270 */
[----:B--234-:R-:W-:Y:S08]  /*0b40*/  @P0 BRA `(.L_x_10) ;  /* 0x0000000800000947 */ /* 0x01cff00003800000 */
[----:B------:R-:W2:Y:S04]  /*0b50*/  LD.E R7, desc[UR6][R20.64] ;  /* 0x0000000614077980 */ /* 0x000ea8000c101900 */
[----:B------:R-:W2:Y:S04]  /*0b60*/  LD.E R0, desc[UR6][R4.64] ;  /* 0x0000000604007980 */ /* 0x000ea8000c101900 */
[----:B------:R-:W3:Y:S04]  /*0b70*/  LD.E R9, desc[UR6][R20.64+0x4] ;  /* 0x0000040614097980 */ /* 0x000ee8000c101900 */
[----:B0-----:R-:W4:Y:S04]  /*0b80*/  LD.E R11, desc[UR6][R20.64+0x8] ;  /* 0x00000806140b7980 */ /* 0x001f28000c101900 */
[----:B------:R-:W5:Y:S01]  /*0b90*/  LD.E R13, desc[UR6][R20.64+0xc] ;  /* 0x00000c06140d7980 */ /* 0x000f62000c101900 */
[----:B--2---:R-:W-:-:S05]  /*0ba0*/  FADD R7, R0, R7 ;  /* 0x0000000700077221 */ /* 0x004fca0000000000 */
[----:B------:R0:W-:Y:S04]  /*0bb0*/  ST.E desc[UR6][R20.64], R7 ;  /* 0x0000000714007985 */ /* 0x0001e8000c101906 */
[----:B------:R-:W3:Y:S04]  /*0bc0*/  LD.E R0, desc[UR6][R4.64+0x4] ;  /* 0x0000040604007980 */ /* 0x000ee8000c101900 */
[----:B0-----:R-:W2:Y:S01]  /*0bd0*/  LD.E R7, desc[UR6][R20.64+0x10] ;  /* 0x0000100614077980 */ /* 0x001ea2000c101900 */
[----:B---3--:R-:W-:-:S05]  /*0be0*/  FADD R9, R0, R9 ;  /* 0x0000000900097221 */ /* 0x008fca0000000000 */
[----:B------:R0:W-:Y:S04]  /*0bf0*/  ST.E desc[UR6][R20.64+0x4], R9 ;  /* 0x0000040914007985 */ /* 0x0001e8000c101906 */
[----:B------:R-:W4:Y:S04]  /*0c00*/  LD.E R0, desc[UR6][R4.64+0x8] ;  /* 0x0000080604007980 */ /* 0x000f28000c101900 */
[----:B0-----:R-:W3:Y:S01]  /*0c10*/  LD.E R9, desc[UR6][R20.64+0x14] ;  /* 0x0000140614097980 */ /* 0x001ee2000c101900 */
[----:B----4-:R-:W-:-:S05]  /*0c20*/  FADD R11, R0, R11 ;  /* 0x0000000b000b7221 */ /* 0x010fca0000000000 */
[----:B------:R0:W-:Y:S04]  /*0c30*/  ST.E desc[UR6][R20.64+0x8], R11 ;  /* 0x0000080b14007985 */ /* 0x0001e8000c101906 */
[----:B------:R-:W5:Y:S04]  /*0c40*/  LD.E R0, desc[UR6][R4.64+0xc] ;  /* 0x00000c0604007980 */ /* 0x000f68000c101900 */
[----:B0-----:R-:W4:Y:S01]  /*0c50*/  LD.E R11, desc[UR6][R20.64+0x18] ;  /* 0x00001806140b7980 */ /* 0x001f22000c101900 */
[----:B-----5:R-:W-:-:S05]  /*0c60*/  FADD R13, R0, R13 ;  /* 0x0000000d000d7221 */ /* 0x020fca0000000000 */
[----:B------:R0:W-:Y:S04]  /*0c70*/  ST.E desc[UR6][R20.64+0xc], R13 ;  /* 0x00000c0d14007985 */ /* 0x0001e8000c101906 */
[----:B------:R-:W2:Y:S04]  /*0c80*/  LD.E R0, desc[UR6][R4.64+0x10] ;  /* 0x0000100604007980 */ /* 0x000ea8000c101900 */
[----:B0-----:R-:W5:Y:S01]  /*0c90*/  LD.E R13, desc[UR6][R20.64+0x1c] ;  /* 0x00001c06140d7980 */ /* 0x001f62000c101900 */
        /* <DEDUP_REMOVED lines=98> */
[----:B------:R-:W3:Y:S02]  /*12c0*/  LD.E R0, desc[UR6][R4.64+0x74] ;  /* 0x0000740604007980 */ /* 0x000ee4000c101900 */
[----:B---3--:R-:W-:-:S05]  /*12d0*/  FADD R9, R0, R9 ;  /* 0x0000000900097221 */ /* 0x008fca0000000000 */
[----:B------:R1:W-:Y:S04]  /*12e0*/  ST.E desc[UR6][R20.64+0x74], R9 ;  /* 0x0000740914007985 */ /* 0x0003e8000c101906 */
[----:B------:R-:W4:Y:S02]  /*12f0*/  LD.E R0, desc[UR6][R4.64+0x78] ;  /* 0x0000780604007980 */ /* 0x000f24000c101900 */
[----:B----4-:R-:W-:-:S05]  /*1300*/  FADD R11, R0, R11 ;  /* 0x0000000b000b7221 */ /* 0x010fca0000000000 */
[----:B------:R1:W-:Y:S04]  /*1310*/  ST.E desc[UR6][R20.64+0x78], R11 ;  /* 0x0000780b14007985 */ /* 0x0003e8000c101906 */
[----:B------:R-:W5:Y:S02]  /*1320*/  LD.E R0, desc[UR6][R4.64+0x7c] ;  /* 0x00007c0604007980 */ /* 0x000f64000c101900 */
[----:B-----5:R-:W-:-:S05]  /*1330*/  FADD R13, R0, R13 ;  /* 0x0000000d000d7221 */ /* 0x020fca0000000000 */
[----:B------:R1:W-:Y:S02]  /*1340*/  ST.E desc[UR6][R20.64+0x7c], R13 ;  /* 0x00007c0d14007985 */ /* 0x0003e4000c101906 */
.L_x_10:
[----:B------:R-:W-:Y:S05]  /*1350*/  BSYNC.RECONVERGENT B1 ;  /* 0x0000000000017941 */ /* 0x000fea0003800200 */
.L_x_9:
[----:B------:R2:W3:Y:S01]  /*1360*/  SHFL.DOWN PT, R4, R20, 0x2, 0x1f ;  /* 0x08401f0014047f89 */ /* 0x0004e200000e0000 */
[----:B------:R-:W-:Y:S03]  /*1370*/  BSSY.RECONVERGENT B1, `(.L_x_11) ;  /* 0x0000083000017945 */ /* 0x000fe60003800200 */
[----:B------:R2:W4:Y:S01]  /*1380*/  SHFL.DOWN PT, R5, R21, 0x2, 0x1f ;  /* 0x08401f0015057f89 */ /* 0x00052200000e0000 */
[----:B------:R-:W-:Y:S05]  /*1390*/  @P1 BRA `(.L_x_12) ;  /* 0x0000000800001947 */ /* 0x000fea0003800000 */
[----:B-1----:R-:W5:Y:S04]  /*13a0*/  LD.E R7, desc[UR6][R20.64] ;  /* 0x0000000614077980 */ /* 0x002f68000c101900 */
[----:B---34-:R-:W5:Y:S04]  /*13b0*/  LD.E R0, desc[UR6][R4.64] ;  /* 0x0000000604007980 */ /* 0x018f68000c101900 */
[----:B------:R-:W3:Y:S04]  /*13c0*/  LD.E R9, desc[UR6][R20.64+0x4] ;  /* 0x0000040614097980 */ /* 0x000ee8000c101900 */
[----:B0-----:R-:W4:Y:S04]  /*13d0*/  LD.E R11, desc[UR6][R20.64+0x8] ;  /* 0x00000806140b7980 */ /* 0x001f28000c101900 */
[----:B------:R-:W2:Y:S01]  /*13e0*/  LD.E R13, desc[UR6][R20.64+0xc] ;  /* 0x00000c06140d7980 */ /* 0x000ea2000c101900 */
[----:B-----5:R-:W-:-:S05]  /*13f0*/  FADD R7, R0, R7 ;  /* 0x0000000700077221 */ /* 0x020fca0000000000 */
[----:B------:R0:W-:Y:S04]  /*1400*/  ST.E desc[UR6][R20.64], R7 ;  /* 0x0000000714007985 */ /* 0x0001e8000c101906 */
[----:B------:R-:W3:Y:S04]  /*1410*/  LD.E R0, desc[UR6][R4.64+0x4] ;  /* 0x0000040604007980 */ /* 0x000ee8000c101900 */
[----:B0-----:R-:W5:Y:S01]  /*1420*/  LD.E R7, desc[UR6][R20.64+0x10] ;  /* 0x0000100614077980 */ /* 0x001f62000c101900 */
[----:B---3--:R-:W-:-:S05]  /*1430*/  FADD R9, R0, R9 ;  /* 0x0000000900097221 */ /* 0x008fca0000000000 */
[----:B------:R0:W-:Y:S04]  /*1440*/  ST.E desc[UR6][R20.64+0x4], R9 ;  /* 0x0000040914007985 */ /* 0x0001e8000c101906 */
[----:B------:R-:W4:Y:S04]  /*1450*/  LD.E R0, desc[UR6][R4.64+0x8] ;  /* 0x0000080604007980 */ /* 0x000f28000c101900 */
[----:B0-----:R-:W3:Y:S01]  /*1460*/  LD.E R9, desc[UR6][R20.64+0x14] ;  /* 0x0000140614097980 */ /* 0x001ee2000c101900 */
[----:B----4-:R-:W-:-:S05]  /*1470*/  FADD R11, R0, R11 ;  /* 0x0000000b000b7221 */ /* 0x010fca0000000000 */
[----:B------:R0:W-:Y:S04]  /*1480*/  ST.E desc[UR6][R20.64+0x8], R11 ;  /* 0x0000080b14007985 */ /* 0x0001e8000c101906 */
[----:B------:R-:W2:Y:S04]  /*1490*/  LD.E R0, desc[UR6][R4.64+0xc] ;  /* 0x00000c0604007980 */ /* 0x000ea8000c101900 */
[----:B0-----:R-:W4:Y:S01]  /*14a0*/  LD.E R11, desc[UR6][R20.64+0x18] ;  /* 0x00001806140b7980 */ /* 0x001f22000c101900 */
[----:B--2---:R-:W-:-:S05]  /*14b0*/  FADD R13, R0, R13 ;  /* 0x0000000d000d7221 */ /* 0x004fca0000000000 */
[----:B------:R0:W-:Y:S04]  /*14c0*/  ST.E desc[UR6][R20.64+0xc], R13 ;  /* 0x00000c0d14007985 */ /* 0x0001e8000c101906 */
[----:B------:R-:W5:Y:S04]  /*14d0*/  LD.E R0, desc[UR6][R4.64+0x10] ;  /* 0x0000100604007980 */ /* 0x000f68000c101900 */
[----:B0-----:R-:W2:Y:S01]  /*14e0*/  LD.E R13, desc[UR6][R20.64+0x1c] ;  /* 0x00001c06140d7980 */ /* 0x001ea2000c101900 */
        /* <DEDUP_REMOVED lines=98> */
[----:B------:R-:W3:Y:S02]  /*1b10*/  LD.E R0, desc[UR6][R4.64+0x74] ;  /* 0x0000740604007980 */ /* 0x000ee4000c101900 */
[----:B---3--:R-:W-:-:S05]  /*1b20*/  FADD R9, R0, R9 ;  /* 0x0000000900097221 */ /* 0x008fca0000000000 */
[----:B------:R0:W-:Y:S04]  /*1b30*/  ST.E desc[UR6][R20.64+0x74], R9 ;  /* 0x0000740914007985 */ /* 0x0001e8000c101906 */
[----:B------:R-:W4:Y:S02]  /*1b40*/  LD.E R0, desc[UR6][R4.64+0x78] ;  /* 0x0000780604007980 */ /* 0x000f24000c101900 */
[----:B----4-:R-:W-:-:S05]  /*1b50*/  FADD R11, R0, R11 ;  /* 0x0000000b000b7221 */ /* 0x010fca0000000000 */
[----:B------:R0:W-:Y:S04]  /*1b60*/  ST.E desc[UR6][R20.64+0x78], R11 ;  /* 0x0000780b14007985 */ /* 0x0001e8000c101906 */
[----:B------:R-:W2:Y:S02]  /*1b70*/  LD.E R0, desc[UR6][R4.64+0x7c] ;  /* 0x00007c0604007980 */ /* 0x000ea4000c101900 */
[----:B--2---:R-:W-:-:S05]  /*1b80*/  FADD R13, R0, R13 ;  /* 0x0000000d000d7221 */ /* 0x004fca0000000000 */
[----:B------:R0:W-:Y:S02]  /*1b90*/  ST.E desc[UR6][R20.64+0x7c], R13 ;  /* 0x00007c0d14007985 */ /* 0x0001e4000c101906 */
.L_x_12:
[----:B------:R-:W-:Y:S05]  /*1ba0*/  BSYNC.RECONVERGENT B1 ;  /* 0x0000000000017941 */ /* 0x000fea0003800200 */
.L_x_11:
[----:B---3--:R3:W0:Y:S01]  /*1bb0*/  SHFL.DOWN PT, R4, R20, 0x4, 0x1f ;  /* 0x08801f0014047f89 */ /* 0x00862200000e0000 */
[----:B------:R-:W-:Y:S03]  /*1bc0*/  BSSY.RECONVERGENT B1, `(.L_x_13) ;  /* 0x0000083000017945 */ /* 0x000fe60003800200 */
[----:B----4-:R3:W4:Y:S01]  /*1bd0*/  SHFL.DOWN PT, R5, R21, 0x4, 0x1f ;  /* 0x08801f0015057f89 */ /* 0x01072200000e0000 */
[----:B------:R-:W-:Y:S05]  /*1be0*/  @P2 BRA `(.L_x_14) ;  /* 0x0000000800002947 */ /* 0x000fea0003800000 */
[----:B01----:R-:W5:Y:S04]  /*1bf0*/  LD.E R7, desc[UR6][R20.64] ;  /* 0x0000000614077980 */ /* 0x003f68000c101900 */
[----:B----4-:R-:W5:Y:S04]  /*1c00*/  LD.E R0, desc[UR6][R4.64] ;  /* 0x0000000604007980 */ /* 0x010f68000c101900 */
[----:B------:R-:W4:Y:S04]  /*1c10*/  LD.E R9, desc[UR6][R20.64+0x4] ;  /* 0x0000040614097980 */ /* 0x000f28000c101900 */
[----:B------:R-:W2:Y:S04]  /*1c20*/  LD.E R11, desc[UR6][R20.64+0x8] ;  /* 0x00000806140b7980 */ /* 0x000ea8000c101900 */
[----:B------:R-:W3:Y:S01]  /*1c30*/  LD.E R13, desc[UR6][R20.64+0xc] ;  /* 0x00000c06140d7980 */ /* 0x000ee2000c101900 */
[----:B-----5:R-:W-:-:S05]  /*1c40*/  FADD R7, R0, R7 ;  /* 0x0000000700077221 */ /* 0x020fca0000000000 */
[----:B------:R0:W-:Y:S04]  /*1c50*/  ST.E desc[UR6][R20.64], R7 ;  /* 0x0000000714007985 */ /* 0x0001e8000c101906 */
[----:B------:R-:W4:Y:S04]  /*1c60*/  LD.E R0, desc[UR6][R4.64+0x4] ;  /* 0x0000040604007980 */ /* 0x000f28000c101900 */
[----:B0-----:R-:W5:Y:S01]  /*1c70*/  LD.E R7, desc[UR6][R20.64+0x10] ;  /* 0x0000100614077980 */ /* 0x001f62000c101900 */
[----:B----4-:R-:W-:-:S05]  /*1c80*/  FADD R9, R0, R9 ;  /* 0x0000000900097221 */ /* 0x010fca0000000000 */
[----:B------:R0:W-:Y:S04]  /*1c90*/  ST.E desc[UR6][R20.64+0x4], R9 ;  /* 0x0000040914007985 */ /* 0x0001e8000c101906 */
[----:B------:R-:W2:Y:S04]  /*1ca0*/  LD.E R0, desc[UR6][R4.64+0x8] ;  /* 0x0000080604007980 */ /* 0x000ea8000c101900 */
[----:B0-----:R-:W4:Y:S01]  /*1cb0*/  LD.E R9, desc[UR6][R20.64+0x14] ;  /* 0x0000140614097980 */ /* 0x001f22000c101900 */
[----:B--2---:R-:W-:-:S05]  /*1cc0*/  FADD R11, R0, R11 ;  /* 0x0000000b000b7221 */ /* 0x004fca0000000000 */
[----:B------:R0:W-:Y:S04]  /*1cd0*/  ST.E desc[UR6][R20.64+0x8], R11 ;  /* 0x0000080b14007985 */ /* 0x0001e8000c101906 */
[----:B------:R-:W3:Y:S04]  /*1ce0*/  LD.E R0, desc[UR6][R4.64+0xc] ;  /* 0x00000c0604007980 */ /* 0x000ee8000c101900 */
[----:B0-----:R-:W2:Y:S01]  /*1cf0*/  LD.E R11, desc[UR6][R20.64+0x18] ;  /* 0x00001806140b7980 */ /* 0x001ea2000c101900 */
[----:B---3--:R-:W-:-:S05]  /*1d00*/  FADD R13, R0, R13 ;  /* 0x0000000d000d7221 */ /* 0x008fca0000000000 */
[----:B------:R0:W-:Y:S04]  /*1d10*/  ST.E desc[UR6][R20.64+0xc], R13 ;  /* 0x00000c0d14007985 */ /* 0x0001e8000c101906 */
[----:B------:R-:W5:Y:S04]  /*1d20*/  LD.E R0, desc[UR6][R4.64+0x10] ;  /* 0x0000100604007980 */ /* 0x000f68000c101900 */
[----:B0-----:R-:W3:Y:S01]  /*1d30*/  LD.E R13, desc[UR6][R20.64+0x1c] ;  /* 0x00001c06140d7980 */ /* 0x001ee2000c101900 */
        /* <DEDUP_REMOVED lines=98> */
[----:B------:R-:W4:Y:S02]  /*2360*/  LD.E R0, desc[UR6][R4.64+0x74] ;  /* 0x0000740604007980 */ /* 0x000f24000c101900 */
[----:B----4-:R-:W-:-:S05]  /*2370*/  FADD R9, R0, R9 ;  /* 0x0000000900097221 */ /* 0x010fca0000000000 */
[----:B------:R0:W-:Y:S04]  /*2380*/  ST.E desc[UR6][R20.64+0x74], R9 ;  /* 0x0000740914007985 */ /* 0x0001e8000c101906 */
[----:B------:R-:W2:Y:S02]  /*2390*/  LD.E R0, desc[UR6][R4.64+0x78] ;  /* 0x0000780604007980 */ /* 0x000ea4000c101900 */
[----:B--2---:R-:W-:-:S05]  /*23a0*/  FADD R11, R0, R11 ;  /* 0x0000000b000b7221 */ /* 0x004fca0000000000 */
[----:B------:R0:W-:Y:S04]  /*23b0*/  ST.E desc[UR6][R20.64+0x78], R11 ;  /* 0x0000780b14007985 */ /* 0x0001e8000c101906 */
[----:B------:R-:W3:Y:S02]  /*23c0*/  LD.E R0, desc[UR6][R4.64+0x7c] ;  /* 0x00007c0604007980 */ /* 0x000ee4000c101900 */
[----:B---3--:R-:W-:-:S05]  /*23d0*/  FADD R13, R0, R13 ;  /* 0x0000000d000d7221 */ /* 0x008fca0000000000 */
[----:B------:R0:W-:Y:S02]  /*23e0*/  ST.E desc[UR6][R20.64+0x7c], R13 ;  /* 0x00007c0d14007985 */ /* 0x0001e4000c101906 */
.L_x_14:
[----:B------:R-:W-:Y:S05]  /*23f0*/  BSYNC.RECONVERGENT B1 ;  /* 0x0000000000017941 */ /* 0x000fea0003800200 */
.L_x_13:
[----:B0-----:R0:W0:Y:S01]  /*2400*/  SHFL.DOWN PT, R4, R20, 0x8, 0x1f ;  /* 0x09001f0014047f89 */ /* 0x00102200000e0000 */
[----:B------:R-:W-:Y:S03]  /*2410*/  BSSY.RECONVERGENT B1, `(.L_x_15) ;  /* 0x0000083000017945 */ /* 0x000fe60003800200 */
[----:B----4-:R4:W0:Y:S01]  /*2420*/  SHFL.DOWN PT, R5, R21, 0x8, 0x1f ;  /* 0x09001f0015057f89 */ /* 0x01082200000e0000 */
[----:B------:R-:W-:Y:S05]  /*2430*/  @P3 BRA `(.L_x_16) ;  /* 0x0000000800003947 */ /* 0x000fea0003800000 */
[----:B-1----:R-:W5:Y:S04]  /*2440*/  LD.E R7, desc[UR6][R20.64] ;  /* 0x0000000614077980 */ /* 0x002f68000c101900 */
[----:B0-----:R-:W5:Y:S04]  /*2450*/  LD.E R0, desc[UR6][R4.64] ;  /* 0x0000000604007980 */ /* 0x001f68000c101900 */
[----:B------:R-:W2:Y:S04]  /*2460*/  LD.E R9, desc[UR6][R20.64+0x4] ;  /* 0x0000040614097980 */ /* 0x000ea8000c101900 */
[----:B------:R-:W3:Y:S04]  /*2470*/  LD.E R11, desc[UR6][R20.64+0x8] ;  /* 0x00000806140b7980 */ /* 0x000ee8000c101900 */
[----:B------:R-:W4:Y:S01]  /*2480*/  LD.E R13, desc[UR6][R20.64+0xc] ;  /* 0x00000c06140d7980 */ /* 0x000f22000c101900 */
        /* <DEDUP_REMOVED lines=114> */
[----:B------:R-:W2:Y:S02]  /*2bb0*/  LD.E R0, desc[UR6][R4.64+0x74] ;  /* 0x0000740604007980 */ /* 0x000ea4000c101900 */
[----:B--2---:R-:W-:-:S05]  /*2bc0*/  FADD R9, R0, R9 ;  /* 0x0000000900097221 */ /* 0x004fca0000000000 */
[----:B------:R0:W-:Y:S04]  /*2bd0*/  ST.E desc[UR6][R20.64+0x74], R9 ;  /* 0x0000740914007985 */ /* 0x0001e8000c101906 */
[----:B------:R-:W3:Y:S02]  /*2be0*/  LD.E R0, desc[UR6][R4.64+0x78] ;  /* 0x0000780604007980 */ /* 0x000ee4000c101900 */
[----:B---3--:R-:W-:-:S05]  /*2bf0*/  FADD R11, R0, R11 ;  /* 0x0000000b000b7221 */ /* 0x008fca0000000000 */
[----:B------:R0:W-:Y:S04]  /*2c00*/  ST.E desc[UR6][R20.64+0x78], R11 ;  /* 0x0000780b14007985 */ /* 0x0001e8000c101906 */
[----:B------:R-:W4:Y:S02]  /*2c10*/  LD.E R0, desc[UR6][R4.64+0x7c] ;  /* 0x00007c0604007980 */ /* 0x000f24000c101900 */
[----:B----4-:R-:W-:-:S05]  /*2c20*/  FADD R13, R0, R13 ;  /* 0x0000000d000d7221 */ /* 0x010fca0000000000 */
[----:B------:R0:W-:Y:S02]  /*2c30*/  ST.E desc[UR6][R20.64+0x7c], R13 ;  /* 0x00007c0d14007985 */ /* 0x0001e4000c101906 */
.L_x_16:
[----:B------:R-:W-:Y:S05]  /*2c40*/  BSYNC.RECONVERGENT B1 ;  /* 0x0000000000017941 */ /* 0x000fea0003800200 */
.L_x_15:
[----:B0-----:R0:W0:Y:S01]  /*2c50*/  SHFL.DOWN PT, R4, R20, 0x10, 0x1f ;  /* 0x0a001f0014047f89 */ /* 0x00102200000e0000 */
[----:B------:R-:W-:Y:S03]  /*2c60*/  BSSY.RECONVERGENT B1, `(.L_x_17) ;  /* 0x000008b000017945 */ /* 0x000fe60003800200 */
[----:B------:R0:W0:Y:S01]  /*2c70*/  SHFL.DOWN PT, R5, R21, 0x10, 0x1f ;  /* 0x0a001f0015057f89 */ /* 0x00002200000e0000 */
        /* <DEDUP_REMOVED lines=123> */
[----:B------:R-:W3:Y:S01]  /*3430*/  LD.E R0, desc[UR6][R4.64+0x78] ;  /* 0x0000780604007980 */ /* 0x000ee2000c101900 */
[----:B------:R-:W-:-:S13]  /*3440*/  ISETP.NE.AND P0, PT, R2, RZ, PT ;  /* 0x000000ff0200720c */ /* 0x000fda0003f05270 */
[----:B0-----:R-:W0:Y:S01]  /*3450*/  @!P0 S2R R7, SR_CgaCtaId ;  /* 0x0000000000078919 */ /* 0x001e220000008800 */
[----:B---3--:R-:W-:-:S05]  /*3460*/  FADD R11, R0, R11 ;  /* 0x0000000b000b7221 */ /* 0x008fca0000000000 */
[----:B------:R1:W-:Y:S04]  /*3470*/  ST.E desc[UR6][R20.64+0x78], R11 ;  /* 0x0000780b14007985 */ /* 0x0003e8000c101906 */
[----:B------:R-:W4:Y:S01]  /*3480*/  LD.E R0, desc[UR6][R4.64+0x7c] ;  /* 0x00007c0604007980 */ /* 0x000f22000c101900 */
[----:B------:R-:W-:Y:S02]  /*3490*/  @!P0 MOV R6, 0x400 ;  /* 0x0000040000068802 */ /* 0x000fe40000000f00 */
[----:B------:R-:W-:Y:S02]  /*34a0*/  @!P0 SHF.R.U32.HI R2, RZ, 0x2, R3 ;  /* 0x00000002ff028819 */ /* 0x000fe40000011603 */
[----:B0-----:R-:W-:Y:S02]  /*34b0*/  @!P0 LEA R7, R7, R6, 0x18 ;  /* 0x0000000607078211 */ /* 0x001fe400078ec0ff */
[----:B------:R-:W-:-:S04]  /*34c0*/  @!P0 LOP3.LUT R2, R2, 0xf8, RZ, 0xc0, !PT ;  /* 0x000000f802028812 */ /* 0x000fc800078ec0ff */
[----:B------:R-:W-:Y:S01]  /*34d0*/  @!P0 IADD3 R7, PT, PT, R2, R7, RZ ;  /* 0x0000000702078210 */ /* 0x000fe20007ffe0ff */
[----:B----4-:R-:W-:-:S05]  /*34e0*/  FADD R13, R0, R13 ;  /* 0x0000000d000d7221 */ /* 0x010fca0000000000 */
[----:B------:R1:W-:Y:S04]  /*34f0*/  ST.E desc[UR6][R20.64+0x7c], R13 ;  /* 0x00007c0d14007985 */ /* 0x0003e8000c101906 */
[----:B------:R1:W-:Y:S02]  /*3500*/  @!P0 STS.64 [R7+0x8], R20 ;  /* 0x0000081407008388 */ /* 0x0003e40000000a00 */
.L_x_18:
[----:B------:R-:W-:Y:S05]  /*3510*/  BSYNC.RECONVERGENT B1 ;  /* 0x0000000000017941 */ /* 0x000fea0003800200 */
.L_x_17:
[----:B------:R-:W-:Y:S01]  /*3520*/  BAR.SYNC.DEFER_BLOCKING 0x0 ;  /* 0x0000000000007b1d */ /* 0x000fe20000010000 */
[----:B------:R-:W-:-:S13]  /*3530*/  ISETP.NE.AND P0, PT, R3, RZ, PT ;  /* 0x000000ff0300720c */ /* 0x000fda0003f05270 */
[----:B------:R-:W-:Y:S05]  /*3540*/  @P0 BRA `(.L_x_19) ;  /* 0x0000014400700947 */ /* 0x000fea0003800000 */
[----:B------:R-:W5:Y:S01]  /*3550*/  S2UR UR5, SR_CgaCtaId ;  /* 0x00000000000579c3 */ /* 0x000f620000008800 */
[----:B------:R-:W-:Y:S01]  /*3560*/  UMOV UR4, 0x400 ;  /* 0x0000040000047882 */ /* 0x000fe20000000000 */
[----:B------:R-:W2:Y:S04]  /*3570*/  LD.E R0, desc[UR6][R20.64] ;  /* 0x0000000614007980 */ /* 0x000ea8000c101900 */
[----:B------:R-:W3:Y:S04]  /*3580*/  LD.E R3, desc[UR6][R20.64+0x10] ;  /* 0x0000100614037980 */ /* 0x000ee8000c101900 */
[----:B------:R-:W4:Y:S01]  /*3590*/  LD.E R6, desc[UR6][R20.64+0x44] ;  /* 0x0000440614067980 */ /* 0x000f22000c101900 */
[----:B-----5:R-:W-:-:S09]  /*35a0*/  ULEA UR4, UR5, UR4, 0x18 ;  /* 0x0000000405047291 */ /* 0x020fd2000f8ec0ff */
[----:B0-----:R-:W1:Y:S04]  /*35b0*/  LDS.64 R4, [UR4+0x10] ;  /* 0x00001004ff047984 */ /* 0x001e680008000a00 */
[----:B-1----:R-:W2:Y:S02]  /*35c0*/  LD.E R11, desc[UR6][R4.64] ;  /* 0x00000006040b7980 */ /* 0x002ea4000c101900 */
[----:B--2---:R-:W-:Y:S02]  /*35d0*/  FADD R11, R11, R0 ;  /* 0x000000000b0b7221 */ /* 0x004fe40000000000 */
[----:B------:R-:W2:Y:S04]  /*35e0*/  LD.E R0, desc[UR6][R20.64+0x4] ;  /* 0x0000040614007980 */ /* 0x000ea8000c101900 */
[----:B------:R-:W-:Y:S04]  /*35f0*/  ST.E desc[UR6][R20.64], R11 ;  /* 0x0000000b14007985 */ /* 0x000fe8000c101906 */
[----:B------:R-:W2:Y:S02]  /*3600*/  LD.E R9, desc[UR6][R4.64+0x4] ;  /* 0x0000040604097980 */ /* 0x000ea4000c101900 */
[----:B--2---:R-:W-:-:S02]  /*3610*/  FADD R9, R9, R0 ;  /* 0x0000000009097221 */ /* 0x004fc40000000000 */
[----:B------:R-:W2:Y:S04]  /*3620*/  LD.E R0, desc[UR6][R20.64+0x8] ;  /* 0x0000080614007980 */ /* 0x000ea8000c101900 */
[----:B------:R-:W-:Y:S04]  /*3630*/  ST.E desc[UR6][R20.64+0x4], R9 ;  /* 0x0000040914007985 */ /* 0x000fe8000c101906 */
[----:B------:R-:W2:Y:S02]  /*3640*/  LD.E R43, desc[UR6][R4.64+0x8] ;  /* 0x00000806042b7980 */ /* 0x000ea4000c101900 */
[----:B--2---:R-:W-:-:S02]  /*3650*/  FADD R43, R43, R0 ;  /* 0x000000002b2b7221 */ /* 0x004fc40000000000 */
[----:B------:R-:W2:Y:S04]  /*3660*/  LD.E R0, desc[UR6][R20.64+0xc] ;  /* 0x00000c0614007980 */ /* 0x000ea8000c101900 */
[----:B------:R-:W-:Y:S04]  /*3670*/  ST.E desc[UR6][R20.64+0x8], R43 ;  /* 0x0000082b14007985 */ /* 0x000fe8000c101906 */
[----:B------:R-:W2:Y:S02]  /*3680*/  LD.E R45, desc[UR6][R4.64+0xc] ;  /* 0x00000c06042d7980 */ /* 0x000ea4000c101900 */
[----:B--2---:R-:W-:-:S05]  /*3690*/  FADD R45, R45, R0 ;  /* 0x000000002d2d7221 */ /* 0x004fca0000000000 */
[----:B------:R-:W-:Y:S04]  /*36a0*/  ST.E desc[UR6][R20.64+0xc], R45 ;  /* 0x00000c2d14007985 */ /* 0x000fe8000c101906 */
[----:B------:R-:W3:Y:S02]  /*36b0*/  LD.E R28, desc[UR6][R4.64+0x10] ;  /* 0x00001006041c7980 */ /* 0x000ee4000c101900 */
[----:B---3--:R-:W-:Y:S02]  /*36c0*/  FADD R28, R28, R3 ;  /* 0x000000031c1c7221 */ /* 0x008fe40000000000 */
        /* <DEDUP_REMOVED lines=49> */
[----:B------:R-:W4:Y:S02]  /*39e0*/  LD.E R41, desc[UR6][R4.64+0x44] ;  /* 0x0000440604297980 */ /* 0x000f24000c101900 */
[----:B----4-:R-:W-:Y:S02]  /*39f0*/  FADD R41, R41, R6 ;  /* 0x0000000629297221 */ /* 0x010fe40000000000 */
        /* <DEDUP_REMOVED lines=57> */
[----:B------:R-:W0:Y:S04]  /*3d90*/  LDS.64 R6, [UR4+0x18] ;  /* 0x00001804ff067984 */ /* 0x000e280008000a00 */
[----:B0-----:R-:W2:Y:S02]  /*3da0*/  LD.E R12, desc[UR6][R6.64] ;  /* 0x00000006060c7980 */ /* 0x001ea4000c101900 */
[----:B--2---:R-:W-:-:S05]  /*3db0*/  FADD R11, R11, R12 ;  /* 0x0000000c0b0b7221 */ /* 0x004fca0000000000 */
[----:B------:R-:W-:Y:S04]  /*3dc0*/  ST.E desc[UR6][R20.64], R11 ;  /* 0x0000000b14007985 */ /* 0x000fe8000c101906 */
[----:B------:R-:W2:Y:S02]  /*3dd0*/  LD.E R12, desc[UR6][R6.64+0x4] ;  /* 0x00000406060c7980 */ /* 0x000ea4000c101900 */
        /* <DEDUP_REMOVED lines=492> */
[----:B------:R0:W-:Y:S04]  /*5ca0*/  ST.E desc[UR6][R20.64+0xc], R5 ;  /* 0x00000c0514007985 */ /* 0x0001e8000c101906 */
[----:B------:R-:W2:Y:S02]  /*5cb0*/  LD.E R22, desc[UR6][R24.64+0x10] ;  /* 0x0000100618167980 */ /* 0x000ea4000c101900 */
[----:B--2---:R-:W-:-:S05]  /*5cc0*/  FADD R3, R3, R22 ;  /* 0x0000001603037221 */ /* 0x004fca0000000000 */
[----:B------:R1:W-:Y:S04]  /*5cd0*/  ST.E desc[UR6][R20.64+0x10], R3 ;  /* 0x0000100314007985 */ /* 0x0003e8000c101906 */
        /* <DEDUP_REMOVED lines=9> */
[----:B0-----:R-:W2:Y:S02]  /*5d70*/  LD.E R5, desc[UR6][R24.64+0x20] ;  /* 0x0000200618057980 */ /* 0x001ea4000c101900 */
[----:B--2---:R-:W-:-:S05]  /*5d80*/  FADD R5, R8, R5 ;  /* 0x0000000508057221 */ /* 0x004fca0000000000 */
[----:B------:R0:W-:Y:S04]  /*5d90*/  ST.E desc[UR6][R20.64+0x20], R5 ;  /* 0x0000200514007985 */ /* 0x0001e8000c101906 */
[----:B-1----:R-:W2:Y:S02]  /*5da0*/  LD.E R3, desc[UR6][R24.64+0x24] ;  /* 0x0000240618037980 */ /* 0x002ea4000c101900 */
[----:B--2---:R-:W-:-:S05]  /*5db0*/  FADD R3, R10, R3 ;  /* 0x000000030a037221 */ /* 0x004fca0000000000 */
        /* <DEDUP_REMOVED lines=9> */
[----:B------:R-:W-:Y:S04]  /*5e50*/  ST.E desc[UR6][R20.64+0x30], R11 ;  /* 0x0000300b14007985 */ /* 0x000fe8000c101906 */
[----:B0-----:R-:W4:Y:S02]  /*5e60*/  LD.E R5, desc[UR6][R24.64+0x34] ;  /* 0x0000340618057980 */ /* 0x001f24000c101900 */
[----:B----4-:R-:W-:-:S05]  /*5e70*/  FADD R5, R2, R5 ;  /* 0x0000000502057221 */ /* 0x010fca0000000000 */
[----:B------:R-:W-:Y:S04]  /*5e80*/  ST.E desc[UR6][R20.64+0x34], R5 ;  /* 0x0000340514007985 */ /* 0x000fe8000c101906 */
[----:B-1----:R-:W4:Y:S02]  /*5e90*/  LD.E R3, desc[UR6][R24.64+0x38] ;  /* 0x0000380618037980 */ /* 0x002f24000c101900 */
[----:B----4-:R-:W-:-:S05]  /*5ea0*/  FADD R3, R0, R3 ;  /* 0x0000000300037221 */ /* 0x010fca0000000000 */
[----:B------:R0:W-:Y:S04]  /*5eb0*/  ST.E desc[UR6][R20.64+0x38], R3 ;  /* 0x0000380314007985 */ /* 0x0001e8000c101906 */
[----:B--2---:R-:W2:Y:S02]  /*5ec0*/  LD.E R7, desc[UR6][R24.64+0x3c] ;  /* 0x00003c0618077980 */ /* 0x004ea4000c101900 */
[----:B--2---:R-:W-:-:S05]  /*5ed0*/  FADD R7, R26, R7 ;  /* 0x000000071a077221 */ /* 0x004fca0000000000 */
[----:B------:R-:W-:Y:S04]  /*5ee0*/  ST.E desc[UR6][R20.64+0x3c], R7 ;  /* 0x00003c0714007985 */ /* 0x000fe8000c101906 */
[----:B---3--:R-:W2:Y:S02]  /*5ef0*/  LD.E R9, desc[UR6][R24.64+0x40] ;  /* 0x0000400618097980 */ /* 0x008ea4000c101900 */
        /* <DEDUP_REMOVED lines=29> */
[----:B------:R-:W2:Y:S02]  /*60d0*/  LD.E R5, desc[UR6][R24.64+0x68] ;  /* 0x0000680618057980 */ /* 0x000ea4000c101900 */
        /* <DEDUP_REMOVED lines=8> */
[----:B------:R-:W3:Y:S02]  /*6160*/  LD.E R0, desc[UR6][R24.64+0x74] ;  /* 0x0000740618007980 */ /* 0x000ee4000c101900 */
[----:B---3--:R-:W-:-:S05]  /*6170*/  FADD R15, R15, R0 ;  /* 0x000000000f0f7221 */ /* 0x008fca0000000000 */
[----:B------:R2:W-:Y:S04]  /*6180*/  ST.E desc[UR6][R20.64+0x74], R15 ;  /* 0x0000740f14007985 */ /* 0x0005e8000c101906 */
[----:B0-----:R-:W3:Y:S02]  /*6190*/  LD.E R3, desc[UR6][R24.64+0x78] ;  /* 0x0000780618037980 */ /* 0x001ee4000c101900 */
[----:B---3--:R-:W-:-:S05]  /*61a0*/  FADD R3, R28, R3 ;  /* 0x000000031c037221 */ /* 0x008fca0000000000 */
[----:B------:R2:W-:Y:S04]  /*61b0*/  ST.E desc[UR6][R20.64+0x78], R3 ;  /* 0x0000780314007985 */ /* 0x0005e8000c101906 */
[----:B-1----:R-:W3:Y:S02]  /*61c0*/  LD.E R5, desc[UR6][R24.64+0x7c] ;  /* 0x00007c0618057980 */ /* 0x002ee4000c101900 */
[----:B---3--:R-:W-:-:S05]  /*61d0*/  FADD R5, R30, R5 ;  /* 0x000000051e057221 */ /* 0x008fca0000000000 */
[----:B------:R2:W-:Y:S01]  /*61e0*/  ST.E desc[UR6][R20.64+0x7c], R5 ;  /* 0x00007c0514007985 */ /* 0x0005e2000c101906 */
[----:B------:R-:W-:Y:S05]  /*61f0*/  BRA `(.L_x_19) ;  /* 0x0000011800447947 */ /* 0x000fea0003800000 */
.L_x_8:
[----:B------:R-:W1:Y:S01]  /*6200*/  S2R R4, SR_LANEID ;  /* 0x0000000000047919 */ /* 0x000e620000000000 */
[----:B------:R-:W-:Y:S01]  /*6210*/  LOP3.LUT R0, R3, 0x3e0, RZ, 0xc0, !PT ;  /* 0x000003e003007812 */ /* 0x000fe200078ec0ff */
[----:B------:R-:W-:Y:S03]  /*6220*/  BSSY.RECONVERGENT B1, `(.L_x_20) ;  /* 0x0000099000017945 */ /* 0x000fe60003800200 */
[----:B------:R-:W-:Y:S02]  /*6230*/  IADD3 R5, PT, PT, R0, 0x20, RZ ;  /* 0x0000002000057810 */ /* 0x000fe40007ffe0ff */
[----:B------:R-:W-:Y:S02]  /*6240*/  LOP3.LUT R7, RZ, R0, RZ, 0x33, !PT ;  /* 0x00000000ff077212 */ /* 0x000fe400078e33ff */
[-C--:B------:R-:W-:Y:S02]  /*6250*/  ISETP.GT.AND P1, PT, R5, R6.reuse, PT ;  /* 0x000000060500720c */ /* 0x080fe40003f24270 */
[----:B------:R-:W-:-:S04]  /*6260*/  IADD3 R7, PT, PT, R7, R6, RZ ;  /* 0x0000000607077210 */ /* 0x000fc80007ffe0ff */
[----:B------:R-:W-:Y:S02]  /*6270*/  SEL R7, R7, 0x1f, P1 ;  /* 0x0000001f07077807 */ /* 0x000fe40000800000 */
[C---:B-1----:R-:W-:Y:S02]  /*6280*/  ISETP.NE.AND P0, PT, R4.reuse, RZ, PT ;  /* 0x000000ff0400720c */ /* 0x042fe40003f05270 */
[C---:B------:R-:W-:Y:S02]  /*6290*/  IADD3 R0, PT, PT, R4.reuse, 0x2, RZ ;  /* 0x0000000204007810 */ /* 0x040fe40007ffe0ff */
[-C--:B------:R-:W-:Y:S02]  /*62a0*/  ISETP.GE.AND P1, PT, R4, R7.reuse, PT ;  /* 0x000000070400720c */ /* 0x080fe40003f26270 */
[----:B------:R-:W-:Y:S02]  /*62b0*/  ISETP.GT.AND P2, PT, R0, R7, PT ;  /* 0x000000070000720c */ /* 0x000fe40003f44270 */
[----:B------:R-:W-:-:S04]  /*62c0*/  IADD3 R0, PT, PT, R4, 0x8, RZ ;  /* 0x0000000804007810 */ /* 0x000fc80007ffe0ff */
[----:B------:R-:W-:Y:S01]  /*62d0*/  ISETP.GT.AND P4, PT, R0, R7, PT ;  /* 0x000000070000720c */ /* 0x000fe20003f84270 */
[----:B------:R-:W1:Y:S01]  /*62e0*/  @!P0 S2R R9, SR_CgaCtaId ;  /* 0x0000000000098919 */ /* 0x000e620000008800 */
[----:B------:R-:W-:Y:S02]  /*62f0*/  @!P0 MOV R2, 0x400 ;  /* 0x0000040000028802 */ /* 0x000fe40000000f00 */
[----:B------:R-:W-:-:S04]  /*6300*/  @!P0 SHF.R.U32.HI R5, RZ, 0x2, R3 ;  /* 0x00000002ff058819 */ /* 0x000fc80000011603 */
[----:B------:R-:W-:Y:S02]  /*6310*/  @!P0 LOP3.LUT R5, R5, 0xf8, RZ, 0xc0, !PT ;  /* 0x000000f805058812 */ /* 0x000fe400078ec0ff */
[----:B-1----:R-:W-:Y:S02]  /*6320*/  @!P0 LEA R8, R9, R2, 0x18 ;  /* 0x0000000209088211 */ /* 0x002fe400078ec0ff */
[C---:B------:R-:W-:Y:S02]  /*6330*/  IADD3 R2, PT, PT, R4.reuse, 0x4, RZ ;  /* 0x0000000404027810 */ /* 0x040fe40007ffe0ff */
[----:B------:R-:W-:Y:S02]  /*6340*/  IADD3 R4, PT, PT, R4, 0x10, RZ ;  /* 0x0000001004047810 */ /* 0x000fe40007ffe0ff */
[----:B------:R-:W-:Y:S02]  /*6350*/  @!P0 IADD3 R9, PT, PT, R5, R8, RZ ;  /* 0x0000000805098210 */ /* 0x000fe40007ffe0ff */
[-C--:B------:R-:W-:Y:S01]  /*6360*/  ISETP.GT.AND P5, PT, R4, R7.reuse, PT ;  /* 0x000000070400720c */ /* 0x080fe20003fa4270 */
[----:B-----5:R1:W2:Y:S01]  /*6370*/  SHFL.DOWN PT, R5, R21, 0x1, R7 ;  /* 0x0820000015057989 */ /* 0x0202a200000e0007 */
[----:B------:R-:W-:-:S03]  /*6380*/  ISETP.GT.AND P3, PT, R2, R7, PT ;  /* 0x000000070200720c */ /* 0x000fc60003f64270 */
[----:B------:R1:W3:Y:S01]  /*6390*/  SHFL.DOWN PT, R4, R20, 0x1, R7 ;  /* 0x0820000014047989 */ /* 0x0002e200000e0007 */
[----:B------:R-:W-:Y:S09]  /*63a0*/  @P1 BRA `(.L_x_21) ;  /* 0x0000000800001947 */ /* 0x000ff20003800000 */
[----:B0-----:R-:W4:Y:S04]  /*63b0*/  LD.E R11, desc[UR6][R20.64] ;  /* 0x00000006140b7980 */ /* 0x001f28000c101900 */
[----:B--23--:R-:W4:Y:S04]  /*63c0*/  LD.E R0, desc[UR6][R4.64] ;  /* 0x0000000604007980 */ /* 0x00cf28000c101900 */
[----:B------:R-:W2:Y:S04]  /*63d0*/  LD.E R13, desc[UR6][R20.64+0x4] ;  /* 0x00000406140d7980 */ /* 0x000ea8000c101900 */
[----:B------:R-:W3:Y:S04]  /*63e0*/  LD.E R15, desc[UR6][R20.64+0x8] ;  /* 0x00000806140f7980 */ /* 0x000ee8000c101900 */
[----:B------:R-:W5:Y:S01]  /*63f0*/  LD.E R17, desc[UR6][R20.64+0xc] ;  /* 0x00000c0614117980 */ /* 0x000f62000c101900 */
        /* <DEDUP_REMOVED lines=114> */
[----:B------:R-:W2:Y:S02]  /*6b20*/  LD.E R0, desc[UR6][R4.64+0x74] ;  /* 0x0000740604007980 */ /* 0x000ea4000c101900 */
[----:B--2---:R-:W-:-:S05]  /*6b30*/  FADD R13, R0, R13 ;  /* 0x0000000d000d7221 */ /* 0x004fca0000000000 */
[----:B------:R4:W-:Y:S04]  /*6b40*/  ST.E desc[UR6][R20.64+0x74], R13 ;  /* 0x0000740d14007985 */ /* 0x0009e8000c101906 */
[----:B------:R-:W3:Y:S02]  /*6b50*/  LD.E R0, desc[UR6][R4.64+0x78] ;  /* 0x0000780604007980 */ /* 0x000ee4000c101900 */
[----:B---3--:R-:W-:-:S05]  /*6b60*/  FADD R15, R0, R15 ;  /* 0x0000000f000f7221 */ /* 0x008fca0000000000 */
[----:B------:R4:W-:Y:S04]  /*6b70*/  ST.E desc[UR6][R20.64+0x78], R15 ;  /* 0x0000780f14007985 */ /* 0x0009e8000c101906 */
[----:B------:R-:W5:Y:S02]  /*6b80*/  LD.E R0, desc[UR6][R4.64+0x7c] ;  /* 0x00007c0604007980 */ /* 0x000f64000c101900 */
[----:B-----5:R-:W-:-:S05]  /*6b90*/  FADD R17, R0, R17 ;  /* 0x0000001100117221 */ /* 0x020fca0000000000 */
[----:B------:R4:W-:Y:S02]  /*6ba0*/  ST.E desc[UR6][R20.64+0x7c], R17 ;  /* 0x00007c1114007985 */ /* 0x0009e4000c101906 */
.L_x_21:
[----:B------:R-:W-:Y:S05]  /*6bb0*/  BSYNC.RECONVERGENT B1 ;  /* 0x0000000000017941 */ /* 0x000fea0003800200 */
.L_x_20:
[----:B---3--:R3:W0:Y:S01]  /*6bc0*/  SHFL.DOWN PT, R4, R20, 0x2, R7 ;  /* 0x0840000014047989 */ /* 0x00862200000e0007 */
[----:B------:R-:W-:Y:S03]  /*6bd0*/  BSSY.RECONVERGENT B1, `(.L_x_22) ;  /* 0x0000083000017945 */ /* 0x000fe60003800200 */
[----:B--2---:R3:W2:Y:S01]  /*6be0*/  SHFL.DOWN PT, R5, R21, 0x2, R7 ;  /* 0x0840000015057989 */ /* 0x0046a200000e0007 */
[----:B------:R-:W-:Y:S05]  /*6bf0*/  @P2 BRA `(.L_x_23) ;  /* 0x0000000800002947 */ /* 0x000fea0003800000 */
[----:B0---4-:R-:W4:Y:S04]  /*6c00*/  LD.E R11, desc[UR6][R20.64] ;  /* 0x00000006140b7980 */ /* 0x011f28000c101900 */
[----:B--2---:R-:W4:Y:S04]  /*6c10*/  LD.E R0, desc[UR6][R4.64] ;  /* 0x0000000604007980 */ /* 0x004f28000c101900 */
[----:B------:R-:W2:Y:S04]  /*6c20*/  LD.E R13, desc[UR6][R20.64+0x4] ;  /* 0x00000406140d7980 */ /* 0x000ea8000c101900 */
[----:B------:R-:W5:Y:S04]  /*6c30*/  LD.E R15, desc[UR6][R20.64+0x8] ;  /* 0x00000806140f7980 */ /* 0x000f68000c101900 */
[----:B------:R-:W3:Y:S01]  /*6c40*/  LD.E R17, desc[UR6][R20.64+0xc] ;  /* 0x00000c0614117980 */ /* 0x000ee2000c101900 */
        /* <DEDUP_REMOVED lines=114> */
[----:B------:R-:W2:Y:S02]  /*7370*/  LD.E R0, desc[UR6][R4.64+0x74] ;  /* 0x0000740604007980 */ /* 0x000ea4000c101900 */
[----:B--2---:R-:W-:-:S05]  /*7380*/  FADD R13, R0, R13 ;  /* 0x0000000d000d7221 */ /* 0x004fca0000000000 */
[----:B------:R0:W-:Y:S04]  /*7390*/  ST.E desc[UR6][R20.64+0x74], R13 ;  /* 0x0000740d14007985 */ /* 0x0001e8000c101906 */
[----:B------:R-:W5:Y:S02]  /*73a0*/  LD.E R0, desc[UR6][R4.64+0x78] ;  /* 0x0000780604007980 */ /* 0x000f64000c101900 */
[----:B-----5:R-:W-:-:S05]  /*73b0*/  FADD R15, R0, R15 ;  /* 0x0000000f000f7221 */ /* 0x020fca0000000000 */
[----:B------:R0:W-:Y:S04]  /*73c0*/  ST.E desc[UR6][R20.64+0x78], R15 ;  /* 0x0000780f14007985 */ /* 0x0001e8000c101906 */
[----:B------:R-:W3:Y:S02]  /*73d0*/  LD.E R0, desc[UR6][R4.64+0x7c] ;  /* 0x00007c0604007980 */ /* 0x000ee4000c101900 */
[----:B---3--:R-:W-:-:S05]  /*73e0*/  FADD R17, R0, R17 ;  /* 0x0000001100117221 */ /* 0x008fca0000000000 */
[----:B------:R0:W-:Y:S02]  /*73f0*/  ST.E desc[UR6][R20.64+0x7c], R17 ;  /* 0x00007c1114007985 */ /* 0x0001e4000c101906 */
.L_x_23:
[----:B------:R-:W-:Y:S05]  /*7400*/  BSYNC.RECONVERGENT B1 ;  /* 0x0000000000017941 */ /* 0x000fea0003800200 */
.L_x_22:
[----:B0-----:R0:W0:Y:S01]  /*7410*/  SHFL.DOWN PT, R4, R20, 0x4, R7 ;  /* 0x0880000014047989 */ /* 0x00102200000e0007 */
[----:B------:R-:W-:Y:S03]  /*7420*/  BSSY.RECONVERGENT B1, `(.L_x_24) ;  /* 0x0000083000017945 */ /* 0x000fe60003800200 */
[----:B--2---:R2:W0:Y:S01]  /*7430*/  SHFL.DOWN PT, R5, R21, 0x4, R7 ;  /* 0x0880000015057989 */ /* 0x00442200000e0007 */
[----:B------:R-:W-:Y:S05]  /*7440*/  @P3 BRA `(.L_x_25) ;  /* 0x0000000800003947 */ /* 0x000fea0003800000 */
[----:B----4-:R-:W4:Y:S04]  /*7450*/  LD.E R11, desc[UR6][R20.64] ;  /* 0x00000006140b7980 */ /* 0x010f28000c101900 */
[----:B0-----:R-:W4:Y:S04]  /*7460*/  LD.E R0, desc[UR6][R4.64] ;  /* 0x0000000604007980 */ /* 0x001f28000c101900 */
[----:B------:R-:W5:Y:S04]  /*7470*/  LD.E R13, desc[UR6][R20.64+0x4] ;  /* 0x00000406140d7980 */ /* 0x000f68000c101900 */
[----:B------:R-:W3:Y:S04]  /*7480*/  LD.E R15, desc[UR6][R20.64+0x8] ;  /* 0x00000806140f7980 */ /* 0x000ee8000c101900 */
[----:B------:R-:W2:Y:S01]  /*7490*/  LD.E R17, desc[UR6][R20.64+0xc] ;  /* 0x00000c0614117980 */ /* 0x000ea2000c101900 */
[----:B----4-:R-:W-:-:S05]  /*74a0*/  FADD R11, R0, R11 ;  /* 0x0000000b000b7221 */ /* 0x010fca0000000000 */
[----:B------:R0:W-:Y:S04]  /*74b0*/  ST.E desc[UR6][R20.64], R11 ;  /* 0x0000000b14007985 */ /* 0x0001e8000c101906 */
[----:B------:R-:W5:Y:S04]  /*74c0*/  LD.E R0, desc[UR6][R4.64+0x4] ;  /* 0x0000040604007980 */ /* 0x000f68000c101900 */
[----:B0-----:R-:W4:Y:S01]  /*74d0*/  LD.E R11, desc[UR6][R20.64+0x10] ;  /* 0x00001006140b7980 */ /* 0x001f22000c101900 */
[----:B-----5:R-:W-:-:S05]  /*74e0*/  FADD R13, R0, R13 ;  /* 0x0000000d000d7221 */ /* 0x020fca0000000000 */
[----:B------:R0:W-:Y:S04]  /*74f0*/  ST.E desc[UR6][R20.64+0x4], R13 ;  /* 0x0000040d14007985 */ /* 0x0001e8000c101906 */
[----:B------:R-:W3:Y:S04]  /*7500*/  LD.E R0, desc[UR6][R4.64+0x8] ;  /* 0x0000080604007980 */ /* 0x000ee8000c101900 */
[----:B0-----:R-:W5:Y:S01]  /*7510*/  LD.E R13, desc[UR6][R20.64+0x14] ;  /* 0x00001406140d7980 */ /* 0x001f62000c101900 */
        /* <DEDUP_REMOVED lines=106> */
[----:B------:R-:W5:Y:S02]  /*7bc0*/  LD.E R0, desc[UR6][R4.64+0x74] ;  /* 0x0000740604007980 */ /* 0x000f64000c101900 */
[----:B-----5:R-:W-:-:S05]  /*7bd0*/  FADD R13, R0, R13 ;  /* 0x0000000d000d7221 */ /* 0x020fca0000000000 */
[----:B------:R0:W-:Y:S04]  /*7be0*/  ST.E desc[UR6][R20.64+0x74], R13 ;  /* 0x0000740d14007985 */ /* 0x0001e8000c101906 */
[----:B------:R-:W3:Y:S02]  /*7bf0*/  LD.E R0, desc[UR6][R4.64+0x78] ;  /* 0x0000780604007980 */ /* 0x000ee4000c101900 */
[----:B---3--:R-:W-:-:S05]  /*7c00*/  FADD R15, R0, R15 ;  /* 0x0000000f000f7221 */ /* 0x008fca0000000000 */
[----:B------:R0:W-:Y:S04]  /*7c10*/  ST.E desc[UR6][R20.64+0x78], R15 ;  /* 0x0000780f14007985 */ /* 0x0001e8000c101906 */
[----:B------:R-:W2:Y:S02]  /*7c20*/  LD.E R0, desc[UR6][R4.64+0x7c] ;  /* 0x00007c0604007980 */ /* 0x000ea4000c101900 */
[----:B--2---:R-:W-:-:S05]  /*7c30*/  FADD R17, R0, R17 ;  /* 0x0000001100117221 */ /* 0x004fca0000000000 */
[----:B------:R0:W-:Y:S02]  /*7c40*/  ST.E desc[UR6][R20.64+0x7c], R17 ;  /* 0x00007c1114007985 */ /* 0x0001e4000c101906 */
.L_x_25:
[----:B------:R-:W-:Y:S05]  /*7c50*/  BSYNC.RECONVERGENT B1 ;  /* 0x0000000000017941 */ /* 0x000fea0003800200 */
.L_x_24:
[----:B0-----:R0:W0:Y:S01]  /*7c60*/  SHFL.DOWN PT, R4, R20, 0x8, R7 ;  /* 0x0900000014047989 */ /* 0x00102200000e0007 */
[----:B------:R-:W-:Y:S03]  /*7c70*/  BSSY.RECONVERGENT B1, `(.L_x_26) ;  /* 0x0000083000017945 */ /* 0x000fe60003800200 */
[----:B------:R0:W0:Y:S01]  /*7c80*/  SHFL.DOWN PT, R5, R21, 0x8, R7 ;  /* 0x0900000015057989 */ /* 0x00002200000e0007 */
[----:B------:R-:W-:Y:S05]  /*7c90*/  @P4 BRA `(.L_x_27) ;  /* 0x0000000800004947 */ /* 0x000fea0003800000 */
[----:B----4-:R-:W4:Y:S04]  /*7ca0*/  LD.E R11, desc[UR6][R20.64] ;  /* 0x00000006140b7980 */ /* 0x010f28000c101900 */
[----:B0-----:R-:W4:Y:S04]  /*7cb0*/  LD.E R0, desc[UR6][R4.64] ;  /* 0x0000000604007980 */ /* 0x001f28000c101900 */
[----:B------:R-:W5:Y:S04]  /*7cc0*/  LD.E R13, desc[UR6][R20.64+0x4] ;  /* 0x00000406140d7980 */ /* 0x000f68000c101900 */
[----:B------:R-:W2:Y:S04]  /*7cd0*/  LD.E R15, desc[UR6][R20.64+0x8] ;  /* 0x00000806140f7980 */ /* 0x000ea8000c101900 */
[----:B------:R-:W3:Y:S01]  /*7ce0*/  LD.E R17, desc[UR6][R20.64+0xc] ;  /* 0x00000c0614117980 */ /* 0x000ee2000c101900 */
        /* <DEDUP_REMOVED lines=114> */
[----:B------:R-:W5:Y:S02]  /*8410*/  LD.E R0, desc[UR6][R4.64+0x74] ;  /* 0x0000740604007980 */ /* 0x000f64000c101900 */
[----:B-----5:R-:W-:-:S05]  /*8420*/  FADD R13, R0, R13 ;  /* 0x0000000d000d7221 */ /* 0x020fca0000000000 */
[----:B------:R0:W-:Y:S04]  /*8430*/  ST.E desc[UR6][R20.64+0x74], R13 ;  /* 0x0000740d14007985 */ /* 0x0001e8000c101906 */
[----:B------:R-:W2:Y:S02]  /*8440*/  LD.E R0, desc[UR6][R4.64+0x78] ;  /* 0x0000780604007980 */ /* 0x000ea4000c101900 */
[----:B--2---:R-:W-:-:S05]  /*8450*/  FADD R15, R0, R15 ;  /* 0x0000000f000f7221 */ /* 0x004fca0000000000 */
[----:B------:R0:W-:Y:S04]  /*8460*/  ST.E desc[UR6][R20.64+0x78], R15 ;  /* 0x0000780f14007985 */ /* 0x0001e8000c101906 */
[----:B------:R-:W3:Y:S02]  /*8470*/  LD.E R0, desc[UR6][R4.64+0x7c] ;  /* 0x00007c0604007980 */ /* 0x000ee4000c101900 */
[----:B---3--:R-:W-:-:S05]  /*8480*/  FADD R17, R0, R17 ;  /* 0x0000001100117221 */ /* 0x008fca0000000000 */
[----:B------:R0:W-:Y:S02]  /*8490*/  ST.E desc[UR6][R20.64+0x7c], R17 ;  /* 0x00007c1114007985 */ /* 0x0001e4000c101906 */
.L_x_27:
[----:B------:R-:W-:Y:S05]  /*84a0*/  BSYNC.RECONVERGENT B1 ;  /* 0x0000000000017941 */ /* 0x000fea0003800200 */
.L_x_26:
[----:B0-----:R0:W0:Y:S01]  /*84b0*/  SHFL.DOWN PT, R4, R20, 0x10, R7 ;  /* 0x0a00000014047989 */ /* 0x00102200000e0007 */
[----:B------:R-:W-:Y:S03]  /*84c0*/  BSSY.RECONVERGENT B1, `(.L_x_28) ;  /* 0x0000083000017945 */ /* 0x000fe60003800200 */
[----:B------:R0:W0:Y:S01]  /*84d0*/  SHFL.DOWN PT, R5, R21, 0x10, R7 ;  /* 0x0a00000015057989 */ /* 0x00002200000e0007 */
[----:B------:R-:W-:Y:S05]  /*84e0*/  @P5 BRA `(.L_x_29) ;  /* 0x0000000800005947 */ /* 0x000fea0003800000 */
[----:B0123--:R-:W2:Y:S04]  /*84f0*/  LD.E R7, desc[UR6][R20.64] ;  /* 0x0000000614077980 */ /* 0x00fea8000c101900 */
[----:B------:R-:W2:Y:S04]  /*8500*/  LD.E R0, desc[UR6][R4.64] ;  /* 0x0000000604007980 */ /* 0x000ea8000c101900 */
[----:B----4-:R-:W3:Y:S04]  /*8510*/  LD.E R11, desc[UR6][R20.64+0x4] ;  /* 0x00000406140b7980 */ /* 0x010ee8000c101900 */
[----:B------:R-:W4:Y:S04]  /*8520*/  LD.E R13, desc[UR6][R20.64+0x8] ;  /* 0x00000806140d7980 */ /* 0x000f28000c101900 */
        /* <DEDUP_REMOVED lines=124> */
.L_x_29:
[----:B------:R-:W-:Y:S05]  /*8cf0*/  BSYNC.RECONVERGENT B1 ;  /* 0x0000000000017941 */ /* 0x000fea0003800200 */
.L_x_28:
[----:B------:R0:W-:Y:S01]  /*8d00*/  @!P0 STS.64 [R9+0x8], R20 ;  /* 0x0000081409008388 */ /* 0x0001e20000000a00 */
[----:B------:R-:W-:Y:S01]  /*8d10*/  BAR.SYNC.DEFER_BLOCKING 0x0 ;  /* 0x0000000000007b1d */ /* 0x000fe20000010000 */
[----:B------:R-:W-:-:S04]  /*8d20*/  ISETP.GE.AND P0, PT, R6, 0x21, PT ;  /* 0x000000210600780c */ /* 0x000fc80003f06270 */
[----:B------:R-:W-:-:S13]  /*8d30*/  ISETP.NE.OR P0, PT, R3, RZ, !P0 ;  /* 0x000000ff0300720c */ /* 0x000fda0004705670 */
[----:B0-----:R-:W-:Y:S05]  /*8d40*/  @P0 BRA `(.L_x_19) ;  /* 0x000000ec00700947 */ /* 0x001fea0003800000 */
[----:B------:R-:W0:Y:S01]  /*8d50*/  S2UR UR5, SR_CgaCtaId ;  /* 0x00000000000579c3 */ /* 0x000e220000008800 */
[----:B------:R-:W-:Y:S01]  /*8d60*/  UMOV UR4, 0x400 ;  /* 0x0000040000047882 */ /* 0x000fe20000000000 */
[----:B------:R-:W5:Y:S04]  /*8d70*/  LD.E R0, desc[UR6][R20.64] ;  /* 0x0000000614007980 */ /* 0x000f68000c101900 */
[----:B------:R-:W2:Y:S04]  /*8d80*/  LD.E R5, desc[UR6][R20.64+0x18] ;  /* 0x0000180614057980 */ /* 0x000ea8000c101900 */
[----:B------:R-:W3:Y:S04]  /*8d90*/  LD.E R16, desc[UR6][R20.64+0x44] ;  /* 0x0000440614107980 */ /* 0x000ee8000c101900 */
[----:B------:R-:W4:Y:S01]  /*8da0*/  LD.E R30, desc[UR6][R20.64+0x7c] ;  /* 0x00007c06141e7980 */ /* 0x000f22000c101900 */
[----:B0-----:R-:W-:-:S09]  /*8db0*/  ULEA UR4, UR5, UR4, 0x18 ;  /* 0x0000000405047291 */ /* 0x001fd2000f8ec0ff */
[----:B------:R-:W0:Y:S04]  /*8dc0*/  LDS.64 R2, [UR4+0x10] ;  /* 0x00001004ff027984 */ /* 0x000e280008000a00 */
[----:B0-----:R-:W5:Y:S02]  /*8dd0*/  LD.E R35, desc[UR6][R2.64] ;  /* 0x0000000602237980 */ /* 0x001f64000c101900 */
[----:B-----5:R-:W-:Y:S02]  /*8de0*/  FADD R35, R35, R0 ;  /* 0x0000000023237221 */ /* 0x020fe40000000000 */
[----:B------:R-:W5:Y:S04]  /*8df0*/  LD.E R0, desc[UR6][R20.64+0x4] ;  /* 0x0000040614007980 */ /* 0x000f68000c101900 */
[----:B------:R0:W-:Y:S04]  /*8e00*/  ST.E desc[UR6][R20.64], R35 ;  /* 0x0000002314007985 */ /* 0x0001e8000c101906 */
[----:B------:R-:W5:Y:S02]  /*8e10*/  LD.E R37, desc[UR6][R2.64+0x4] ;  /* 0x0000040602257980 */ /* 0x000f64000c101900 */
[----:B-----5:R-:W-:-:S02]  /*8e20*/  FADD R37, R37, R0 ;  /* 0x0000000025257221 */ /* 0x020fc40000000000 */
        /* <DEDUP_REMOVED lines=15> */
[----:B-----5:R-:W-:-:S05]  /*8f20*/  FADD R45, R45, R0 ;  /* 0x000000002d2d7221 */ /* 0x020fca0000000000 */
[----:B------:R0:W-:Y:S04]  /*8f30*/  ST.E desc[UR6][R20.64+0x14], R45 ;  /* 0x0000142d14007985 */ /* 0x0001e8000c101906 */
[----:B------:R-:W2:Y:S02]  /*8f40*/  LD.E R0, desc[UR6][R2.64+0x18] ;  /* 0x0000180602007980 */ /* 0x000ea4000c101900 */
[----:B--2---:R-:W-:Y:S02]  /*8f50*/  FADD R0, R0, R5 ;  /* 0x0000000500007221 */ /* 0x004fe40000000000 */
[----:B------:R-:W2:Y:S04]  /*8f60*/  LD.E R5, desc[UR6][R20.64+0x1c] ;  /* 0x00001c0614057980 */ /* 0x000ea8000c101900 */
[----:B------:R0:W-:Y:S04]  /*8f70*/  ST.E desc[UR6][R20.64+0x18], R0 ;  /* 0x0000180014007985 */ /* 0x0001e8000c101906 */
[----:B------:R-:W2:Y:S02]  /*8f80*/  LD.E R4, desc[UR6][R2.64+0x1c] ;  /* 0x00001c0602047980 */ /* 0x000ea4000c101900 */
[----:B--2---:R-:W-:-:S02]  /*8f90*/  FADD R4, R4, R5 ;  /* 0x0000000504047221 */ /* 0x004fc40000000000 */
        /* <DEDUP_REMOVED lines=35> */
[----:B--2---:R-:W-:-:S05]  /*91d0*/  FADD R28, R28, R5 ;  /* 0x000000051c1c7221 */ /* 0x004fca0000000000 */
[----:B------:R0:W-:Y:S04]  /*91e0*/  ST.E desc[UR6][R20.64+0x40], R28 ;  /* 0x0000401c14007985 */ /* 0x0001e8000c101906 */
[----:B------:R-:W3:Y:S02]  /*91f0*/  LD.E R5, desc[UR6][R2.64+0x44] ;  /* 0x0000440602057980 */ /* 0x000ee4000c101900 */
[----:B---3--:R-:W-:Y:S02]  /*9200*/  FADD R5, R5, R16 ;  /* 0x0000001005057221 */ /* 0x008fe40000000000 */
[----:B------:R-:W2:Y:S04]  /*9210*/  LD.E R16, desc[UR6][R20.64+0x48] ;  /* 0x0000480614107980 */ /* 0x000ea8000c101900 */
[----:B------:R0:W-:Y:S04]  /*9220*/  ST.E desc[UR6][R20.64+0x44], R5 ;  /* 0x0000440514007985 */ /* 0x0001e8000c101906 */
[----:B-1----:R-:W2:Y:S02]  /*9230*/  LD.E R7, desc[UR6][R2.64+0x48] ;  /* 0x0000480602077980 */ /* 0x002ea4000c101900 */
[----:B--2---:R-:W-:-:S02]  /*9240*/  FADD R7, R7, R16 ;  /* 0x0000001007077221 */ /* 0x004fc40000000000 */
[----:B------:R-:W2:Y:S04]  /*9250*/  LD.E R16, desc[UR6][R20.64+0x4c] ;  /* 0x00004c0614107980 */ /* 0x000ea8000c101900 */
[----:B------:R0:W-:Y:S04]  /*9260*/  ST.E desc[UR6][R20.64+0x48], R7 ;  /* 0x0000480714007985 */ /* 0x0001e8000c101906 */
[----:B------:R-:W2:Y:S02]  /*9270*/  LD.E R9, desc[UR6][R2.64+0x4c] ;  /* 0x00004c0602097980 */ /* 0x000ea4000c101900 */
[----:B--2---:R-:W-:-:S02]  /*9280*/  FADD R9, R9, R16 ;  /* 0x0000001009097221 */ /* 0x004fc40000000000 */
[----:B------:R-:W2:Y:S04]  /*9290*/  LD.E R16, desc[UR6][R20.64+0x50] ;  /* 0x0000500614107980 */ /* 0x000ea8000c101900 */
[----:B------:R0:W-:Y:S04]  /*92a0*/  ST.E desc[UR6][R20.64+0x4c], R9 ;  /* 0x00004c0914007985 */ /* 0x0001e8000c101906 */
[----:B----4-:R-:W2:Y:S02]  /*92b0*/  LD.E R11, desc[UR6][R2.64+0x50] ;  /* 0x00005006020b7980 */ /* 0x010ea4000c101900 */
        /* <DEDUP_REMOVED lines=42> */
[----:B------:R-:W2:Y:S01]  /*9560*/  LD.E R16, desc[UR6][R2.64+0x7c] ;  /* 0x00007c0602107980 */ /* 0x000ea2000c101900 */
[----:B------:R-:W-:Y:S01]  /*9570*/  ISETP.GE.U32.AND P0, PT, R6, 0x41, PT ;  /* 0x000000410600780c */ /* 0x000fe20003f06070 */
[----:B--2---:R-:W-:-:S05]  /*9580*/  FADD R16, R16, R30 ;  /* 0x0000001e10107221 */ /* 0x004fca0000000000 */
[----:B------:R0:W-:Y:S07]  /*9590*/  ST.E desc[UR6][R20.64+0x7c], R16 ;  /* 0x00007c1014007985 */ /* 0x0001ee000c101906 */
[----:B------:R-:W-:Y:S05]  /*95a0*/  @!P0 BRA `(.L_x_19) ;  /* 0x000000e400588947 */ /* 0x000fea0003800000 */
[----:B------:R-:W1:Y:S04]  /*95b0*/  LDS.64 R2, [UR4+0x18] ;  /* 0x00001804ff027984 */ /* 0x000e680008000a00 */
[----:B-1----:R-:W0:Y:S02]  /*95c0*/  LD.E R30, desc[UR6][R2.64] ;  /* 0x00000006021e7980 */ /* 0x002e24000c101900 */
[----:B0-----:R-:W-:-:S05]  /*95d0*/  FADD R35, R35, R30 ;  /* 0x0000001e23237221 */ /* 0x001fca0000000000 */
[----:B------:R0:W-:Y:S04]  /*95e0*/  ST.E desc[UR6][R20.64], R35 ;  /* 0x0000002314007985 */ /* 0x0001e8000c101906 */
        /* <DEDUP_REMOVED lines=509> */
[----:B------:R0:W-:Y:S04]  /*b5c0*/  ST.E desc[UR6][R20.64+0x14], R35 ;  /* 0x0000142314007985 */ /* 0x0001e8000c101906 */
[----:B------:R-:W4:Y:S02]  /*b5d0*/  LD.E R0, desc[UR6][R2.64+0x18] ;  /* 0x0000180602007980 */ /* 0x000f24000c101900 */
[----:B----4-:R-:W-:-:S05]  /*b5e0*/  FADD R45, R45, R0 ;  /* 0x000000002d2d7221 */ /* 0x010fca0000000000 */
[----:B------:R-:W-:Y:S04]  /*b5f0*/  ST.E desc[UR6][R20.64+0x18], R45 ;  /* 0x0000182d14007985 */ /* 0x000fe8000c101906 */
[----:B-1----:R-:W4:Y:S02]  /*b600*/  LD.E R37, desc[UR6][R2.64+0x1c] ;  /* 0x00001c0602257980 */ /* 0x002f24000c101900 */
[----:B----4-:R-:W-:-:S05]  /*b610*/  FADD R37, R4, R37 ;  /* 0x0000002504257221 */ /* 0x010fca0000000000 */
[----:B------:R1:W-:Y:S04]  /*b620*/  ST.E desc[UR6][R20.64+0x1c], R37 ;  /* 0x00001c2514007985 */ /* 0x0003e8000c101906 */
[----:B--2---:R-:W2:Y:S02]  /*b630*/  LD.E R39, desc[UR6][R2.64+0x20] ;  /* 0x0000200602277980 */ /* 0x004ea4000c101900 */
[----:B--2---:R-:W-:-:S05]  /*b640*/  FADD R39, R8, R39 ;  /* 0x0000002708277221 */ /* 0x004fca0000000000 */
[----:B------:R2:W-:Y:S04]  /*b650*/  ST.E desc[UR6][R20.64+0x20], R39 ;  /* 0x0000202714007985 */ /* 0x0005e8000c101906 */
[----:B---3--:R-:W3:Y:S02]  /*b660*/  LD.E R41, desc[UR6][R2.64+0x24] ;  /* 0x0000240602297980 */ /* 0x008ee4000c101900 */
[----:B---3--:R-:W-:-:S05]  /*b670*/  FADD R41, R10, R41 ;  /* 0x000000290a297221 */ /* 0x008fca0000000000 */
[----:B------:R3:W-:Y:S04]  /*b680*/  ST.E desc[UR6][R20.64+0x24], R41 ;  /* 0x0000242914007985 */ /* 0x0007e8000c101906 */
[----:B0-----:R-:W4:Y:S02]  /*b690*/  LD.E R35, desc[UR6][R2.64+0x28] ;  /* 0x0000280602237980 */ /* 0x001f24000c101900 */
[----:B----4-:R-:W-:-:S05]  /*b6a0*/  FADD R35, R12, R35 ;  /* 0x000000230c237221 */ /* 0x010fca0000000000 */
[----:B------:R0:W-:Y:S04]  /*b6b0*/  ST.E desc[UR6][R20.64+0x28], R35 ;  /* 0x0000282314007985 */ /* 0x0001e8000c101906 */
[----:B------:R-:W4:Y:S02]  /*b6c0*/  LD.E R43, desc[UR6][R2.64+0x2c] ;  /* 0x00002c06022b7980 */ /* 0x000f24000c101900 */
[----:B----4-:R-:W-:-:S05]  /*b6d0*/  FADD R43, R14, R43 ;  /* 0x0000002b0e2b7221 */ /* 0x010fca0000000000 */
[----:B------:R4:W-:Y:S04]  /*b6e0*/  ST.E desc[UR6][R20.64+0x2c], R43 ;  /* 0x00002c2b14007985 */ /* 0x0009e8000c101906 */
[----:B-1----:R-:W5:Y:S02]  /*b6f0*/  LD.E R37, desc[UR6][R2.64+0x30] ;  /* 0x0000300602257980 */ /* 0x002f64000c101900 */
[----:B-----5:R-:W-:-:S05]  /*b700*/  FADD R37, R18, R37 ;  /* 0x0000002512257221 */ /* 0x020fca0000000000 */
[----:B------:R-:W-:Y:S04]  /*b710*/  ST.E desc[UR6][R20.64+0x30], R37 ;  /* 0x0000302514007985 */ /* 0x000fe8000c101906 */
[----:B--2---:R-:W2:Y:S02]  /*b720*/  LD.E R39, desc[UR6][R2.64+0x34] ;  /* 0x0000340602277980 */ /* 0x004ea4000c101900 */
[----:B--2---:R-:W-:-:S05]  /*b730*/  FADD R39, R22, R39 ;  /* 0x0000002716277221 */ /* 0x004fca0000000000 */
[----:B------:R-:W-:Y:S04]  /*b740*/  ST.E desc[UR6][R20.64+0x34], R39 ;  /* 0x0000342714007985 */ /* 0x000fe8000c101906 */
[----:B---3--:R-:W2:Y:S02]  /*b750*/  LD.E R41, desc[UR6][R2.64+0x38] ;  /* 0x0000380602297980 */ /* 0x008ea4000c101900 */
[----:B--2---:R-:W-:-:S05]  /*b760*/  FADD R41, R24, R41 ;  /* 0x0000002918297221 */ /* 0x004fca0000000000 */
[----:B------:R-:W-:Y:S04]  /*b770*/  ST.E desc[UR6][R20.64+0x38], R41 ;  /* 0x0000382914007985 */ /* 0x000fe8000c101906 */
[----:B0-----:R-:W2:Y:S02]  /*b780*/  LD.E R35, desc[UR6][R2.64+0x3c] ;  /* 0x00003c0602237980 */ /* 0x001ea4000c101900 */
[----:B--2---:R-:W-:-:S05]  /*b790*/  FADD R35, R26, R35 ;  /* 0x000000231a237221 */ /* 0x004fca0000000000 */
[----:B------:R-:W-:Y:S04]  /*b7a0*/  ST.E desc[UR6][R20.64+0x3c], R35 ;  /* 0x00003c2314007985 */ /* 0x000fe8000c101906 */
[----:B----4-:R-:W2:Y:S02]  /*b7b0*/  LD.E R43, desc[UR6][R2.64+0x40] ;  /* 0x00004006022b7980 */ /* 0x010ea4000c101900 */
        /* <DEDUP_REMOVED lines=44> */
[----:B0-----:R-:W2:Y:S02]  /*ba80*/  LD.E R5, desc[UR6][R2.64+0x7c] ;  /* 0x00007c0602057980 */ /* 0x001ea4000c101900 */
[----:B--2---:R-:W-:-:S05]  /*ba90*/  FADD R5, R16, R5 ;  /* 0x0000000510057221 */ /* 0x004fca0000000000 */
[----:B------:R1:W-:Y:S01]  /*baa0*/  ST.E desc[UR6][R20.64+0x7c], R5 ;  /* 0x00007c0514007985 */ /* 0x0003e2000c101906 */
[----:B------:R-:W-:Y:S05]  /*bab0*/  BRA `(.L_x_19) ;  /* 0x000000c000147947 */ /* 0x000fea0003800000 */
.L_x_2:
[----:B------:R-:W0:Y:S01]  /*bac0*/  S2R R2, SR_TID.X ;  /* 0x0000000000027919 */ /* 0x000e220000002100 */
[----:B------:R-:W0:Y:S02]  /*bad0*/  LDC.64 R22, c[0x0][0x380] ;  /* 0x0000e000ff167b82 */ /* 0x000e240000000a00 */
[----:B0-----:R-:W-:-:S05]  /*bae0*/  IMAD.WIDE.U32 R22, R2, 0x8, R22 ;  /* 0x0000000802167825 */ /* 0x001fca00078e0016 */
[----:B------:R-:W2:Y:S04]  /*baf0*/  LDG.E.64.CONSTANT R20, desc[UR6][R22.64] ;  /* 0x0000000616147981 */ /* 0x000ea8000c1e9b00 */
[----:B------:R-:W3:Y:S04]  /*bb00*/  LDG.E.64.CONSTANT R8, desc[UR6][R22.64+0x800] ;  /* 0x0008000616087981 */ /* 0x000ee8000c1e9b00 */
[----:B--2---:R-:W2:Y:S04]  /*bb10*/  LD.E R0, desc[UR6][R20.64] ;  /* 0x0000000614007980 */ /* 0x004ea8000c101900 */
[----:B---3--:R-:W2:Y:S04]  /*bb20*/  LD.E R43, desc[UR6][R8.64] ;  /* 0x00000006082b7980 */ /* 0x008ea8000c101900 */
[----:B------:R-:W3:Y:S04]  /*bb30*/  LD.E R3, desc[UR6][R20.64+0x8] ;  /* 0x0000080614037980 */ /* 0x000ee8000c101900 */
[----:B------:R-:W4:Y:S04]  /*bb40*/  LD.E R4, desc[UR6][R20.64+0x40] ;  /* 0x0000400614047980 */ /* 0x000f28000c101900 */
[----:B------:R-:W5:Y:S01]  /*bb50*/  LD.E R40, desc[UR6][R20.64+0x7c] ;  /* 0x00007c0614287980 */ /* 0x000f62000c101900 */
[----:B--2---:R-:W-:-:S03]  /*bb60*/  FADD R43, R43, R0 ;  /* 0x000000002b2b7221 */ /* 0x004fc60000000000 */
        /* <DEDUP_REMOVED lines=60> */
[----:B------:R-:W4:Y:S02]  /*bf30*/  LD.E R3, desc[UR6][R8.64+0x40] ;  /* 0x0000400608037980 */ /* 0x000f24000c101900 */
[----:B----4-:R-:W-:Y:S02]  /*bf40*/  FADD R3, R3, R4 ;  /* 0x0000000403037221 */ /* 0x010fe40000000000 */
[----:B------:R-:W4:Y:S04]  /*bf50*/  LD.E R4, desc[UR6][R20.64+0x44] ;  /* 0x0000440614047980 */ /* 0x000f28000c101900 */
[----:B------:R2:W-:Y:S04]  /*bf60*/  ST.E desc[UR6][R20.64+0x40], R3 ;  /* 0x0000400314007985 */ /* 0x0005e8000c101906 */
[----:B------:R-:W4:Y:S02]  /*bf70*/  LD.E R7, desc[UR6][R8.64+0x44] ;  /* 0x0000440608077980 */ /* 0x000f24000c101900 */
[----:B----4-:R-:W-:-:S02]  /*bf80*/  FADD R7, R7, R4 ;  /* 0x0000000407077221 */ /* 0x010fc40000000000 */
        /* <DEDUP_REMOVED lines=52> */
[----:B------:R-:W4:Y:S04]  /*c2d0*/  LDG.E.64.CONSTANT R4, desc[UR6][R22.64+0x1000] ;  /* 0x0010000616047981 */ /* 0x000f28000c1e9b00 */
[----:B------:R2:W-:Y:S04]  /*c2e0*/  ST.E desc[UR6][R20.64+0x78], R39 ;  /* 0x0000782714007985 */ /* 0x0005e8000c101906 */
[----:B------:R-:W5:Y:S02]  /*c2f0*/  LD.E R41, desc[UR6][R8.64+0x7c] ;  /* 0x00007c0608297980 */ /* 0x000f64000c101900 */
[----:B-----5:R-:W-:-:S05]  /*c300*/  FADD R41, R41, R40 ;  /* 0x0000002829297221 */ /* 0x020fca0000000000 */
[----:B------:R5:W-:Y:S04]  /*c310*/  ST.E desc[UR6][R20.64+0x7c], R41 ;  /* 0x00007c2914007985 */ /* 0x000be8000c101906 */
[----:B----4-:R-:W0:Y:S02]  /*c320*/  LD.E R40, desc[UR6][R4.64] ;  /* 0x0000000604287980 */ /* 0x010e24000c101900 */
[----:B0-----:R-:W-:-:S05]  /*c330*/  FADD R43, R43, R40 ;  /* 0x000000282b2b7221 */ /* 0x001fca0000000000 */
[----:B------:R0:W-:Y:S04]  /*c340*/  ST.E desc[UR6][R20.64], R43 ;  /* 0x0000002b14007985 */ /* 0x0001e8000c101906 */
[----:B------:R-:W1:Y:S02]  /*c350*/  LD.E R40, desc[UR6][R4.64+0x4] ;  /* 0x0000040604287980 */ /* 0x000e64000c101900 */
[----:B-1----:R-:W-:-:S05]  /*c360*/  FADD R45, R45, R40 ;  /* 0x000000282d2d7221 */ /* 0x002fca0000000000 */
        /* <DEDUP_REMOVED lines=86> */
[----:B---3--:R-:W-:Y:S02]  /*c8d0*/  FADD R39, R39, R8 ;  /* 0x0000000827277221 */ /* 0x008fe40000000000 */
[----:B------:R-:W3:Y:S04]  /*c8e0*/  LDG.E.64.CONSTANT R8, desc[UR6][R22.64+0x1800] ;  /* 0x0018000616087981 */ /* 0x000ee8000c1e9b00 */
[----:B------:R5:W-:Y:S04]  /*c8f0*/  ST.E desc[UR6][R20.64+0x78], R39 ;  /* 0x0000782714007985 */ /* 0x000be8000c101906 */
[----:B------:R-:W4:Y:S02]  /*c900*/  LD.E R40, desc[UR6][R4.64+0x7c] ;  /* 0x00007c0604287980 */ /* 0x000f24000c101900 */
[----:B----4-:R-:W-:-:S05]  /*c910*/  FADD R41, R41, R40 ;  /* 0x0000002829297221 */ /* 0x010fca0000000000 */
[----:B------:R4:W-:Y:S04]  /*c920*/  ST.E desc[UR6][R20.64+0x7c], R41 ;  /* 0x00007c2914007985 */ /* 0x0009e8000c101906 */
[----:B---3--:R-:W0:Y:S02]  /*c930*/  LD.E R40, desc[UR6][R8.64] ;  /* 0x0000000608287980 */ /* 0x008e24000c101900 */
[----:B0-----:R-:W-:-:S05]  /*c940*/  FADD R43, R43, R40 ;  /* 0x000000282b2b7221 */ /* 0x001fca0000000000 */
[----:B------:R0:W-:Y:S04]  /*c950*/  ST.E desc[UR6][R20.64], R43 ;  /* 0x0000002b14007985 */ /* 0x0001e8000c101906 */
[----:B------:R-:W1:Y:S02]  /*c960*/  LD.E R40, desc[UR6][R8.64+0x4] ;  /* 0x0000040608287980 */ /* 0x000e64000c101900 */
[----:B-1----:R-:W-:-:S05]  /*c970*/  FADD R45, R45, R40 ;  /* 0x000000282d2d7221 */ /* 0x002fca0000000000 */
[----:B------:R1:W-:Y:S04]  /*c980*/  ST.E desc[UR6][R20.64+0x4], R45 ;  /* 0x0000042d14007985 */ /* 0x0003e8000c101906 */
[----:B------:R-:W3:Y:S02]  /*c990*/  LD.E R40, desc[UR6][R8.64+0x8] ;  /* 0x0000080608287980 */ /* 0x000ee4000c101900 */
[----:B---3--:R-:W-:-:S05]  /*c9a0*/  FADD R38, R38, R40 ;  /* 0x0000002826267221 */ /* 0x008fca0000000000 */
[----:B------:R-:W-:Y:S04]  /*c9b0*/  ST.E desc[UR6][R20.64+0x8], R38 ;  /* 0x0000082614007985 */ /* 0x000fe8000c101906 */
[----:B------:R-:W3:Y:S02]  /*c9c0*/  LD.E R5, desc[UR6][R8.64+0xc] ;  /* 0x00000c0608057980 */ /* 0x000ee4000c101900 */
[----:B---3--:R-:W-:-:S05]  /*c9d0*/  FADD R0, R0, R5 ;  /* 0x0000000500007221 */ /* 0x008fca0000000000 */
[----:B------:R3:W-:Y:S04]  /*c9e0*/  ST.E desc[UR6][R20.64+0xc], R0 ;  /* 0x00000c0014007985 */ /* 0x0007e8000c101906 */
[----:B------:R-:W2:Y:S02]  /*c9f0*/  LD.E R5, desc[UR6][R8.64+0x10] ;  /* 0x0000100608057980 */ /* 0x000ea4000c101900 */
[----:B--2---:R-:W-:-:S05]  /*ca00*/  FADD R36, R36, R5 ;  /* 0x0000000524247221 */ /* 0x004fca0000000000 */
[----:B------:R2:W-:Y:S04]  /*ca10*/  ST.E desc[UR6][R20.64+0x10], R36 ;  /* 0x0000102414007985 */ /* 0x0005e8000c101906 */
[----:B------:R-:W5:Y:S02]  /*ca20*/  LD.E R5, desc[UR6][R8.64+0x14] ;  /* 0x0000140608057980 */ /* 0x000f64000c101900 */
[----:B-----5:R-:W-:-:S05]  /*ca30*/  FADD R10, R10, R5 ;  /* 0x000000050a0a7221 */ /* 0x020fca0000000000 */
[----:B------:R5:W-:Y:S04]  /*ca40*/  ST.E desc[UR6][R20.64+0x14], R10 ;  /* 0x0000140a14007985 */ /* 0x000be8000c101906 */
[----:B------:R-:W4:Y:S02]  /*ca50*/  LD.E R5, desc[UR6][R8.64+0x18] ;  /* 0x0000180608057980 */ /* 0x000f24000c101900 */
[----:B----4-:R-:W-:-:S05]  /*ca60*/  FADD R12, R12, R5 ;  /* 0x000000050c0c7221 */ /* 0x010fca0000000000 */
[----:B------:R4:W-:Y:S04]  /*ca70*/  ST.E desc[UR6][R20.64+0x18], R12 ;  /* 0x0000180c14007985 */ /* 0x0009e8000c101906 */
        /* <DEDUP_REMOVED lines=56> */
[----:B------:R-:W-:Y:S04]  /*ce00*/  ST.E desc[UR6][R20.64+0x64], R29 ;  /* 0x0000641d14007985 */ /* 0x000fe8000c101906 */
        /* <DEDUP_REMOVED lines=13> */
[----:B-----5:R-:W-:Y:S02]  /*cee0*/  FADD R39, R39, R4 ;  /* 0x0000000427277221 */ /* 0x020fe40000000000 */
[----:B------:R-:W5:Y:S04]  /*cef0*/  LDG.E.64.CONSTANT R4, desc[UR6][R22.64+0x2000] ;  /* 0x0020000616047981 */ /* 0x000f68000c1e9b00 */
[----:B------:R2:W-:Y:S04]  /*cf00*/  ST.E desc[UR6][R20.64+0x78], R39 ;  /* 0x0000782714007985 */ /* 0x0005e8000c101906 */
[----:B------:R-:W4:Y:S02]  /*cf10*/  LD.E R40, desc[UR6][R8.64+0x7c] ;  /* 0x00007c0608287980 */ /* 0x000f24000c101900 */
[----:B----4-:R-:W-:-:S05]  /*cf20*/  FADD R41, R41, R40 ;  /* 0x0000002829297221 */ /* 0x010fca0000000000 */
[----:B------:R4:W-:Y:S04]  /*cf30*/  ST.E desc[UR6][R20.64+0x7c], R41 ;  /* 0x00007c2914007985 */ /* 0x0009e8000c101906 */
[----:B-----5:R-:W0:Y:S02]  /*cf40*/  LD.E R40, desc[UR6][R4.64] ;  /* 0x0000000604287980 */ /* 0x020e24000c101900 */
[----:B0-----:R-:W-:-:S05]  /*cf50*/  FADD R43, R43, R40 ;  /* 0x000000282b2b7221 */ /* 0x001fca0000000000 */
[----:B------:R0:W-:Y:S04]  /*cf60*/  ST.E desc[UR6][R20.64], R43 ;  /* 0x0000002b14007985 */ /* 0x0001e8000c101906 */
[----:B------:R-:W1:Y:S02]  /*cf70*/  LD.E R40, desc[UR6][R4.64+0x4] ;  /* 0x0000040604287980 */ /* 0x000e64000c101900 */
[----:B-1----:R-:W-:-:S05]  /*cf80*/  FADD R45, R45, R40 ;  /* 0x000000282d2d7221 */ /* 0x002fca0000000000 */
        /* <DEDUP_REMOVED lines=9> */
[----:B------:R2:W-:Y:S04]  /*d020*/  ST.E desc[UR6][R20.64+0x10], R8 ;  /* 0x0000100814007985 */ /* 0x0005e8000c101906 */
[----:B------:R-:W4:Y:S02]  /*d030*/  LD.E R36, desc[UR6][R4.64+0x14] ;  /* 0x0000140604247980 */ /* 0x000f24000c101900 */
        /* <DEDUP_REMOVED lines=25> */
[----:B------:R-:W-:Y:S04]  /*d1d0*/  ST.E desc[UR6][R20.64+0x34], R32 ;  /* 0x0000342014007985 */ /* 0x000fe8000c101906 */
        /* <DEDUP_REMOVED lines=41> */
[----:B------:R-:W-:Y:S04]  /*d470*/  ST.E desc[UR6][R20.64+0x6c], R33 ;  /* 0x00006c2114007985 */ /* 0x000fe8000c101906 */
[----:B------:R-:W5:Y:S02]  /*d480*/  LD.E R28, desc[UR6][R4.64+0x70] ;  /* 0x00007006041c7980 */ /* 0x000f64000c101900 */
[----:B-----5:R-:W-:-:S05]  /*d490*/  FADD R35, R35, R28 ;  /* 0x0000001c23237221 */ /* 0x020fca0000000000 */
[----:B------:R5:W-:Y:S04]  /*d4a0*/  ST.E desc[UR6][R20.64+0x70], R35 ;  /* 0x0000702314007985 */ /* 0x000be8000c101906 */
[----:B------:R-:W3:Y:S02]  /*d4b0*/  LD.E R28, desc[UR6][R4.64+0x74] ;  /* 0x00007406041c7980 */ /* 0x000ee4000c101900 */
[----:B---3--:R-:W-:-:S05]  /*d4c0*/  FADD R37, R37, R28 ;  /* 0x0000001c25257221 */ /* 0x008fca0000000000 */
[----:B------:R3:W-:Y:S04]  /*d4d0*/  ST.E desc[UR6][R20.64+0x74], R37 ;  /* 0x0000742514007985 */ /* 0x0007e8000c101906 */
[----:B------:R-:W2:Y:S02]  /*d4e0*/  LD.E R28, desc[UR6][R4.64+0x78] ;  /* 0x00007806041c7980 */ /* 0x000ea4000c101900 */
[----:B--2---:R-:W-:Y:S02]  /*d4f0*/  FADD R39, R39, R28 ;  /* 0x0000001c27277221 */ /* 0x004fe40000000000 */
[----:B------:R-:W2:Y:S04]  /*d500*/  LDG.E.64.CONSTANT R28, desc[UR6][R22.64+0x2800] ;  /* 0x00280006161c7981 */ /* 0x000ea8000c1e9b00 */
[----:B------:R3:W-:Y:S04]  /*d510*/  ST.E desc[UR6][R20.64+0x78], R39 ;  /* 0x0000782714007985 */ /* 0x0007e8000c101906 */
[----:B------:R-:W4:Y:S02]  /*d520*/  LD.E R40, desc[UR6][R4.64+0x7c] ;  /* 0x00007c0604287980 */ /* 0x000f24000c101900 */
[----:B----4-:R-:W-:-:S05]  /*d530*/  FADD R41, R41, R40 ;  /* 0x0000002829297221 */ /* 0x010fca0000000000 */
[----:B------:R4:W-:Y:S04]  /*d540*/  ST.E desc[UR6][R20.64+0x7c], R41 ;  /* 0x00007c2914007985 */ /* 0x0009e8000c101906 */
[----:B--2---:R-:W0:Y:S02]  /*d550*/  LD.E R40, desc[UR6][R28.64] ;  /* 0x000000061c287980 */ /* 0x004e24000c101900 */
[----:B0-----:R-:W-:-:S05]  /*d560*/  FADD R43, R43, R40 ;  /* 0x000000282b2b7221 */ /* 0x001fca0000000000 */
[----:B------:R0:W-:Y:S04]  /*d570*/  ST.E desc[UR6][R20.64], R43 ;  /* 0x0000002b14007985 */ /* 0x0001e8000c101906 */
[----:B------:R-:W1:Y:S02]  /*d580*/  LD.E R40, desc[UR6][R28.64+0x4] ;  /* 0x000004061c287980 */ /* 0x000e64000c101900 */
[----:B-1----:R-:W-:-:S05]  /*d590*/  FADD R45, R45, R40 ;  /* 0x000000282d2d7221 */ /* 0x002fca0000000000 */
        /* <DEDUP_REMOVED lines=39> */
[----:B------:R-:W-:Y:S04]  /*d810*/  ST.E desc[UR6][R20.64+0x38], R34 ;  /* 0x0000382214007985 */ /* 0x000fe8000c101906 */
        /* <DEDUP_REMOVED lines=69> */
[----:B------:R-:W-:Y:S04]  /*dc70*/  ST.E desc[UR6][R20.64+0x14], R10 ;  /* 0x0000140a14007985 */ /* 0x000fe8000c101906 */
        /* <DEDUP_REMOVED lines=73> */
[----:B----4-:R-:W-:Y:S02]  /*e110*/  FADD R39, R39, R34 ;  /* 0x0000002227277221 */ /* 0x010fe40000000000 */
[----:B------:R-:W4:Y:S04]  /*e120*/  LDG.E.64.CONSTANT R34, desc[UR6][R22.64+0x3800] ;  /* 0x0038000616227981 */ /* 0x000f28000c1e9b00 */
[----:B------:R-:W-:Y:S04]  /*e130*/  ST.E desc[UR6][R20.64+0x78], R39 ;  /* 0x0000782714007985 */ /* 0x000fe8000c101906 */
[----:B------:R-:W3:Y:S02]  /*e140*/  LD.E R40, desc[UR6][R32.64+0x7c] ;  /* 0x00007c0620287980 */ /* 0x000ee4000c101900 */
[----:B---3--:R-:W-:-:S05]  /*e150*/  FADD R41, R41, R40 ;  /* 0x0000002829297221 */ /* 0x008fca0000000000 */
[----:B------:R-:W-:Y:S04]  /*e160*/  ST.E desc[UR6][R20.64+0x7c], R41 ;  /* 0x00007c2914007985 */ /* 0x000fe8000c101906 */
[----:B----4-:R-:W0:Y:S02]  /*e170*/  LD.E R40, desc[UR6][R34.64] ;  /* 0x0000000622287980 */ /* 0x010e24000c101900 */
[----:B0-----:R-:W-:-:S05]  /*e180*/  FADD R43, R43, R40 ;  /* 0x000000282b2b7221 */ /* 0x001fca0000000000 */
[----:B------:R0:W-:Y:S04]  /*e190*/  ST.E desc[UR6][R20.64], R43 ;  /* 0x0000002b14007985 */ /* 0x0001e8000c101906 */
[----:B------:R-:W1:Y:S02]  /*e1a0*/  LD.E R40, desc[UR6][R34.64+0x4] ;  /* 0x0000040622287980 */ /* 0x000e64000c101900 */
[----:B-1----:R-:W-:-:S05]  /*e1b0*/  FADD R45, R45, R40 ;  /* 0x000000282d2d7221 */ /* 0x002fca0000000000 */
        /* <DEDUP_REMOVED lines=13> */
[----:B0-----:R-:W5:Y:S02]  /*e290*/  LD.E R43, desc[UR6][R34.64+0x18] ;  /* 0x00001806222b7980 */ /* 0x001f64000c101900 */
[----:B-----5:R-:W-:-:S05]  /*e2a0*/  FADD R43, R12, R43 ;  /* 0x0000002b0c2b7221 */ /* 0x020fca0000000000 */
[----:B------:R0:W-:Y:S04]  /*e2b0*/  ST.E desc[UR6][R20.64+0x18], R43 ;  /* 0x0000182b14007985 */ /* 0x0001e8000c101906 */
[----:B-1----:R-:W5:Y:S02]  /*e2c0*/  LD.E R9, desc[UR6][R34.64+0x1c] ;  /* 0x00001c0622097980 */ /* 0x002f64000c101900 */
[----:B-----5:R-:W-:-:S05]  /*e2d0*/  FADD R9, R14, R9 ;  /* 0x000000090e097221 */ /* 0x020fca0000000000 */
[----:B------:R1:W-:Y:S04]  /*e2e0*/  ST.E desc[UR6][R20.64+0x1c], R9 ;  /* 0x00001c0914007985 */ /* 0x0003e8000c101906 */
[----:B--2---:R-:W2:Y:S02]  /*e2f0*/  LD.E R5, desc[UR6][R34.64+0x20] ;  /* 0x0000200622057980 */ /* 0x004ea4000c101900 */
[----:B--2---:R-:W-:-:S05]  /*e300*/  FADD R5, R16, R5 ;  /* 0x0000000510057221 */ /* 0x004fca0000000000 */
[----:B------:R2:W-:Y:S04]  /*e310*/  ST.E desc[UR6][R20.64+0x20], R5 ;  /* 0x0000200514007985 */ /* 0x0005e8000c101906 */
[----:B---3--:R-:W3:Y:S02]  /*e320*/  LD.E R29, desc[UR6][R34.64+0x24] ;  /* 0x00002406221d7980 */ /* 0x008ee4000c101900 */
[----:B---3--:R-:W-:-:S05]  /*e330*/  FADD R29, R18, R29 ;  /* 0x0000001d121d7221 */ /* 0x008fca0000000000 */
[----:B------:R3:W-:Y:S04]  /*e340*/  ST.E desc[UR6][R20.64+0x24], R29 ;  /* 0x0000241d14007985 */ /* 0x0007e8000c101906 */
[----:B----4-:R-:W4:Y:S02]  /*e350*/  LD.E R33, desc[UR6][R34.64+0x28] ;  /* 0x0000280622217980 */ /* 0x010f24000c101900 */
[----:B----4-:R-:W-:-:S05]  /*e360*/  FADD R33, R24, R33 ;  /* 0x0000002118217221 */ /* 0x010fca0000000000 */
[----:B------:R4:W-:Y:S04]  /*e370*/  ST.E desc[UR6][R20.64+0x28], R33 ;  /* 0x0000282114007985 */ /* 0x0009e8000c101906 */
[----:B0-----:R-:W5:Y:S02]  /*e380*/  LD.E R43, desc[UR6][R34.64+0x2c] ;  /* 0x00002c06222b7980 */ /* 0x001f64000c101900 */
[----:B-----5:R-:W-:-:S05]  /*e390*/  FADD R43, R26, R43 ;  /* 0x0000002b1a2b7221 */ /* 0x020fca0000000000 */
[----:B------:R-:W-:Y:S04]  /*e3a0*/  ST.E desc[UR6][R20.64+0x2c], R43 ;  /* 0x00002c2b14007985 */ /* 0x000fe8000c101906 */
        /* <DEDUP_REMOVED lines=48> */
[----:B-1----:R-:W3:Y:S02]  /*e6b0*/  LD.E R7, desc[UR6][R34.64+0x70] ;  /* 0x0000700622077980 */ /* 0x002ee4000c101900 */
[----:B---3--:R-:W-:-:S05]  /*e6c0*/  FADD R7, R28, R7 ;  /* 0x000000071c077221 */ /* 0x008fca0000000000 */
[----:B------:R2:W-:Y:S04]  /*e6d0*/  ST.E desc[UR6][R20.64+0x70], R7 ;  /* 0x0000700714007985 */ /* 0x0005e8000c101906 */
[----:B------:R-:W3:Y:S02]  /*e6e0*/  LD.E R0, desc[UR6][R34.64+0x74] ;  /* 0x0000740622007980 */ /* 0x000ee4000c101900 */
[----:B---3--:R-:W-:-:S05]  /*e6f0*/  FADD R37, R37, R0 ;  /* 0x0000000025257221 */ /* 0x008fca0000000000 */
[----:B------:R2:W-:Y:S04]  /*e700*/  ST.E desc[UR6][R20.64+0x74], R37 ;  /* 0x0000742514007985 */ /* 0x0005e8000c101906 */
[----:B------:R-:W3:Y:S02]  /*e710*/  LD.E R0, desc[UR6][R34.64+0x78] ;  /* 0x0000780622007980 */ /* 0x000ee4000c101900 */
[----:B---3--:R-:W-:-:S05]  /*e720*/  FADD R39, R39, R0 ;  /* 0x0000000027277221 */ /* 0x008fca0000000000 */
[----:B------:R2:W-:Y:S04]  /*e730*/  ST.E desc[UR6][R20.64+0x78], R39 ;  /* 0x0000782714007985 */ /* 0x0005e8000c101906 */
[----:B------:R-:W3:Y:S01]  /*e740*/  LD.E R0, desc[UR6][R34.64+0x7c] ;  /* 0x00007c0622007980 */ /* 0x000ee2000c101900 */
[----:B------:R-:W-:Y:S01]  /*e750*/  ISETP.GE.U32.AND P0, PT, R6, 0x1000, PT ;  /* 0x000010000600780c */ /* 0x000fe20003f06070 */
[----:B0-----:R-:W-:Y:S02]  /*e760*/  HFMA2 R3, -RZ, RZ, 0, 0.0001220703125 ;  /* 0x00000800ff037431 */ /* 0x001fe400000001ff */
[----:B---3--:R-:W-:-:S05]  /*e770*/  FADD R41, R41, R0 ;  /* 0x0000000029297221 */ /* 0x008fca0000000000 */
[----:B------:R2:W-:Y:S05]  /*e780*/  ST.E desc[UR6][R20.64+0x7c], R41 ;  /* 0x00007c2914007985 */ /* 0x0005ea000c101906 */
[----:B------:R-:W-:Y:S05]  /*e790*/  @!P0 BRA `(.L_x_30) ;  /* 0x0000003000cc8947 */ /* 0x000fea0003800000 */
[----:B------:R-:W0:Y:S01]  /*e7a0*/  LDC R4, c[0x0][0x390] ;  /* 0x0000e400ff047b82 */ /* 0x000e220000000800 */
[----:B------:R-:W-:Y:S02]  /*e7b0*/  IADD3 R0, PT, PT, R6, -0x800, RZ ;  /* 0xfffff80006007810 */ /* 0x000fe40007ffe0ff */
[----:B------:R-:W-:-:S07]  /*e7c0*/  MOV R3, 0x800 ;  /* 0x0000080000037802 */ /* 0x000fce0000000f00 */
.L_x_32:
[----:B------:R-:W-:Y:S01]  /*e7d0*/  IMAD.WIDE R24, R3, 0x8, R22 ;  /* 0x0000000803187825 */ /* 0x000fe200078e0216 */
[----:B-12---:R-:W2:Y:S04]  /*e7e0*/  LD.E R5, desc[UR6][R20.64] ;  /* 0x0000000614057980 */ /* 0x006ea8000c101900 */
[----:B------:R-:W3:Y:S04]  /*e7f0*/  LDG.E.64.CONSTANT R26, desc[UR6][R24.64] ;  /* 0x00000006181a7981 */ /* 0x000ee8000c1e9b00 */
[----:B------:R-:W4:Y:S04]  /*e800*/  LD.E R8, desc[UR6][R20.64+0x4] ;  /* 0x0000040614087980 */ /* 0x000f28000c101900 */
[----:B------:R-:W5:Y:S04]  /*e810*/  LD.E R10, desc[UR6][R20.64+0xc] ;  /* 0x00000c06140a7980 */ /* 0x000f68000c101900 */
[----:B------:R-:W5:Y:S04]  /*e820*/  LD.E R12, desc[UR6][R20.64+0x14] ;  /* 0x00001406140c7980 */ /* 0x000f68000c101900 */
[----:B------:R-:W5:Y:S04]  /*e830*/  LD.E R14, desc[UR6][R20.64+0x1c] ;  /* 0x00001c06140e7980 */ /* 0x000f68000c101900 */
[----:B------:R-:W5:Y:S04]  /*e840*/  LD.E R16, desc[UR6][R20.64+0x24] ;  /* 0x0000240614107980 */ /* 0x000f68000c101900 */
[----:B------:R-:W5:Y:S04]  /*e850*/  LD.E R18, desc[UR6][R20.64+0x2c] ;  /* 0x00002c0614127980 */ /* 0x000f68000c101900 */
[----:B------:R-:W5:Y:S04]  /*e860*/  LD.E R28, desc[UR6][R20.64+0x34] ;  /* 0x00003406141c7980 */ /* 0x000f68000c101900 */
[----:B---3--:R-:W2:Y:S02]  /*e870*/  LD.E R6, desc[UR6][R26.64] ;  /* 0x000000061a067980 */ /* 0x008ea4000c101900 */
[----:B--2---:R-:W-:-:S02]  /*e880*/  FADD R6, R6, R5 ;  /* 0x0000000506067221 */ /* 0x004fc40000000000 */
[----:B------:R-:W2:Y:S04]  /*e890*/  LD.E R5, desc[UR6][R20.64+0x8] ;  /* 0x0000080614057980 */ /* 0x000ea8000c101900 */
[----:B------:R1:W-:Y:S04]  /*e8a0*/  ST.E desc[UR6][R20.64], R6 ;  /* 0x0000000614007985 */ /* 0x0003e8000c101906 */
[----:B------:R-:W4:Y:S02]  /*e8b0*/  LD.E R7, desc[UR6][R26.64+0x4] ;  /* 0x000004061a077980 */ /* 0x000f24000c101900 */
[----:B----4-:R-:W-:-:S05]  /*e8c0*/  FADD R7, R7, R8 ;  /* 0x0000000807077221 */ /* 0x010fca0000000000 */
[----:B------:R3:W-:Y:S04]  /*e8d0*/  ST.E desc[UR6][R20.64+0x4], R7 ;  /* 0x0000040714007985 */ /* 0x0007e8000c101906 */
[----:B------:R-:W2:Y:S02]  /*e8e0*/  LD.E R8, desc[UR6][R26.64+0x8] ;  /* 0x000008061a087980 */ /* 0x000ea4000c101900 */
[----:B--2---:R-:W-:Y:S02]  /*e8f0*/  FADD R8, R8, R5 ;  /* 0x0000000508087221 */ /* 0x004fe40000000000 */
[----:B------:R-:W2:Y:S04]  /*e900*/  LD.E R5, desc[UR6][R20.64+0x10] ;  /* 0x0000100614057980 */ /* 0x000ea8000c101900 */
        /* <DEDUP_REMOVED lines=8> */
[----:B------:R-:W3:Y:S02]  /*e990*/  LD.E R11, desc[UR6][R26.64+0x14] ;  /* 0x000014061a0b7980 */ /* 0x000ee4000c101900 */
[----:B---3--:R-:W-:-:S05]  /*e9a0*/  FADD R11, R11, R12 ;  /* 0x0000000c0b0b7221 */ /* 0x008fca0000000000 */
[----:B------:R3:W-:Y:S04]  /*e9b0*/  ST.E desc[UR6][R20.64+0x14], R11 ;  /* 0x0000140b14007985 */ /* 0x0007e8000c101906 */
[----:B------:R-:W2:Y:S02]  /*e9c0*/  LD.E R12, desc[UR6][R26.64+0x18] ;  /* 0x000018061a0c7980 */ /* 0x000ea4000c101900 */
[----:B--2---:R-:W-:Y:S02]  /*e9d0*/  FADD R12, R12, R5 ;  /* 0x000000050c0c7221 */ /* 0x004fe40000000000 */
        /* <DEDUP_REMOVED lines=94> */
[----:B------:R-:W2:Y:S04]  /*efc0*/  LD.E R44, desc[UR6][R26.64+0x7c] ;  /* 0x00007c061a2c7980 */ /* 0x000ea8000c101900 */
[----:B------:R-:W5:Y:S01]  /*efd0*/  LDG.E.64.CONSTANT R26, desc[UR6][R24.64+0x800] ;  /* 0x00080006181a7981 */ /* 0x000f62000c1e9b00 */
[----:B--2---:R-:W-:-:S05]  /*efe0*/  FADD R5, R44, R5 ;  /* 0x000000052c057221 */ /* 0x004fca0000000000 */
[----:B------:R2:W-:Y:S04]  /*eff0*/  ST.E desc[UR6][R20.64+0x7c], R5 ;  /* 0x00007c0514007985 */ /* 0x0005e8000c101906 */
[----:B-----5:R-:W1:Y:S02]  /*f000*/  LD.E R44, desc[UR6][R26.64] ;  /* 0x000000061a2c7980 */ /* 0x020e64000c101900 */
        /* <DEDUP_REMOVED lines=11> */
[----:B------:R-:W0:Y:S02]  /*f0c0*/  LD.E R44, desc[UR6][R26.64+0x10] ;  /* 0x000010061a2c7980 */ /* 0x000e24000c101900 */
[----:B0-----:R-:W-:-:S05]  /*f0d0*/  FADD R10, R10, R44 ;  /* 0x0000002c0a0a7221 */ /* 0x001fca0000000000 */
        /* <DEDUP_REMOVED lines=79> */
[----:B------:R-:W3:Y:S04]  /*f5d0*/  LD.E R44, desc[UR6][R26.64+0x7c] ;  /* 0x00007c061a2c7980 */ /* 0x000ee8000c101900 */
[----:B------:R-:W4:Y:S01]  /*f5e0*/  LDG.E.64.CONSTANT R26, desc[UR6][R24.64+0x1000] ;  /* 0x00100006181a7981 */ /* 0x000f22000c1e9b00 */
[----:B---3--:R-:W-:-:S05]  /*f5f0*/  FADD R5, R5, R44 ;  /* 0x0000002c05057221 */ /* 0x008fca0000000000 */
[----:B------:R3:W-:Y:S04]  /*f600*/  ST.E desc[UR6][R20.64+0x7c], R5 ;  /* 0x00007c0514007985 */ /* 0x0007e8000c101906 */
[----:B----4-:R-:W1:Y:S02]  /*f610*/  LD.E R44, desc[UR6][R26.64] ;  /* 0x000000061a2c7980 */ /* 0x010e64000c101900 */
[----:B-1----:R-:W-:-:S05]  /*f620*/  FADD R6, R6, R44 ;  /* 0x0000002c06067221 */ /* 0x002fca0000000000 */
        /* <DEDUP_REMOVED lines=10> */
[----:B------:R-:W0:Y:S02]  /*f6d0*/  LD.E R44, desc[UR6][R26.64+0x10] ;  /* 0x000010061a2c7980 */ /* 0x000e24000c101900 */
[----:B0-----:R-:W-:-:S05]  /*f6e0*/  FADD R10, R10, R44 ;  /* 0x0000002c0a0a7221 */ /* 0x001fca0000000000 */
        /* <DEDUP_REMOVED lines=371> */
[----:B------:R-:W4:Y:S04]  /*10e20*/  LDG.E.64.CONSTANT R26, desc[UR6][R24.64+0x3000] ;  /* 0x00300006181a7981 */ /* 0x000f28000c1e9b00 */
[----:B------:R-:W5:Y:S01]  /*10e30*/  LDG.E.64.CONSTANT R24, desc[UR6][R24.64+0x3800] ;  /* 0x0038000618187981 */ /* 0x000f62000c1e9b00 */
        /* <DEDUP_REMOVED lines=14> */
[----:B------:R-:W0:Y:S02]  /*10f20*/  LD.E R5, desc[UR6][R26.64+0x10] ;  /* 0x000010061a057980 */ /* 0x000e24000c101900 */
[----:B0-----:R-:W-:-:S05]  /*10f30*/  FADD R10, R10, R5 ;  /* 0x000000050a0a7221 */ /* 0x001fca0000000000 */
[----:B------:R-:W-:Y:S04]  /*10f40*/  ST.E desc[UR6][R20.64+0x10], R10 ;  /* 0x0000100a14007985 */ /* 0x000fe8000c101906 */
[----:B------:R-:W3:Y:S02]  /*10f50*/  LD.E R5, desc[UR6][R26.64+0x14] ;  /* 0x000014061a057980 */ /* 0x000ee4000c101900 */
[----:B---3--:R-:W-:-:S05]  /*10f60*/  FADD R11, R11, R5 ;  /* 0x000000050b0b7221 */ /* 0x008fca0000000000 */
[----:B------:R0:W-:Y:S04]  /*10f70*/  ST.E desc[UR6][R20.64+0x14], R11 ;  /* 0x0000140b14007985 */ /* 0x0001e8000c101906 */
[----:B------:R-:W3:Y:S02]  /*10f80*/  LD.E R5, desc[UR6][R26.64+0x18] ;  /* 0x000018061a057980 */ /* 0x000ee4000c101900 */
[----:B---3--:R-:W-:-:S05]  /*10f90*/  FADD R12, R12, R5 ;  /* 0x000000050c0c7221 */ /* 0x008fca0000000000 */
[----:B------:R-:W-:Y:S04]  /*10fa0*/  ST.E desc[UR6][R20.64+0x18], R12 ;  /* 0x0000180c14007985 */ /* 0x000fe8000c101906 */
        /* <DEDUP_REMOVED lines=72> */
[----:B-----5:R-:W3:Y:S02]  /*11430*/  LD.E R42, desc[UR6][R26.64+0x7c] ;  /* 0x00007c061a2a7980 */ /* 0x020ee4000c101900 */
[----:B---3--:R-:W-:-:S05]  /*11440*/  FADD R44, R44, R42 ;  /* 0x0000002a2c2c7221 */ /* 0x008fca0000000000 */
[----:B------:R-:W-:Y:S04]  /*11450*/  ST.E desc[UR6][R20.64+0x7c], R44 ;  /* 0x00007c2c14007985 */ /* 0x000fe8000c101906 */
[----:B------:R-:W3:Y:S02]  /*11460*/  LD.E R42, desc[UR6][R24.64] ;  /* 0x00000006182a7980 */ /* 0x000ee4000c101900 */
[----:B---3--:R-:W-:-:S05]  /*11470*/  FADD R42, R6, R42 ;  /* 0x0000002a062a7221 */ /* 0x008fca0000000000 */
[----:B------:R-:W-:Y:S04]  /*11480*/  ST.E desc[UR6][R20.64], R42 ;  /* 0x0000002a14007985 */ /* 0x000fe8000c101906 */
[----:B-1----:R-:W4:Y:S02]  /*11490*/  LD.E R6, desc[UR6][R24.64+0x4] ;  /* 0x0000040618067980 */ /* 0x002f24000c101900 */
[----:B----4-:R-:W-:-:S05]  /*114a0*/  FADD R7, R7, R6 ;  /* 0x0000000607077221 */ /* 0x010fca0000000000 */
[----:B------:R1:W-:Y:S04]  /*114b0*/  ST.E desc[UR6][R20.64+0x4], R7 ;  /* 0x0000040714007985 */ /* 0x0003e8000c101906 */
[----:B------:R-:W3:Y:S02]  /*114c0*/  LD.E R6, desc[UR6][R24.64+0x8] ;  /* 0x0000080618067980 */ /* 0x000ee4000c101900 */
[----:B---3--:R-:W-:-:S05]  /*114d0*/  FADD R27, R8, R6 ;  /* 0x00000006081b7221 */ /* 0x008fca0000000000 */
[----:B------:R-:W-:Y:S04]  /*114e0*/  ST.E desc[UR6][R20.64+0x8], R27 ;  /* 0x0000081b14007985 */ /* 0x000fe8000c101906 */
[----:B------:R-:W2:Y:S02]  /*114f0*/  LD.E R6, desc[UR6][R24.64+0xc] ;  /* 0x00000c0618067980 */ /* 0x000ea4000c101900 */
[----:B--2---:R-:W-:-:S05]  /*11500*/  FADD R9, R9, R6 ;  /* 0x0000000609097221 */ /* 0x004fca0000000000 */
[----:B------:R2:W-:Y:S04]  /*11510*/  ST.E desc[UR6][R20.64+0xc], R9 ;  /* 0x00000c0914007985 */ /* 0x0005e8000c101906 */
[----:B------:R-:W3:Y:S02]  /*11520*/  LD.E R6, desc[UR6][R24.64+0x10] ;  /* 0x0000100618067980 */ /* 0x000ee4000c101900 */
[----:B---3--:R-:W-:-:S05]  /*11530*/  FADD R6, R10, R6 ;  /* 0x000000060a067221 */ /* 0x008fca0000000000 */
[----:B------:R3:W-:Y:S04]  /*11540*/  ST.E desc[UR6][R20.64+0x10], R6 ;  /* 0x0000100614007985 */ /* 0x0007e8000c101906 */
[----:B------:R-:W0:Y:S02]  /*11550*/  LD.E R8, desc[UR6][R24.64+0x14] ;  /* 0x0000140618087980 */ /* 0x000e24000c101900 */
[----:B0-----:R-:W-:-:S05]  /*11560*/  FADD R11, R11, R8 ;  /* 0x000000080b0b7221 */ /* 0x001fca0000000000 */
[----:B------:R0:W-:Y:S04]  /*11570*/  ST.E desc[UR6][R20.64+0x14], R11 ;  /* 0x0000140b14007985 */ /* 0x0001e8000c101906 */
[----:B-1----:R-:W4:Y:S02]  /*11580*/  LD.E R7, desc[UR6][R24.64+0x18] ;  /* 0x0000180618077980 */ /* 0x002f24000c101900 */
[----:B----4-:R-:W-:-:S05]  /*11590*/  FADD R7, R12, R7 ;  /* 0x000000070c077221 */ /* 0x010fca0000000000 */
[----:B------:R1:W-:Y:S04]  /*115a0*/  ST.E desc[UR6][R20.64+0x18], R7 ;  /* 0x0000180714007985 */ /* 0x0003e8000c101906 */
[----:B------:R-:W4:Y:S02]  /*115b0*/  LD.E R8, desc[UR6][R24.64+0x1c] ;  /* 0x00001c0618087980 */ /* 0x000f24000c101900 */
[----:B----4-:R-:W-:-:S05]  /*115c0*/  FADD R13, R13, R8 ;  /* 0x000000080d0d7221 */ /* 0x010fca0000000000 */
        /* <DEDUP_REMOVED lines=10> */
[----:B------:R-:W2:Y:S02]  /*11670*/  LD.E R6, desc[UR6][R24.64+0x2c] ;  /* 0x00002c0618067980 */ /* 0x000ea4000c101900 */
[----:B--2---:R-:W-:-:S05]  /*11680*/  FADD R17, R17, R6 ;  /* 0x0000000611117221 */ /* 0x004fca0000000000 */
[----:B------:R-:W-:Y:S04]  /*11690*/  ST.E desc[UR6][R20.64+0x2c], R17 ;  /* 0x00002c1114007985 */ /* 0x000fe8000c101906 */
[----:B-1----:R-:W2:Y:S02]  /*116a0*/  LD.E R7, desc[UR6][R24.64+0x30] ;  /* 0x0000300618077980 */ /* 0x002ea4000c101900 */
        /* <DEDUP_REMOVED lines=43> */
[----:B------:R-:W-:Y:S04]  /*11960*/  ST.E desc[UR6][R20.64+0x68], R13 ;  /* 0x0000680d14007985 */ /* 0x000fe8000c101906 */
[----:B------:R-:W3:Y:S02]  /*11970*/  LD.E R15, desc[UR6][R24.64+0x6c] ;  /* 0x00006c06180f7980 */ /* 0x000ee4000c101900 */
[----:B---3--:R-:W-:-:S05]  /*11980*/  FADD R15, R36, R15 ;  /* 0x0000000f240f7221 */ /* 0x008fca0000000000 */
[----:B------:R-:W-:Y:S04]  /*11990*/  ST.E desc[UR6][R20.64+0x6c], R15 ;  /* 0x00006c0f14007985 */ /* 0x000fe8000c101906 */
[----:B0-----:R-:W3:Y:S02]  /*119a0*/  LD.E R7, desc[UR6][R24.64+0x70] ;  /* 0x0000700618077980 */ /* 0x001ee4000c101900 */
        /* <DEDUP_REMOVED lines=8> */
[----:B--2---:R-:W2:Y:S01]  /*11a30*/  LD.E R11, desc[UR6][R24.64+0x7c] ;  /* 0x00007c06180b7980 */ /* 0x004ea2000c101900 */
[----:B------:R-:W-:-:S04]  /*11a40*/  MOV R6, R4 ;  /* 0x0000000400067202 */ /* 0x000fc80000000f00 */
[----:B0-----:R-:W-:-:S04]  /*11a50*/  IADD3 R7, PT, PT, -R3, R6, RZ ;  /* 0x0000000603077210 */ /* 0x001fc80007ffe1ff */
[----:B------:R-:W-:Y:S01]  /*11a60*/  ISETP.GE.AND P0, PT, R7, 0x800, PT ;  /* 0x000008000700780c */ /* 0x000fe20003f06270 */
[----:B--2---:R-:W-:-:S05]  /*11a70*/  FADD R11, R44, R11 ;  /* 0x0000000b2c0b7221 */ /* 0x004fca0000000000 */
[----:B------:R1:W-:Y:S07]  /*11a80*/  ST.E desc[UR6][R20.64+0x7c], R11 ;  /* 0x00007c0b14007985 */ /* 0x0003ee000c101906 */
[----:B------:R-:W-:Y:S05]  /*11a90*/  @!P0 BRA `(.L_x_31) ;  /* 0x00000008004c8947 */ /* 0x000fea0003800000 */
[----:B------:R-:W-:-:S04]  /*11aa0*/  IADD3 R3, PT, PT, R3, 0x800, RZ ;  /* 0x0000080003037810 */ /* 0x000fc80007ffe0ff */
[----:B------:R-:W-:-:S13]  /*11ab0*/  ISETP.GT.AND P0, PT, R3, R0, PT ;  /* 0x000000000300720c */ /* 0x000fda0003f04270 */
[----:B------:R-:W-:Y:S05]  /*11ac0*/  @!P0 BRA `(.L_x_32) ;  /* 0xffffffcc00408947 */ /* 0x000fea000383ffff */
.L_x_30:
[----:B------:R-:W-:-:S13]  /*11ad0*/  ISETP.GE.AND P0, PT, R3, R6, PT ;  /* 0x000000060300720c */ /* 0x000fda0003f06270 */
[----:B------:R-:W-:Y:S05]  /*11ae0*/  @P0 BRA `(.L_x_31) ;  /* 0x0000000800380947 */ /* 0x000fea0003800000 */
[----:B-1----:R-:W-:Y:S01]  /*11af0*/  IADD3 R9, PT, PT, -R3, R6, RZ ;  /* 0x0000000603097210 */ /* 0x002fe20007ffe1ff */
[----:B------:R-:W-:Y:S03]  /*11b00*/  BSSY.RECONVERGENT B1, `(.L_x_31) ;  /* 0x000008c000017945 */ /* 0x000fe60003800200 */
[----:B------:R-:W-:-:S13]  /*11b10*/  ISETP.GE.AND P0, PT, R2, R9, PT ;  /* 0x000000090200720c */ /* 0x000fda0003f06270 */
[----:B------:R-:W-:Y:S05]  /*11b20*/  @P0 BRA `(.L_x_33) ;  /* 0x0000000800240947 */ /* 0x000fea0003800000 */
[----:B--2---:R-:W0:Y:S01]  /*11b30*/  LDC.64 R4, c[0x0][0x380] ;  /* 0x0000e000ff047b82 */ /* 0x004e220000000a00 */
[----:B------:R-:W-:Y:S02]  /*11b40*/  IADD3 R3, PT, PT, R2, R3, RZ ;  /* 0x0000000302037210 */ /* 0x000fe40007ffe0ff */
[----:B------:R-:W-:-:S07]  /*11b50*/  MOV R0, R2 ;  /* 0x0000000200007202 */ /* 0x000fce0000000f00 */
.L_x_34:
[----:B0-----:R-:W-:Y:S01]  /*11b60*/  IMAD.WIDE.U32 R6, R3, 0x8, R4 ;  /* 0x0000000803067825 */ /* 0x001fe200078e0004 */
[----:B-1----:R-:W2:Y:S04]  /*11b70*/  LD.E R11, desc[UR6][R20.64] ;  /* 0x00000006140b7980 */ /* 0x002ea8000c101900 */
[----:B------:R-:W3:Y:S04]  /*11b80*/  LD.E R13, desc[UR6][R20.64+0x4] ;  /* 0x00000406140d7980 */ /* 0x000ee8000c101900 */
[----:B------:R-:W4:Y:S04]  /*11b90*/  LDG.E.64.CONSTANT R6, desc[UR6][R6.64] ;  /* 0x0000000606067981 */ /* 0x000f28000c1e9b00 */
[----:B------:R-:W5:Y:S04]  /*11ba0*/  LD.E R15, desc[UR6][R20.64+0x8] ;  /* 0x00000806140f7980 */ /* 0x000f68000c101900 */
[----:B------:R-:W5:Y:S04]  /*11bb0*/  LD.E R17, desc[UR6][R20.64+0xc] ;  /* 0x00000c0614117980 */ /* 0x000f68000c101900 */
[----:B----4-:R-:W2:Y:S02]  /*11bc0*/  LD.E R8, desc[UR6][R6.64] ;  /* 0x0000000606087980 */ /* 0x010ea4000c101900 */
        /* <DEDUP_REMOVED lines=114> */
[----:B------:R-:W3:Y:S02]  /*122f0*/  LD.E R8, desc[UR6][R6.64+0x74] ;  /* 0x0000740606087980 */ /* 0x000ee4000c101900 */
[----:B---3--:R-:W-:-:S05]  /*12300*/  FADD R13, R8, R13 ;  /* 0x0000000d080d7221 */ /* 0x008fca0000000000 */
[----:B------:R1:W-:Y:S04]  /*12310*/  ST.E desc[UR6][R20.64+0x74], R13 ;  /* 0x0000740d14007985 */ /* 0x0003e8000c101906 */
[----:B------:R-:W5:Y:S02]  /*12320*/  LD.E R8, desc[UR6][R6.64+0x78] ;  /* 0x0000780606087980 */ /* 0x000f64000c101900 */
[----:B-----5:R-:W-:-:S05]  /*12330*/  FADD R15, R8, R15 ;  /* 0x0000000f080f7221 */ /* 0x020fca0000000000 */
[----:B------:R1:W-:Y:S04]  /*12340*/  ST.E desc[UR6][R20.64+0x78], R15 ;  /* 0x0000780f14007985 */ /* 0x0003e8000c101906 */
[----:B------:R-:W4:Y:S01]  /*12350*/  LD.E R8, desc[UR6][R6.64+0x7c] ;  /* 0x00007c0606087980 */ /* 0x000f22000c101900 */
[----:B------:R-:W-:-:S04]  /*12360*/  IADD3 R0, PT, PT, R0, 0x100, RZ ;  /* 0x0000010000007810 */ /* 0x000fc80007ffe0ff */
[----:B------:R-:W-:Y:S02]  /*12370*/  ISETP.GE.AND P0, PT, R0, R9, PT ;  /* 0x000000090000720c */ /* 0x000fe40003f06270 */
[----:B------:R-:W-:Y:S01]  /*12380*/  IADD3 R3, PT, PT, R3, 0x100, RZ ;  /* 0x0000010003037810 */ /* 0x000fe20007ffe0ff */
[----:B----4-:R-:W-:-:S05]  /*12390*/  FADD R17, R8, R17 ;  /* 0x0000001108117221 */ /* 0x010fca0000000000 */
[----:B------:R1:W-:Y:S05]  /*123a0*/  ST.E desc[UR6][R20.64+0x7c], R17 ;  /* 0x00007c1114007985 */ /* 0x0003ea000c101906 */
[----:B------:R-:W-:Y:S05]  /*123b0*/  @!P0 BRA `(.L_x_34) ;  /* 0xfffffff400e88947 */ /* 0x000fea000383ffff */
.L_x_33:
[----:B------:R-:W-:Y:S05]  /*123c0*/  BSYNC.RECONVERGENT B1 ;  /* 0x0000000000017941 */ /* 0x000fea0003800200 */
.L_x_31:
[----:B------:R-:W0:Y:S01]  /*123d0*/  S2R R6, SR_LANEID ;  /* 0x0000000000067919 */ /* 0x000e220000000000 */
[----:B------:R-:W-:Y:S01]  /*123e0*/  BSSY.RECONVERGENT B1, `(.L_x_35) ;  /* 0x0000089000017945 */ /* 0x000fe20003800200 */
[----:B------:R3:W4:Y:S04]  /*123f0*/  SHFL.DOWN PT, R4, R20, 0x1, 0x1f ;  /* 0x08201f0014047f89 */ /* 0x00072800000e0000 */
[----:B-12---:R3:W1:Y:S01]  /*12400*/  SHFL.DOWN PT, R5, R21, 0x1, 0x1f ;  /* 0x08201f0015057f89 */ /* 0x00666200000e0000 */
[C---:B0-----:R-:W-:Y:S02]  /*12410*/  ISETP.GT.AND P0, PT, R6.reuse, 0x1e, PT ;  /* 0x0000001e0600780c */ /* 0x041fe40003f04270 */
[C---:B------:R-:W-:Y:S02]  /*12420*/  ISETP.GT.AND P1, PT, R6.reuse, 0x1d, PT ;  /* 0x0000001d0600780c */ /* 0x040fe40003f24270 */
[----:B------:R-:W-:-:S02]  /*12430*/  ISETP.GT.AND P2, PT, R6, 0x1b, PT ;  /* 0x0000001b0600780c */ /* 0x000fc40003f44270 */
[C---:B------:R-:W-:Y:S02]  /*12440*/  ISETP.GT.AND P3, PT, R6.reuse, 0x17, PT ;  /* 0x000000170600780c */ /* 0x040fe40003f64270 */
[----:B------:R-:W-:-:S05]  /*12450*/  ISETP.GT.AND P4, PT, R6, 0xf, PT ;  /* 0x0000000f0600780c */ /* 0x000fca0003f84270 */
[----:B-1-34-:R-:W-:Y:S08]  /*12460*/  @P0 BRA `(.L_x_36) ;  /* 0x0000000800000947 */ /* 0x01aff00003800000 */
[----:B------:R-:W2:Y:S04]  /*12470*/  LD.E R3, desc[UR6][R20.64] ;  /* 0x0000000614037980 */ /* 0x000ea8000c101900 */
[----:B------:R-:W2:Y:S04]  /*12480*/  LD.E R0, desc[UR6][R4.64] ;  /* 0x0000000604007980 */ /* 0x000ea8000c101900 */
[----:B------:R-:W3:Y:S04]  /*12490*/  LD.E R7, desc[UR6][R20.64+0x4] ;  /* 0x0000040614077980 */ /* 0x000ee8000c101900 */
        /* <DEDUP_REMOVED lines=125> */
.L_x_36:
[----:B------:R-:W-:Y:S05]  /*12c70*/  BSYNC.RECONVERGENT B1 ;  /* 0x0000000000017941 */ /* 0x000fea0003800200 */
.L_x_35:
[----:B------:R1:W2:Y:S01]  /*12c80*/  SHFL.DOWN PT, R4, R20, 0x2, 0x1f ;  /* 0x08401f0014047f89 */ /* 0x0002a200000e0000 */
[----:B------:R-:W-:Y:S03]  /*12c90*/  BSSY.RECONVERGENT B1, `(.L_x_37) ;  /* 0x0000083000017945 */ /* 0x000fe60003800200 */
[----:B------:R1:W3:Y:S01]  /*12ca0*/  SHFL.DOWN PT, R5, R21, 0x2, 0x1f ;  /* 0x08401f0015057f89 */ /* 0x0002e200000e0000 */
[----:B------:R-:W-:Y:S05]  /*12cb0*/  @P1 BRA `(.L_x_38) ;  /* 0x0000000800001947 */ /* 0x000fea0003800000 */
        /* <DEDUP_REMOVED lines=128> */
.L_x_38:
[----:B------:R-:W-:Y:S05]  /*134c0*/  BSYNC.RECONVERGENT B1 ;  /* 0x0000000000017941 */ /* 0x000fea0003800200 */
.L_x_37:
[----:B--2---:R2:W0:Y:S01]  /*134d0*/  SHFL.DOWN PT, R4, R20, 0x4, 0x1f ;  /* 0x08801f0014047f89 */ /* 0x00442200000e0000 */
[----:B------:R-:W-:Y:S03]  /*134e0*/  BSSY.RECONVERGENT B1, `(.L_x_39) ;  /* 0x0000083000017945 */ /* 0x000fe60003800200 */
[----:B---3--:R2:W3:Y:S01]  /*134f0*/  SHFL.DOWN PT, R5, R21, 0x4, 0x1f ;  /* 0x08801f0015057f89 */ /* 0x0084e200000e0000 */
[----:B------:R-:W-:Y:S05]  /*13500*/  @P2 BRA `(.L_x_40) ;  /* 0x0000000800002947 */ /* 0x000fea0003800000 */
[----:B0---4-:R-:W4:Y:S04]  /*13510*/  LD.E R3, desc[UR6][R20.64] ;  /* 0x0000000614037980 */ /* 0x011f28000c101900 */
[----:B---3--:R-:W4:Y:S04]  /*13520*/  LD.E R0, desc[UR6][R4.64] ;  /* 0x0000000604007980 */ /* 0x008f28000c101900 */
[----:B------:R-:W3:Y:S04]  /*13530*/  LD.E R7, desc[UR6][R20.64+0x4] ;  /* 0x0000040614077980 */ /* 0x000ee8000c101900 */
[----:B------:R-:W5:Y:S04]  /*13540*/  LD.E R9, desc[UR6][R20.64+0x8] ;  /* 0x0000080614097980 */ /* 0x000f68000c101900 */
[----:B------:R-:W2:Y:S01]  /*13550*/  LD.E R11, desc[UR6][R20.64+0xc] ;  /* 0x00000c06140b7980 */ /* 0x000ea2000c101900 */
[----:B----4-:R-:W-:-:S05]  /*13560*/  FADD R3, R0, R3 ;  /* 0x0000000300037221 */ /* 0x010fca0000000000 */
[----:B------:R0:W-:Y:S04]  /*13570*/  ST.E desc[UR6][R20.64], R3 ;  /* 0x0000000314007985 */ /* 0x0001e8000c101906 */
[----:B------:R-:W3:Y:S04]  /*13580*/  LD.E R0, desc[UR6][R4.64+0x4] ;  /* 0x0000040604007980 */ /* 0x000ee8000c101900 */
[----:B0-----:R-:W4:Y:S01]  /*13590*/  LD.E R3, desc[UR6][R20.64+0x10] ;  /* 0x0000100614037980 */ /* 0x001f22000c101900 */
[----:B---3--:R-:W-:-:S05]  /*135a0*/  FADD R7, R0, R7 ;  /* 0x0000000700077221 */ /* 0x008fca0000000000 */
[----:B------:R0:W-:Y:S04]  /*135b0*/  ST.E desc[UR6][R20.64+0x4], R7 ;  /* 0x0000040714007985 */ /* 0x0001e8000c101906 */
[----:B------:R-:W5:Y:S04]  /*135c0*/  LD.E R0, desc[UR6][R4.64+0x8] ;  /* 0x0000080604007980 */ /* 0x000f68000c101900 */
[----:B0-----:R-:W3:Y:S01]  /*135d0*/  LD.E R7, desc[UR6][R20.64+0x14] ;  /* 0x0000140614077980 */ /* 0x001ee2000c101900 */
[----:B-----5:R-:W-:-:S05]  /*135e0*/  FADD R9, R0, R9 ;  /* 0x0000000900097221 */ /* 0x020fca0000000000 */
[----:B------:R0:W-:Y:S04]  /*135f0*/  ST.E desc[UR6][R20.64+0x8], R9 ;  /* 0x0000080914007985 */ /* 0x0001e8000c101906 */
[----:B------:R-:W2:Y:S04]  /*13600*/  LD.E R0, desc[UR6][R4.64+0xc] ;  /* 0x00000c0604007980 */ /* 0x000ea8000c101900 */
[----:B0-----:R-:W5:Y:S01]  /*13610*/  LD.E R9, desc[UR6][R20.64+0x18] ;  /* 0x0000180614097980 */ /* 0x001f62000c101900 */
        /* <DEDUP_REMOVED lines=105> */
[----:B------:R-:W5:Y:S02]  /*13cb0*/  LD.E R0, desc[UR6][R4.64+0x78] ;  /* 0x0000780604007980 */ /* 0x000f64000c101900 */
[----:B-----5:R-:W-:-:S05]  /*13cc0*/  FADD R9, R0, R9 ;  /* 0x0000000900097221 */ /* 0x020fca0000000000 */
[----:B------:R0:W-:Y:S04]  /*13cd0*/  ST.E desc[UR6][R20.64+0x78], R9 ;  /* 0x0000780914007985 */ /* 0x0001e8000c101906 */
[----:B------:R-:W2:Y:S02]  /*13ce0*/  LD.E R0, desc[UR6][R4.64+0x7c] ;  /* 0x00007c0604007980 */ /* 0x000ea4000c101900 */
[----:B--2---:R-:W-:-:S05]  /*13cf0*/  FADD R11, R0, R11 ;  /* 0x0000000b000b7221 */ /* 0x004fca0000000000 */
[----:B------:R0:W-:Y:S02]  /*13d00*/  ST.E desc[UR6][R20.64+0x7c], R11 ;  /* 0x00007c0b14007985 */ /* 0x0001e4000c101906 */
.L_x_40:
[----:B------:R-:W-:Y:S05]  /*13d10*/  BSYNC.RECONVERGENT B1 ;  /* 0x0000000000017941 */ /* 0x000fea0003800200 */
.L_x_39:
[----:B0-----:R0:W0:Y:S01]  /*13d20*/  SHFL.DOWN PT, R4, R20, 0x8, 0x1f ;  /* 0x09001f0014047f89 */ /* 0x00102200000e0000 */
[----:B------:R-:W-:Y:S03]  /*13d30*/  BSSY.RECONVERGENT B1, `(.L_x_41) ;  /* 0x0000083000017945 */ /* 0x000fe60003800200 */
[----:B---3--:R3:W0:Y:S01]  /*13d40*/  SHFL.DOWN PT, R5, R21, 0x8, 0x1f ;  /* 0x09001f0015057f89 */ /* 0x00862200000e0000 */
        /* <DEDUP_REMOVED lines=129> */
.L_x_42:
[----:B------:R-:W-:Y:S05]  /*14560*/  BSYNC.RECONVERGENT B1 ;  /* 0x0000000000017941 */ /* 0x000fea0003800200 */
.L_x_41:
[----:B0-----:R0:W0:Y:S01]  /*14570*/  SHFL.DOWN PT, R4, R20, 0x10, 0x1f ;  /* 0x0a001f0014047f89 */ /* 0x00102200000e0000 */
[----:B------:R-:W-:Y:S03]  /*14580*/  BSSY.RECONVERGENT B1, `(.L_x_43) ;  /* 0x000008b000017945 */ /* 0x000fe60003800200 */
[----:B------:R0:W0:Y:S01]  /*14590*/  SHFL.DOWN PT, R5, R21, 0x10, 0x1f ;  /* 0x0a001f0015057f89 */ /* 0x00002200000e0000 */
        /* <DEDUP_REMOVED lines=123> */
[----:B------:R-:W2:Y:S01]  /*14d50*/  LD.E R0, desc[UR6][R4.64+0x78] ;  /* 0x0000780604007980 */ /* 0x000ea2000c101900 */
[----:B------:R-:W-:-:S13]  /*14d60*/  ISETP.NE.AND P0, PT, R6, RZ, PT ;  /* 0x000000ff0600720c */ /* 0x000fda0003f05270 */
[----:B------:R-:W5:Y:S01]  /*14d70*/  @!P0 S2R R13, SR_CgaCtaId ;  /* 0x00000000000d8919 */ /* 0x000f620000008800 */
[----:B--2---:R-:W-:-:S05]  /*14d80*/  FADD R9, R0, R9 ;  /* 0x0000000900097221 */ /* 0x004fca0000000000 */
[----:B------:R4:W-:Y:S04]  /*14d90*/  ST.E desc[UR6][R20.64+0x78], R9 ;  /* 0x0000780914007985 */ /* 0x0009e8000c101906 */
[----:B------:R-:W3:Y:S01]  /*14da0*/  LD.E R0, desc[UR6][R4.64+0x7c] ;  /* 0x00007c0604007980 */ /* 0x000ee2000c101900 */
[----:B------:R-:W-:Y:S02]  /*14db0*/  @!P0 MOV R6, 0x400 ;  /* 0x0000040000068802 */ /* 0x000fe40000000f00 */
[----:B0-----:R-:W-:Y:S02]  /*14dc0*/  @!P0 SHF.R.U32.HI R3, RZ, 0x2, R2 ;  /* 0x00000002ff038819 */ /* 0x001fe40000011602 */
[----:B-----5:R-:W-:Y:S02]  /*14dd0*/  @!P0 LEA R6, R13, R6, 0x18 ;  /* 0x000000060d068211 */ /* 0x020fe400078ec0ff */
[----:B------:R-:W-:-:S04]  /*14de0*/  @!P0 LOP3.LUT R3, R3, 0xf8, RZ, 0xc0, !PT ;  /* 0x000000f803038812 */ /* 0x000fc800078ec0ff */
[----:B------:R-:W-:Y:S01]  /*14df0*/  @!P0 IADD3 R3, PT, PT, R3, R6, RZ ;  /* 0x0000000603038210 */ /* 0x000fe20007ffe0ff */
[----:B---3--:R-:W-:-:S05]  /*14e00*/  FADD R11, R0, R11 ;  /* 0x0000000b000b7221 */ /* 0x008fca0000000000 */
[----:B------:R4:W-:Y:S04]  /*14e10*/  ST.E desc[UR6][R20.64+0x7c], R11 ;  /* 0x00007c0b14007985 */ /* 0x0009e8000c101906 */
[----:B------:R4:W-:Y:S02]  /*14e20*/  @!P0 STS.64 [R3+0x8], R20 ;  /* 0x0000081403008388 */ /* 0x0009e40000000a00 */
.L_x_44:
[----:B------:R-:W-:Y:S05]  /*14e30*/  BSYNC.RECONVERGENT B1 ;  /* 0x0000000000017941 */ /* 0x000fea0003800200 */
.L_x_43:
[----:B------:R-:W-:Y:S01]  /*14e40*/  BAR.SYNC.DEFER_BLOCKING 0x0 ;  /* 0x0000000000007b1d */ /* 0x000fe20000010000 */
[----:B------:R-:W-:-:S13]  /*14e50*/  ISETP.NE.AND P0, PT, R2, RZ, PT ;  /* 0x000000ff0200720c */ /* 0x000fda0003f05270 */
[----:B------:R-:W-:Y:S05]  /*14e60*/  @P0 BRA `(.L_x_19) ;  /* 0x0000002c00280947 */ /* 0x000fea0003800000 */
[----:B------:R-:W5:Y:S01]  /*14e70*/  S2UR UR5, SR_CgaCtaId ;  /* 0x00000000000579c3 */ /* 0x000f620000008800 */
[----:B------:R-:W-:Y:S01]  /*14e80*/  UMOV UR4, 0x400 ;  /* 0x0000040000047882 */ /* 0x000fe20000000000 */
[----:B------:R-:W2:Y:S04]  /*14e90*/  LD.E R0, desc[UR6][R20.64] ;  /* 0x0000000614007980 */ /* 0x000ea8000c101900 */
[----:B----4-:R-:W4:Y:S04]  /*14ea0*/  LD.E R3, desc[UR6][R20.64+0x10] ;  /* 0x0000100614037980 */ /* 0x010f28000c101900 */
[----:B------:R-:W3:Y:S01]  /*14eb0*/  LD.E R6, desc[UR6][R20.64+0x44] ;  /* 0x0000440614067980 */ /* 0x000ee2000c101900 */
[----:B-----5:R-:W-:-:S09]  /*14ec0*/  ULEA UR4, UR5, UR4, 0x18 ;  /* 0x0000000405047291 */ /* 0x020fd2000f8ec0ff */
[----:B0-----:R-:W0:Y:S04]  /*14ed0*/  LDS.64 R4, [UR4+0x10] ;  /* 0x00001004ff047984 */ /* 0x001e280008000a00 */
[----:B0-----:R-:W2:Y:S02]  /*14ee0*/  LD.E R11, desc[UR6][R4.64] ;  /* 0x00000006040b7980 */ /* 0x001ea4000c101900 */
        /* <DEDUP_REMOVED lines=637> */
[----:B--2---:R-:W2:Y:S02]  /*176c0*/  LD.E R3, desc[UR6][R24.64+0x24] ;  /* 0x0000240618037980 */ /* 0x004ea4000c101900 */
        /* <DEDUP_REMOVED lines=10> */
[----:B------:R-:W-:Y:S04]  /*17770*/  ST.E desc[UR6][R20.64+0x30], R11 ;  /* 0x0000300b14007985 */ /* 0x000fe8000c101906 */
[----:B0-----:R-:W5:Y:S02]  /*17780*/  LD.E R5, desc[UR6][R24.64+0x34] ;  /* 0x0000340618057980 */ /* 0x001f64000c101900 */
[----:B-----5:R-:W-:-:S05]  /*17790*/  FADD R5, R2, R5 ;  /* 0x0000000502057221 */ /* 0x020fca0000000000 */
[----:B------:R-:W-:Y:S04]  /*177a0*/  ST.E desc[UR6][R20.64+0x34], R5 ;  /* 0x0000340514007985 */ /* 0x000fe8000c101906 */
[----:B--2---:R-:W2:Y:S02]  /*177b0*/  LD.E R3, desc[UR6][R24.64+0x38] ;  /* 0x0000380618037980 */ /* 0x004ea4000c101900 */
[----:B--2---:R-:W-:-:S05]  /*177c0*/  FADD R3, R0, R3 ;  /* 0x0000000300037221 */ /* 0x004fca0000000000 */
[----:B------:R0:W-:Y:S04]  /*177d0*/  ST.E desc[UR6][R20.64+0x38], R3 ;  /* 0x0000380314007985 */ /* 0x0001e8000c101906 */
        /* <DEDUP_REMOVED lines=42> */
[----:B------:R-:W4:Y:S02]  /*17a80*/  LD.E R0, desc[UR6][R24.64+0x74] ;  /* 0x0000740618007980 */ /* 0x000f24000c101900 */
[----:B----4-:R-:W-:-:S05]  /*17a90*/  FADD R15, R15, R0 ;  /* 0x000000000f0f7221 */ /* 0x010fca0000000000 */
[----:B------:R3:W-:Y:S04]  /*17aa0*/  ST.E desc[UR6][R20.64+0x74], R15 ;  /* 0x0000740f14007985 */ /* 0x0007e8000c101906 */
[----:B0-----:R-:W4:Y:S02]  /*17ab0*/  LD.E R3, desc[UR6][R24.64+0x78] ;  /* 0x0000780618037980 */ /* 0x001f24000c101900 */
[----:B----4-:R-:W-:-:S05]  /*17ac0*/  FADD R3, R28, R3 ;  /* 0x000000031c037221 */ /* 0x010fca0000000000 */
[----:B------:R3:W-:Y:S04]  /*17ad0*/  ST.E desc[UR6][R20.64+0x78], R3 ;  /* 0x0000780314007985 */ /* 0x0007e8000c101906 */
[----:B--2---:R-:W2:Y:S02]  /*17ae0*/  LD.E R5, desc[UR6][R24.64+0x7c] ;  /* 0x00007c0618057980 */ /* 0x004ea4000c101900 */
[----:B--2---:R-:W-:-:S05]  /*17af0*/  FADD R5, R30, R5 ;  /* 0x000000051e057221 */ /* 0x004fca0000000000 */
[----:B------:R3:W-:Y:S02]  /*17b00*/  ST.E desc[UR6][R20.64+0x7c], R5 ;  /* 0x00007c0514007985 */ /* 0x0007e4000c101906 */
.L_x_19:
[----:B------:R-:W-:Y:S05]  /*17b10*/  BSYNC.RECONVERGENT B0 ;  /* 0x0000000000007941 */ /* 0x000fea0003800200 */
.L_x_1:
[----:B0-----:R-:W0:Y:S02]  /*17b20*/  S2R R0, SR_TID.X ;  /* 0x0000000000007919 */ /* 0x001e240000002100 */
[----:B0-----:R-:W-:-:S13]  /*17b30*/  ISETP.NE.AND P0, PT, R0, RZ, PT ;  /* 0x000000ff0000720c */ /* 0x001fda0003f05270 */
[----:B------:R-:W-:Y:S05]  /*17b40*/  @P0 EXIT ;  /* 0x000000000000094d */ /* 0x000fea0003800000 */
[----:B--234-:R-:W1:Y:S01]  /*17b50*/  LDC.64 R2, c[0x0][0x398] ;  /* 0x0000e600ff027b82 */ /* 0x01ce620000000a00 */
[----:B------:R-:W2:Y:S04]  /*17b60*/  LD.E R0, desc[UR6][R20.64] ;  /* 0x0000000614007980 */ /* 0x000ea8000c101900 */
[----:B-1----:R-:W2:Y:S04]  /*17b70*/  LDG.E R5, desc[UR6][R2.64] ;  /* 0x0000000602057981 */ /* 0x002ea8000c1e1900 */
[----:B------:R-:W3:Y:S04]  /*17b80*/  LDG.E R7, desc[UR6][R2.64+0x4] ;  /* 0x0000040602077981 */ /* 0x000ee8000c1e1900 */
[----:B------:R-:W4:Y:S04]  /*17b90*/  LDG.E R9, desc[UR6][R2.64+0x8] ;  /* 0x0000080602097981 */ /* 0x000f28000c1e1900 */
[----:B------:R-:W5:Y:S01]  /*17ba0*/  LDG.E R11, desc[UR6][R2.64+0xc] ;  /* 0x00000c06020b7981 */ /* 0x000f62000c1e1900 */
[----:B--2---:R-:W-:-:S05]  /*17bb0*/  FADD R5, R0, R5 ;  /* 0x0000000500057221 */ /* 0x004fca0000000000 */
[----:B------:R0:W-:Y:S04]  /*17bc0*/  STG.E desc[UR6][R2.64], R5 ;  /* 0x0000000502007986 */ /* 0x0001e8000c101906 */
[----:B------:R-:W3:Y:S04]  /*17bd0*/  LD.E R0, desc[UR6][R20.64+0x4] ;  /* 0x0000040614007980 */ /* 0x000ee8000c101900 */
[----:B0-----:R-:W2:Y:S01]  /*17be0*/  LDG.E R5, desc[UR6][R2.64+0x10] ;  /* 0x0000100602057981 */ /* 0x001ea2000c1e1900 */
[----:B---3--:R-:W-:-:S05]  /*17bf0*/  FADD R7, R0, R7 ;  /* 0x0000000700077221 */ /* 0x008fca0000000000 */
[----:B------:R0:W-:Y:S04]  /*17c00*/  STG.E desc[UR6][R2.64+0x4], R7 ;  /* 0x0000040702007986 */ /* 0x0001e8000c101906 */
[----:B------:R-:W4:Y:S04]  /*17c10*/  LD.E R0, desc[UR6][R20.64+0x8] ;  /* 0x0000080614007980 */ /* 0x000f28000c101900 */
[----:B0-----:R-:W3:Y:S01]  /*17c20*/  LDG.E R7, desc[UR6][R2.64+0x14] ;  /* 0x0000140602077981 */ /* 0x001ee2000c1e1900 */
[----:B----4-:R-:W-:-:S05]  /*17c30*/  FADD R9, R0, R9 ;  /* 0x0000000900097221 */ /* 0x010fca0000000000 */
[----:B------:R0:W-:Y:S04]  /*17c40*/  STG.E desc[UR6][R2.64+0x8], R9 ;  /* 0x0000080902007986 */ /* 0x0001e8000c101906 */
[----:B------:R-:W5:Y:S04]  /*17c50*/  LD.E R0, desc[UR6][R20.64+0xc] ;  /* 0x00000c0614007980 */ /* 0x000f68000c101900 */
[----:B0-----:R-:W4:Y:S01]  /*17c60*/  LDG.E R9, desc[UR6][R2.64+0x18] ;  /* 0x0000180602097981 */ /* 0x001f22000c1e1900 */
[----:B-----5:R-:W-:-:S05]  /*17c70*/  FADD R11, R0, R11 ;  /* 0x0000000b000b7221 */ /* 0x020fca0000000000 */
[----:B------:R0:W-:Y:S04]  /*17c80*/  STG.E desc[UR6][R2.64+0xc], R11 ;  /* 0x00000c0b02007986 */ /* 0x0001e8000c101906 */
[----:B------:R-:W2:Y:S04]  /*17c90*/  LD.E R0, desc[UR6][R20.64+0x10] ;  /* 0x0000100614007980 */ /* 0x000ea8000c101900 */
[----:B0-----:R-:W5:Y:S01]  /*17ca0*/  LDG.E R11, desc[UR6][R2.64+0x1c] ;  /* 0x00001c06020b7981 */ /* 0x001f62000c1e1900 */
        /* <DEDUP_REMOVED lines=86> */
[----:B------:R-:W4:Y:S01]  /*18210*/  LD.E R0, desc[UR6][R20.64+0x68] ;  /* 0x0000680614007980 */ /* 0x000f22000c101900 */
[----:B0-----:R-:W0:Y:S01]  /*18220*/  LDC.64 R6, c[0x0][0x398] ;  /* 0x0000e600ff067b82 */ /* 0x001e220000000a00 */
[----:B----4-:R-:W-:-:S05]  /*18230*/  FADD R9, R0, R9 ;  /* 0x0000000900097221 */ /* 0x010fca0000000000 */
[----:B------:R-:W-:Y:S04]  /*18240*/  STG.E desc[UR6][R2.64+0x68], R9 ;  /* 0x0000680902007986 */ /* 0x000fe8000c101906 */
[----:B------:R-:W5:Y:S02]  /*18250*/  LD.E R0, desc[UR6][R20.64+0x6c] ;  /* 0x00006c0614007980 */ /* 0x000f64000c101900 */
[----:B-----5:R-:W-:-:S05]  /*18260*/  FADD R11, R0, R11 ;  /* 0x0000000b000b7221 */ /* 0x020fca0000000000 */
[----:B------:R1:W-:Y:S04]  /*18270*/  STG.E desc[UR6][R2.64+0x6c], R11 ;  /* 0x00006c0b02007986 */ /* 0x0003e8000c101906 */
[----:B------:R-:W2:Y:S04]  /*18280*/  LD.E R0, desc[UR6][R20.64+0x70] ;  /* 0x0000700614007980 */ /* 0x000ea8000c101900 */
[----:B-1----:R-:W3:Y:S01]  /*18290*/  LDG.E R11, desc[UR6][R2.64+0x7c] ;  /* 0x00007c06020b7981 */ /* 0x002ee2000c1e1900 */
[----:B--2---:R-:W-:-:S03]  /*182a0*/  FADD R13, R0, R5 ;  /* 0x00000005000d7221 */ /* 0x004fc60000000000 */
[----:B------:R-:W2:Y:S04]  /*182b0*/  LDG.E R5, desc[UR6][R2.64+0x74] ;  /* 0x0000740602057981 */ /* 0x000ea8000c1e1900 */
[----:B------:R-:W-:Y:S04]  /*182c0*/  STG.E desc[UR6][R2.64+0x70], R13 ;  /* 0x0000700d02007986 */ /* 0x000fe8000c101906 */
[----:B------:R-:W2:Y:S02]  /*182d0*/  LD.E R0, desc[UR6][R20.64+0x74] ;  /* 0x0000740614007980 */ /* 0x000ea4000c101900 */
[----:B--2---:R-:W-:-:S02]  /*182e0*/  FADD R15, R0, R5 ;  /* 0x00000005000f7221 */ /* 0x004fc40000000000 */
[----:B------:R-:W2:Y:S04]  /*182f0*/  LDG.E R5, desc[UR6][R2.64+0x78] ;  /* 0x0000780602057981 */ /* 0x000ea8000c1e1900 */
[----:B------:R-:W-:Y:S04]  /*18300*/  STG.E desc[UR6][R2.64+0x74], R15 ;  /* 0x0000740f02007986 */ /* 0x000fe8000c101906 */
[----:B------:R-:W2:Y:S02]  /*18310*/  LD.E R0, desc[UR6][R20.64+0x78] ;  /* 0x0000780614007980 */ /* 0x000ea4000c101900 */
[----:B--2---:R-:W-:-:S05]  /*18320*/  FADD R9, R0, R5 ;  /* 0x0000000500097221 */ /* 0x004fca0000000000 */
[----:B------:R-:W-:Y:S04]  /*18330*/  STG.E desc[UR6][R2.64+0x78], R9 ;  /* 0x0000780902007986 */ /* 0x000fe8000c101906 */
[----:B------:R-:W3:Y:S01]  /*18340*/  LD.E R0, desc[UR6][R20.64+0x7c] ;  /* 0x00007c0614007980 */ /* 0x000ee2000c101900 */
[----:B------:R-:W0:Y:S01]  /*18350*/  LDC.64 R4, c[0x0][0x388] ;  /* 0x0000e200ff047b82 */ /* 0x000e220000000a00 */
[----:B---3--:R-:W-:-:S05]  /*18360*/  FADD R11, R0, R11 ;  /* 0x0000000b000b7221 */ /* 0x008fca0000000000 */
[----:B------:R-:W-:Y:S04]  /*18370*/  STG.E desc[UR6][R2.64+0x7c], R11 ;  /* 0x00007c0b02007986 */ /* 0x000fe8000c101906 */
[----:B0-----:R-:W-:Y:S01]  /*18380*/  STG.E.64 desc[UR6][R4.64], R6 ;  /* 0x0000000604007986 */ /* 0x001fe2000c101b06 */
[----:B------:R-:W-:Y:S05]  /*18390*/  EXIT ;  /* 0x000000000000794d */ /* 0x000fea0003800000 */
.L_x_45:
[----:B------:R-:W-:-:S00]  /*183a0*/  BRA `(.L_x_45) ;  /* 0xfffffffc00fc7947 */ /* 0x000fc0000383ffff */
[----:B------:R-:W-:-:S00]  /*183b0*/  NOP ;  /* 0x0000000000007918 */ /* 0x000fc00000000000 */
        /* <DEDUP_REMOVED lines=12> */
.L_x_349:


//--------------------- .text._ZN3cub18CUB_300001_SM_10006detail6reduce18DeviceReduceKernelINS2_10policy_hubIPfy9sum_deltaE10Policy1000EN6thrust24THRUST_300001_SM_1000_NS6detail15normal_iteratorINSA_10device_ptrIS5_EEEEyS6_S5_N4cuda3std3__410__identityEEEvT0_PT3_T1_NS0_13GridEvenShareISN_EET2_T4_ --------------------------
	.section	.text._ZN3cub18CUB_300001_SM_10006detail6reduce18DeviceReduceKernelINS2_10policy_hubIPfy9sum_deltaE10Policy1000EN6thrust24THRUST_300001_SM_1000_NS6detail15normal_iteratorINSA_10device_ptrIS5_EEEEyS6_S5_N4cuda3std3__410__identityEEEvT0_PT3_T1_NS0_13GridEvenShareISN_EET2_T4_,"ax",@progbits
	.align	128
        .global         _ZN3cub18CUB_300001_SM_10006detail6reduce18DeviceReduceKernelINS2_10policy_hubIPfy9sum_deltaE10Policy1000EN6thrust24THRUST_300001_SM_1000_NS6detail15normal_iteratorINSA_10device_ptrIS5_EEEEyS6_S5_N4cuda3std3__410__identityEEEvT0_PT3_T1_NS0_13GridEvenShareISN_EET2_T4_
        .type           _ZN3cub18CUB_300001_SM_10006detail6reduce18DeviceReduceKernelINS2_10policy_hubIPfy9sum_deltaE10Policy1000EN6thrust24THRUST_300001_SM_1000_NS6detail15normal_iteratorINSA_10device_ptrIS5_EEEEyS6_S5_N4cuda3std3__410__identityEEEvT0_PT3_T1_NS0_13GridEvenShareISN_EET2_T4_,@function
        .size           _ZN3cub18CUB_300001_SM_10006detail6reduce18DeviceReduceKernelINS2_10policy_hubIPfy9sum_deltaE10Policy1000EN6thrust24THRUST_300001_SM_1000_NS6detail15normal_iteratorINSA_10device_ptrIS5_EEEEyS6_S5_N4cuda3std3__410__identityEEEvT0_PT3_T1_NS0_13GridEvenShareISN_EET2_T4_,(.L_x_350 - _ZN3cub18CUB_300001_SM_10006detail6reduce18DeviceReduceKernelINS2_10policy_hubIPfy9sum_deltaE10Policy1000EN6thrust24THRUST_300001_SM_1000_NS6detail15normal_iteratorINSA_10device_ptrIS5_EEEEyS6_S5_N4cuda3std3__410__identityEEEvT0_PT3_T1_NS0_13GridEvenShareISN_EET2_T4_)
        .other          _ZN3cub18CUB_300001_SM_10006detail6reduce18DeviceReduceKernelINS2_10policy_hubIPfy9sum_deltaE10Policy1000EN6thrust24THRUST_300001_SM_1000_NS6detail15normal_iteratorINSA_10device_ptrIS5_EEEEyS6_S5_N4cuda3std3__410__identityEEEvT0_PT3_T1_NS0_13GridEvenShareISN_EET2_T4_,@"STO_CUDA_ENTRY STV_DEFAULT"
_ZN3cub18CUB_300001_SM_10006detail6reduce18DeviceReduceKernelINS2_10policy_hubIPfy9sum_deltaE10Policy1000EN6thrust24THRUST_300001_SM_1000_NS6detail15normal_iteratorINSA_10device_ptrIS5_EEEEyS6_S5_N4cuda3std3__410__identityEEEvT0_PT3_T1_NS0_13GridEvenShareISN_EET2_T4_:
.text._ZN3cub18CUB_300001_SM_10006detail6reduce18DeviceReduceKernelINS2_10policy_hubIPfy9sum_deltaE10Policy1000EN6thrust24THRUST_300001_SM_1000_NS6detail15normal_iteratorINSA_10device_ptrIS5_EEEEyS6_S5_N4cuda3std3__410__identityEEEvT0_PT3_T1_NS0_13GridEvenShareISN_EET2_T4_:
[----:B------:R-:W-:Y:S08]  /*0000*/  LDC R1, c[0x0][0x37c] ;  /* 0x0000df00ff017b82 */ /* 0x000ff00000000800 */
[----:B------:R-:W0:Y:S01]  /*0010*/  S2UR UR12, SR_CTAID.X ;  /* 0x00000000000c79c3 */ /* 0x000e220000002500 */
[----:B------:R-:W1:Y:S01]  /*0020*/  LDCU.64 UR6, c[0x0][0x3b8] ;  /* 0x00007700ff0677ac */ /* 0x000e620008000a00 */
[----:B------:R-:W-:Y:S01]  /*0030*/  BSSY.RECONVERGENT B0, `(.L_x_46) ;  /* 0x000178f000007945 */ /* 0x000fe20003800200 */
[----:B------:R-:W2:Y:S01]  /*0040*/  LDCU UR4, c[0x0][0x3c0] ;  /* 0x00007800ff0477ac */ /* 0x000ea20008000800 */
[----:B------:R-:W3:Y:S01]  /*0050*/  LDCU.64 UR10, c[0x0][0x358] ;  /* 0x00006b00ff0a77ac */ /* 0x000ee20008000a00 */
[----:B--2---:R-:W-:-:S02]  /*0060*/  USHF.L.U32 UR4, UR4, 0xb, URZ ;  /* 0x0000000b04047899 */ /* 0x004fc400080006ff */
[----:B0-----:R-:W-:Y:S02]  /*0070*/  USHF.L.U32 UR5, UR12, 0xb, URZ ;  /* 0x0000000b0c057899 */ /* 0x001fe400080006ff */
[----:B------:R-:W-:Y:S02]  /*0080*/  USHF.R.S32.HI UR13, URZ, 0x1f, UR4 ;  /* 0x0000001fff0d7899 */ /* 0x000fe40008011404 */
[----:B-1----:R-:W-:-:S04]  /*0090*/  UIADD3 UR8, UP0, UPT, -UR5, UR6, URZ ;  /* 0x0000000605087290 */ /* 0x002fc8000ff1e1ff */
[----:B------:R-:W-:Y:S02]  /*00a0*/  UIADD3.X UR9, UPT, UPT, UR7, -0x1, URZ, UP0, !UPT ;  /* 0xffffffff07097890 */ /* 0x000fe400087fe4ff */
[----:B------:R-:W-:-:S04]  /*00b0*/  UISETP.GT.U32.AND UP0, UPT, UR8, 0x7ff, UPT ;  /* 0x000007ff0800788c */ /* 0x000fc8000bf04070 */
[----:B------:R-:W-:-:S09]  /*00c0*/  UISETP.GT.U32.AND.EX UP0, UPT, UR9, URZ, UPT, UP0 ;  /* 0x000000ff0900728c */ /* 0x000fd2000bf04100 */
[----:B---3--:R-:W-:Y:S05]  /*00d0*/  BRA.U UP0, `(.L_x_47) ;  /* 0x000000b900907547 */ /* 0x008fea000b800000 */
[----:B------:R-:W0:Y:S01]  /*00e0*/  S2R R0, SR_TID.X ;  /* 0x0000000000007919 */ /* 0x000e220000002100 */
[----:B------:R-:W-:Y:S01]  /*00f0*/  UIADD3 UR4, UPT, UPT, -UR5, UR6, URZ ;  /* 0x0000000605047290 */ /* 0x000fe2000fffe1ff */
[----:B------:R-:W-:Y:S01]  /*0100*/  BSSY.RECONVERGENT B1, `(.L_x_48) ;  /* 0x000000a000017945 */ /* 0x000fe20003800200 */
[----:B------:R-:W-:-:S04]  /*0110*/  CS2R R22, SRZ ;  /* 0x0000000000167805 */ /* 0x000fc8000001ff00 */
[----:B0-----:R-:W-:Y:S02]  /*0120*/  ISETP.GE.AND P0, PT, R0, UR4, PT ;  /* 0x0000000400007c0c */ /* 0x001fe4000bf06270 */
[----:B------:R-:W-:-:S11]  /*0130*/  MOV R10, R0 ;  /* 0x00000000000a7202 */ /* 0x000fd60000000f00 */
[----:B------:R-:W-:Y:S05]  /*0140*/  @P0 BRA `(.L_x_49) ;  /* 0x0000000000140947 */ /* 0x000fea0003800000 */
[----:B------:R-:W0:Y:S01]  /*0150*/  LDC.64 R22, c[0x0][0x380] ;  /* 0x0000e000ff167b82 */ /* 0x000e220000000a00 */
[----:B------:R-:W-:-:S05]  /*0160*/  IADD3 R3, PT, PT, R0, UR5, RZ ;  /* 0x0000000500037c10 */ /* 0x000fca000fffe0ff */
[----:B0-----:R-:W-:-:S06]  /*0170*/  IMAD.WIDE.U32 R22, R3, 0x8, R22 ;  /* 0x0000000803167825 */ /* 0x001fcc00078e0016 */
[----:B------:R-:W5:Y:S01]  /*0180*/  LDG.E.64 R22, desc[UR10][R22.64] ;  /* 0x0000000a16167981 */ /* 0x000f62000c1e1b00 */
[----:B------:R-:W-:-:S07]  /*0190*/  IADD3 R10, PT, PT, R0, 0x100, RZ ;  /* 0x00000100000a7810 */ /* 0x000fce0007ffe0ff */
.L_x_49:
[----:B------:R-:W-:Y:S05]  /*01a0*/  BSYNC.RECONVERGENT B1 ;  /* 0x0000000000017941 */ /* 0x000fea0003800200 */
.L_x_48:
[----:B------:R-:W-:Y:S01]  /*01b0*/  ISETP.GE.AND P0, PT, R10, UR4, PT ;  /* 0x000000040a007c0c */ /* 0x000fe2000bf06270 */
[----:B------:R-:W-:-:S12]  /*01c0*/  BSSY.RECONVERGENT B1, `(.L_x_50) ;  /* 0x0000091000017945 */ /* 0x000fd80003800200 */
[----:B------:R-:W-:Y:S05]  /*01d0*/  @P0 BRA `(.L_x_51) ;  /* 0x00000008003c0947 */ /* 0x000fea0003800000 */
[----:B-----5:R0:W5:Y:S01]  /*01e0*/  LD.E R5, desc[UR10][R22.64] ;  /* 0x0000000a16057980 */ /* 0x020162000c101900 */
[----:B------:R-:W1:Y:S03]  /*01f0*/  LDCU.64 UR8, c[0x0][0x380] ;  /* 0x00007000ff0877ac */ /* 0x000e660008000a00 */
[----:B------:R0:W5:Y:S04]  /*0200*/  LD.E R7, desc[UR10][R22.64+0x4] ;  /* 0x0000040a16077980 */ /* 0x000168000c101900 */
        /* <DEDUP_REMOVED lines=29> */
[----:B------:R0:W5:Y:S01]  /*03e0*/  LD.E R12, desc[UR10][R22.64+0x7c] ;  /* 0x00007c0a160c7980 */ /* 0x000162000c101900 */
[----:B------:R-:W-:Y:S01]  /*03f0*/  UIMAD.WIDE.U32 UR6, UR12, 0x4000, URZ ;  /* 0x000040000c0678a5 */ /* 0x000fe2000f8e00ff */
[----:B------:R-:W-:-:S05]  /*0400*/  IMAD.WIDE.U32 R2, R10, 0x8, RZ ;  /* 0x000000080a027825 */ /* 0x000fca00078e00ff */
[----:B------:R-:W-:Y:S02]  /*0410*/  LOP3.LUT R4, R2, UR6, RZ, 0xfc, !PT ;  /* 0x0000000602047c12 */ /* 0x000fe4000f8efcff */
[----:B------:R-:W-:Y:S02]  /*0420*/  LOP3.LUT R2, R3, UR7, RZ, 0xfc, !PT ;  /* 0x0000000703027c12 */ /* 0x000fe4000f8efcff */
[----:B-1----:R-:W-:-:S04]  /*0430*/  IADD3 R4, P0, PT, R4, UR8, RZ ;  /* 0x0000000804047c10 */ /* 0x002fc8000ff1e0ff */
[----:B0-----:R-:W-:-:S09]  /*0440*/  IADD3.X R16, PT, PT, R2, UR9, RZ, P0, !PT ;  /* 0x0000000902107c10 */ /* 0x001fd200087fe4ff */
.L_x_52:
[----:B------:R-:W-:Y:S02]  /*0450*/  MOV R2, R4 ;  /* 0x0000000400027202 */ /* 0x000fe40000000f00 */
[----:B------:R-:W-:-:S06]  /*0460*/  MOV R3, R16 ;  /* 0x0000001000037202 */ /* 0x000fcc0000000f00 */
[----:B------:R-:W2:Y:S04]  /*0470*/  LDG.E.64 R2, desc[UR10][R2.64] ;  /* 0x0000000a02027981 */ /* 0x000ea8000c1e1b00 */
[----:B--2---:R-:W2:Y:S02]  /*0480*/  LD.E R18, desc[UR10][R2.64] ;  /* 0x0000000a02127980 */ /* 0x004ea4000c101900 */
[----:B0-2--5:R-:W-:-:S05]  /*0490*/  FADD R5, R18, R5 ;  /* 0x0000000512057221 */ /* 0x025fca0000000000 */
        /* <DEDUP_REMOVED lines=92> */
[----:B------:R-:W-:Y:S02]  /*0a60*/  IADD3 R10, PT, PT, R10, 0x100, RZ ;  /* 0x000001000a0a7810 */ /* 0x000fe40007ffe0ff */
[----:B------:R-:W-:Y:S02]  /*0a70*/  IADD3 R4, P1, PT, R4, 0x800, RZ ;  /* 0x0000080004047810 */ /* 0x000fe40007f3e0ff */
[----:B------:R-:W-:Y:S02]  /*0a80*/  ISETP.GE.AND P0, PT, R10, UR4, PT ;  /* 0x000000040a007c0c */ /* 0x000fe4000bf06270 */
[----:B------:R-:W-:Y:S01]  /*0a90*/  IADD3.X R16, PT, PT, RZ, R16, RZ, P1, !PT ;  /* 0x00000010ff107210 */ /* 0x000fe20000ffe4ff */
[----:B--2---:R-:W-:-:S05]  /*0aa0*/  FADD R12, R18, R12 ;  /* 0x0000000c120c7221 */ /* 0x004fca0000000000 */
[----:B------:R0:W-:Y:S05]  /*0ab0*/  ST.E desc[UR10][R22.64+0x7c], R12 ;  /* 0x00007c0c16007985 */ /* 0x0001ea000c10190a */
[----:B------:R-:W-:Y:S05]  /*0ac0*/  @!P0 BRA `(.L_x_52) ;  /* 0xfffffff800608947 */ /* 0x000fea000383ffff */
.L_x_51:
[----:B------:R-:W-:Y:S05]  /*0ad0*/  BSYNC.RECONVERGENT B1 ;  /* 0x0000000000017941 */ /* 0x000fea0003800200 */
.L_x_50:
[----:B------:R-:W-:-:S09]  /*0ae0*/  UISETP.GE.AND UP0, UPT, UR4, 0x100, UPT ;  /* 0x000001000400788c */ /* 0x000fd2000bf06270 */
[----:B------:R-:W-:Y:S05]  /*0af0*/  BRA.U !UP0, `(.L_x_53) ;  /* 0x0000005508d47547 */ /* 0x000fea000b800000 */
[----:B0-----:R-:W0:Y:S01]  /*0b00*/  S2R R6, SR_LANEID ;  /* 0x0000000000067919 */ /* 0x001e220000000000 */
[----:B------:R-:W-:Y:S01]  /*0b10*/  BSSY.RECONVERGENT B1, `(.L_x_54) ;  /* 0x0000089000017945 */ /* 0x000fe20003800200 */
[----:B-----5:R1:W2:Y:S04]  /*0b20*/  SHFL.DOWN PT, R2, R22, 0x1, 0x1f ;  /* 0x08201f0016027f89 */ /* 0x0202a800000e0000 */
[----:B------:R1:W3:Y:S01]  /*0b30*/  SHFL.DOWN PT, R3, R23, 0x1, 0x1f ;  /* 0x08201f0017037f89 */ /* 0x0002e200000e0000 */
[C---:B0-----:R-:W-:Y:S02]  /*0b40*/  ISETP.GT.AND P0, PT, R6.reuse, 0x1e, PT ;  /* 0x0000001e0600780c */ /* 0x041fe40003f04270 */
[C---:B------:R-:W-:Y:S02]  /*0b50*/  ISETP.GT.AND P1, PT, R6.reuse, 0x1d, PT ;  /* 0x0000001d0600780c */ /* 0x040fe40003f24270 */
[----:B------:R-:W-:-:S02]  /*0b60*/  ISETP.GT.AND P2, PT, R6, 0x1b, PT ;  /* 0x0000001b0600780c */ /* 0x000fc40003f44270 */
[C---:B------:R-:W-:Y:S02]  /*0b70*/  ISETP.GT.AND P3, PT, R6.reuse, 0x17, PT ;  /* 0x000000170600780c */ /* 0x040fe40003f64270 */
[----:B------:R-:W-:-:S05]  /*0b80*/  ISETP.GT.AND P4, PT, R6, 0xf, PT ;  /* 0x0000000f0600780c */ /* 0x000fca0003f84270 */
[----:B-123--:R-:W-:Y:S08]  /*0b90*/  @P0 BRA `(.L_x_55) ;  /* 0x0000000800000947 */ /* 0x00eff00003800000 */
        /* <DEDUP_REMOVED lines=128> */
.L_x_55:
[----:B------:R-:W-:Y:S05]  /*13a0*/  BSYNC.RECONVERGENT B1 ;  /* 0x0000000000017941 */ /* 0x000fea0003800200 */
.L_x_54:
        /* <DEDUP_REMOVED lines=132> */
.L_x_57:
[----:B------:R-:W-:Y:S05]  /*1bf0*/  BSYNC.RECONVERGENT B1 ;  /* 0x0000000000017941 */ /* 0x000fea0003800200 */
.L_x_56:
        /* <DEDUP_REMOVED lines=132> */
.L_x_59:
[----:B------:R-:W-:Y:S05]  /*2440*/  BSYNC.RECONVERGENT B1 ;  /* 0x0000000000017941 */ /* 0x000fea0003800200 */
.L_x_58:
        /* <DEDUP_REMOVED lines=132> */
.L_x_61:
[----:B------:R-:W-:Y:S05]  /*2c90*/  BSYNC.RECONVERGENT B1 ;  /* 0x0000000000017941 */ /* 0x000fea0003800200 */
.L_x_60:
        /* <DEDUP_REMOVED lines=140> */
.L_x_63:
[----:B------:R-:W-:Y:S05]  /*3560*/  BSYNC.RECONVERGENT B1 ;  /* 0x0000000000017941 */ /* 0x000fea0003800200 */
.L_x_62:
[----:B------:R-:W-:Y:S01]  /*3570*/  BAR.SYNC.DEFER_BLOCKING 0x0 ;  /* 0x0000000000007b1d */ /* 0x000fe20000010000 */
[----:B------:R-:W-:-:S13]  /*3580*/  ISETP.NE.AND P0, PT, R0, RZ, PT ;  /* 0x000000ff0000720c */ /* 0x000fda0003f05270 */
[----:B------:R-:W-:Y:S05]  /*3590*/  @P0 BRA `(.L_x_64) ;  /* 0x0000014000e00947 */ /* 0x000fea0003800000 */
[----:B------:R-:W5:Y:S01]  /*35a0*/  S2UR UR6, SR_CgaCtaId ;  /* 0x00000000000679c3 */ /* 0x000f620000008800 */
[----:B------:R-:W-:Y:S01]  /*35b0*/  UMOV UR5, 0x400 ;  /* 0x0000040000057882 */ /* 0x000fe20000000000 */
[----:B------:R-:W2:Y:S04]  /*35c0*/  LD.E R0, desc[UR10][R22.64] ;  /* 0x0000000a16007980 */ /* 0x000ea8000c101900 */
[----:B0-----:R-:W3:Y:S04]  /*35d0*/  LD.E R3, desc[UR10][R22.64+0x4c] ;  /* 0x00004c0a16037980 */ /* 0x001ee8000c101900 */
[----:B------:R-:W3:Y:S01]  /*35e0*/  LD.E R2, desc[UR10][R22.64+0x60] ;  /* 0x0000600a16027980 */ /* 0x000ee2000c101900 */
[----:B-----5:R-:W-:-:S09]  /*35f0*/  ULEA UR5, UR6, UR5, 0x18 ;  /* 0x0000000506057291 */ /* 0x020fd2000f8ec0ff */
[----:B----4-:R-:W0:Y:S04]  /*3600*/  LDS.64 R4, [UR5+0x10] ;  /* 0x00001005ff047984 */ /* 0x010e280008000a00 */
        /* <DEDUP_REMOVED lines=94> */
[----:B------:R-:W2:Y:S02]  /*3bf0*/  LD.E R7, desc[UR10][R4.64+0x60] ;  /* 0x0000600a04077980 */ /* 0x000ea4000c101900 */
        /* <DEDUP_REMOVED lines=518> */
[----:B------:R0:W-:Y:S04]  /*5c60*/  ST.E desc[UR10][R22.64], R55 ;  /* 0x0000003716007985 */ /* 0x0001e8000c10190a */
[----:B------:R-:W2:Y:S02]  /*5c70*/  LD.E R14, desc[UR10][R6.64+0x4] ;  /* 0x0000040a060e7980 */ /* 0x000ea4000c101900 */
[----:B--2---:R-:W-:-:S05]  /*5c80*/  FADD R57, R57, R14 ;  /* 0x0000000e39397221 */ /* 0x004fca0000000000 */
[----:B------:R-:W-:Y:S04]  /*5c90*/  ST.E desc[UR10][R22.64+0x4], R57 ;  /* 0x0000043916007985 */ /* 0x000fe8000c10190a */
        /* <DEDUP_REMOVED lines=15> */
[----:B--2---:R-:W2:Y:S02]  /*5d90*/  LD.E R5, desc[UR10][R6.64+0x1c] ;  /* 0x00001c0a06057980 */ /* 0x004ea4000c101900 */
[----:B--2---:R-:W-:-:S05]  /*5da0*/  FADD R5, R10, R5 ;  /* 0x000000050a057221 */ /* 0x004fca0000000000 */
[----:B------:R0:W-:Y:S04]  /*5db0*/  ST.E desc[UR10][R22.64+0x1c], R5 ;  /* 0x00001c0516007985 */ /* 0x0001e8000c10190a */
[----:B------:R-:W2:Y:S02]  /*5dc0*/  LD.E R0, desc[UR10][R6.64+0x20] ;  /* 0x0000200a06007980 */ /* 0x000ea4000c101900 */
[----:B--2---:R-:W-:-:S05]  /*5dd0*/  FADD R53, R53, R0 ;  /* 0x0000000035357221 */ /* 0x004fca0000000000 */
[----:B------:R2:W-:Y:S04]  /*5de0*/  ST.E desc[UR10][R22.64+0x20], R53 ;  /* 0x0000203516007985 */ /* 0x0005e8000c10190a */
[----:B------:R-:W4:Y:S02]  /*5df0*/  LD.E R0, desc[UR10][R6.64+0x24] ;  /* 0x0000240a06007980 */ /* 0x000f24000c101900 */
[----:B----4-:R-:W-:-:S05]  /*5e00*/  FADD R51, R51, R0 ;  /* 0x0000000033337221 */ /* 0x010fca0000000000 */
        /* <DEDUP_REMOVED lines=43> */
[----:B---3--:R-:W3:Y:S02]  /*60c0*/  LD.E R3, desc[UR10][R6.64+0x60] ;  /* 0x0000600a06037980 */ /* 0x008ee4000c101900 */
[----:B---3--:R-:W-:-:S05]  /*60d0*/  FADD R3, R12, R3 ;  /* 0x000000030c037221 */ /* 0x008fca0000000000 */
[----:B------:R2:W-:Y:S04]  /*60e0*/  ST.E desc[UR10][R22.64+0x60], R3 ;  /* 0x0000600316007985 */ /* 0x0005e8000c10190a */
[----:B0-----:R-:W3:Y:S02]  /*60f0*/  LD.E R5, desc[UR10][R6.64+0x64] ;  /* 0x0000640a06057980 */ /* 0x001ee4000c101900 */
        /* <DEDUP_REMOVED lines=19> */
[----:B------:R2:W-:Y:S01]  /*6230*/  ST.E desc[UR10][R22.64+0x7c], R59 ;  /* 0x00007c3b16007985 */ /* 0x0005e2000c10190a */
[----:B------:R-:W-:Y:S05]  /*6240*/  BRA `(.L_x_64) ;  /* 0x0000011400b47947 */ /* 0x000fea0003800000 */
.L_x_53:
[----:B0-----:R-:W0:Y:S01]  /*6250*/  S2R R6, SR_LANEID ;  /* 0x0000000000067919 */ /* 0x001e220000000000 */
[----:B------:R-:W-:Y:S01]  /*6260*/  LOP3.LUT R2, R0, 0x3e0, RZ, 0xc0, !PT ;  /* 0x000003e000027812 */ /* 0x000fe200078ec0ff */
[----:B------:R-:W-:Y:S03]  /*6270*/  BSSY.RECONVERGENT B1, `(.L_x_65) ;  /* 0x0000099000017945 */ /* 0x000fe60003800200 */
[----:B------:R-:W-:Y:S02]  /*6280*/  IADD3 R3, PT, PT, R2, 0x20, RZ ;  /* 0x0000002002037810 */ /* 0x000fe40007ffe0ff */
[----:B------:R-:W-:Y:S02]  /*6290*/  LOP3.LUT R2, RZ, R2, RZ, 0x33, !PT ;  /* 0x00000002ff027212 */ /* 0x000fe400078e33ff */
[----:B------:R-:W-:Y:S02]  /*62a0*/  ISETP.GT.AND P1, PT, R3, UR4, PT ;  /* 0x0000000403007c0c */ /* 0x000fe4000bf24270 */
[----:B------:R-:W-:-:S04]  /*62b0*/  IADD3 R2, PT, PT, R2, UR4, RZ ;  /* 0x0000000402027c10 */ /* 0x000fc8000fffe0ff */
[----:B------:R-:W-:Y:S02]  /*62c0*/  SEL R5, R2, 0x1f, P1 ;  /* 0x0000001f02057807 */ /* 0x000fe40000800000 */
[C---:B0-----:R-:W-:Y:S02]  /*62d0*/  ISETP.NE.AND P0, PT, R6.reuse, RZ, PT ;  /* 0x000000ff0600720c */ /* 0x041fe40003f05270 */
[CC--:B------:R-:W-:Y:S02]  /*62e0*/  ISETP.GE.AND P1, PT, R6.reuse, R5.reuse, PT ;  /* 0x000000050600720c */ /* 0x0c0fe40003f26270 */
[C---:B------:R-:W-:Y:S02]  /*62f0*/  IADD3 R4, PT, PT, R6.reuse, 0x2, RZ ;  /* 0x0000000206047810 */ /* 0x040fe40007ffe0ff */
[----:B------:R-:W-:Y:S02]  /*6300*/  IADD3 R2, PT, PT, R6, 0x4, RZ ;  /* 0x0000000406027810 */ /* 0x000fe40007ffe0ff */
[----:B------:R-:W-:-:S02]  /*6310*/  ISETP.GT.AND P2, PT, R4, R5, PT ;  /* 0x000000050400720c */ /* 0x000fc40003f44270 */
[C---:B------:R-:W-:Y:S02]  /*6320*/  IADD3 R4, PT, PT, R6.reuse, 0x8, RZ ;  /* 0x0000000806047810 */ /* 0x040fe40007ffe0ff */
[----:B------:R-:W-:Y:S01]  /*6330*/  IADD3 R6, PT, PT, R6, 0x10, RZ ;  /* 0x0000001006067810 */ /* 0x000fe20007ffe0ff */
[----:B------:R-:W0:Y:S01]  /*6340*/  @!P0 S2R R8, SR_CgaCtaId ;  /* 0x0000000000088919 */ /* 0x000e220000008800 */
[----:B------:R-:W-:Y:S02]  /*6350*/  @!P0 MOV R3, 0x400 ;  /* 0x0000040000038802 */ /* 0x000fe40000000f00 */
[-C--:B------:R-:W-:Y:S02]  /*6360*/  ISETP.GT.AND P3, PT, R2, R5.reuse, PT ;  /* 0x000000050200720c */ /* 0x080fe40003f64270 */
[----:B-----5:R1:W2:Y:S01]  /*6370*/  SHFL.DOWN PT, R2, R22, 0x1, R5 ;  /* 0x0820000016027989 */ /* 0x0202a200000e0005 */
[-C--:B------:R-:W-:Y:S02]  /*6380*/  ISETP.GT.AND P4, PT, R4, R5.reuse, PT ;  /* 0x000000050400720c */ /* 0x080fe40003f84270 */
[----:B------:R-:W-:-:S02]  /*6390*/  ISETP.GT.AND P5, PT, R6, R5, PT ;  /* 0x000000050600720c */ /* 0x000fc40003fa4270 */
[----:B0-----:R-:W-:Y:S02]  /*63a0*/  @!P0 LEA R8, R8, R3, 0x18 ;  /* 0x0000000308088211 */ /* 0x001fe400078ec0ff */
[----:B------:R-:W-:-:S04]  /*63b0*/  @!P0 SHF.R.U32.HI R3, RZ, 0x2, R0 ;  /* 0x00000002ff038819 */ /* 0x000fc80000011600 */
[----:B------:R-:W-:-:S04]  /*63c0*/  @!P0 LOP3.LUT R3, R3, 0xf8, RZ, 0xc0, !PT ;  /* 0x000000f803038812 */ /* 0x000fc800078ec0ff */
[----:B------:R-:W-:Y:S02]  /*63d0*/  @!P0 IADD3 R7, PT, PT, R3, R8, RZ ;  /* 0x0000000803078210 */ /* 0x000fe40007ffe0ff */
[----:B------:R1:W0:Y:S01]  /*63e0*/  SHFL.DOWN PT, R3, R23, 0x1, R5 ;  /* 0x0820000017037989 */ /* 0x00022200000e0005 */
[----:B--2---:R-:W-:Y:S05]  /*63f0*/  @P1 BRA `(.L_x_66) ;  /* 0x0000000800001947 */ /* 0x004fea0003800000 */
[----:B------:R-:W2:Y:S04]  /*6400*/  LD.E R9, desc[UR10][R22.64] ;  /* 0x0000000a16097980 */ /* 0x000ea8000c101900 */
[----:B0-----:R-:W2:Y:S04]  /*6410*/  LD.E R4, desc[UR10][R2.64] ;  /* 0x0000000a02047980 */ /* 0x001ea8000c101900 */
        /* <DEDUP_REMOVED lines=126> */
.L_x_66:
[----:B------:R-:W-:Y:S05]  /*6c00*/  BSYNC.RECONVERGENT B1 ;  /* 0x0000000000017941 */ /* 0x000fea0003800200 */
.L_x_65:
[----:B------:R3:W4:Y:S01]  /*6c10*/  SHFL.DOWN PT, R2, R22, 0x2, R5 ;  /* 0x0840000016027989 */ /* 0x00072200000e0005 */
[----:B------:R-:W-:Y:S03]  /*6c20*/  BSSY.RECONVERGENT B1, `(.L_x_67) ;  /* 0x0000083000017945 */ /* 0x000fe60003800200 */
[----:B0-----:R3:W0:Y:S01]  /*6c30*/  SHFL.DOWN PT, R3, R23, 0x2, R5 ;  /* 0x0840000017037989 */ /* 0x00162200000e0005 */
[----:B------:R-:W-:Y:S05]  /*6c40*/  @P2 BRA `(.L_x_68) ;  /* 0x0000000800002947 */ /* 0x000fea0003800000 */
[----:B--2---:R-:W2:Y:S04]  /*6c50*/  LD.E R9, desc[UR10][R22.64] ;  /* 0x0000000a16097980 */ /* 0x004ea8000c101900 */
[----:B0---4-:R-:W2:Y:S04]  /*6c60*/  LD.E R4, desc[UR10][R2.64] ;  /* 0x0000000a02047980 */ /* 0x011ea8000c101900 */
[----:B------:R-:W4:Y:S04]  /*6c70*/  LD.E R11, desc[UR10][R22.64+0x4] ;  /* 0x0000040a160b7980 */ /* 0x000f28000c101900 */
[----:B------:R-:W5:Y:S04]  /*6c80*/  LD.E R13, desc[UR10][R22.64+0x8] ;  /* 0x0000080a160d7980 */ /* 0x000f68000c101900 */
[----:B------:R-:W3:Y:S01]  /*6c90*/  LD.E R15, desc[UR10][R22.64+0xc] ;  /* 0x00000c0a160f7980 */ /* 0x000ee2000c101900 */
        /* <DEDUP_REMOVED lines=122> */
[----:B------:R0:W-:Y:S02]  /*7440*/  ST.E desc[UR10][R22.64+0x7c], R15 ;  /* 0x00007c0f16007985 */ /* 0x0001e4000c10190a */
.L_x_68:
[----:B------:R-:W-:Y:S05]  /*7450*/  BSYNC.RECONVERGENT B1 ;  /* 0x0000000000017941 */ /* 0x000fea0003800200 */
.L_x_67:
[----:B----4-:R4:W1:Y:S01]  /*7460*/  SHFL.DOWN PT, R2, R22, 0x4, R5 ;  /* 0x0880000016027989 */ /* 0x01086200000e0005 */
[----:B------:R-:W-:Y:S03]  /*7470*/  BSSY.RECONVERGENT B1, `(.L_x_69) ;  /* 0x0000083000017945 */ /* 0x000fe60003800200 */
[----:B0-----:R4:W0:Y:S01]  /*7480*/  SHFL.DOWN PT, R3, R23, 0x4, R5 ;  /* 0x0880000017037989 */ /* 0x00182200000e0005 */
[----:B------:R-:W-:Y:S05]  /*7490*/  @P3 BRA `(.L_x_70) ;  /* 0x0000000800003947 */ /* 0x000fea0003800000 */
[----:B--2---:R-:W2:Y:S04]  /*74a0*/  LD.E R9, desc[UR10][R22.64] ;  /* 0x0000000a16097980 */ /* 0x004ea8000c101900 */
[----:B01----:R-:W2:Y:S04]  /*74b0*/  LD.E R4, desc[UR10][R2.64] ;  /* 0x0000000a02047980 */ /* 0x003ea8000c101900 */
[----:B------:R-:W5:Y:S04]  /*74c0*/  LD.E R11, desc[UR10][R22.64+0x4] ;  /* 0x0000040a160b7980 */ /* 0x000f68000c101900 */
[----:B------:R-:W3:Y:S04]  /*74d0*/  LD.E R13, desc[UR10][R22.64+0x8] ;  /* 0x0000080a160d7980 */ /* 0x000ee8000c101900 */
[----:B------:R-:W4:Y:S01]  /*74e0*/  LD.E R15, desc[UR10][R22.64+0xc] ;  /* 0x00000c0a160f7980 */ /* 0x000f22000c101900 */
        /* <DEDUP_REMOVED lines=122> */
[----:B------:R0:W-:Y:S02]  /*7c90*/  ST.E desc[UR10][R22.64+0x7c], R15 ;  /* 0x00007c0f16007985 */ /* 0x0001e4000c10190a */
.L_x_70:
[----:B------:R-:W-:Y:S05]  /*7ca0*/  BSYNC.RECONVERGENT B1 ;  /* 0x0000000000017941 */ /* 0x000fea0003800200 */
.L_x_69:
[----:B-1----:R1:W1:Y:S01]  /*7cb0*/  SHFL.DOWN PT, R2, R22, 0x8, R5 ;  /* 0x0900000016027989 */ /* 0x00226200000e0005 */
        /* <DEDUP_REMOVED lines=131> */
.L_x_72:
[----:B------:R-:W-:Y:S05]  /*84f0*/  BSYNC.RECONVERGENT B1 ;  /* 0x0000000000017941 */ /* 0x000fea0003800200 */
.L_x_71:
[----:B-1----:R1:W1:Y:S01]  /*8500*/  SHFL.DOWN PT, R2, R22, 0x10, R5 ;  /* 0x0a00000016027989 */ /* 0x00226200000e0005 */
[----:B------:R-:W-:Y:S03]  /*8510*/  BSSY.RECONVERGENT B1, `(.L_x_73) ;  /* 0x0000083000017945 */ /* 0x000fe60003800200 */
[----:B0-----:R0:W0:Y:S01]  /*8520*/  SHFL.DOWN PT, R3, R23, 0x10, R5 ;  /* 0x0a00000017037989 */ /* 0x00102200000e0005 */
[----:B------:R-:W-:Y:S05]  /*8530*/  @P5 BRA `(.L_x_74) ;  /* 0x0000000800005947 */ /* 0x000fea0003800000 */
[----:B01-34-:R-:W3:Y:S04]  /*8540*/  LD.E R5, desc[UR10][R22.64] ;  /* 0x0000000a16057980 */ /* 0x01bee8000c101900 */
[----:B------:R-:W3:Y:S04]  /*8550*/  LD.E R4, desc[UR10][R2.64] ;  /* 0x0000000a02047980 */ /* 0x000ee8000c101900 */
[----:B--2---:R-:W2:Y:S04]  /*8560*/  LD.E R9, desc[UR10][R22.64+0x4] ;  /* 0x0000040a16097980 */ /* 0x004ea8000c101900 */
[----:B------:R-:W4:Y:S04]  /*8570*/  LD.E R11, desc[UR10][R22.64+0x8] ;  /* 0x0000080a160b7980 */ /* 0x000f28000c101900 */
[----:B------:R-:W5:Y:S01]  /*8580*/  LD.E R13, desc[UR10][R22.64+0xc] ;  /* 0x00000c0a160d7980 */ /* 0x000f62000c101900 */
        /* <DEDUP_REMOVED lines=122> */
[----:B------:R0:W-:Y:S02]  /*8d30*/  ST.E desc[UR10][R22.64+0x7c], R13 ;  /* 0x00007c0d16007985 */ /* 0x0001e4000c10190a */
.L_x_74:
[----:B------:R-:W-:Y:S05]  /*8d40*/  BSYNC.RECONVERGENT B1 ;  /* 0x0000000000017941 */ /* 0x000fea0003800200 */
.L_x_73:
[----:B------:R-:W-:Y:S01]  /*8d50*/  UISETP.GE.AND UP0, UPT, UR4, 0x21, UPT ;  /* 0x000000210400788c */ /* 0x000fe2000bf06270 */
[----:B------:R0:W-:Y:S01]  /*8d60*/  @!P0 STS.64 [R7+0x8], R22 ;  /* 0x0000081607008388 */ /* 0x0001e20000000a00 */
[----:B------:R-:W-:Y:S04]  /*8d70*/  BAR.SYNC.DEFER_BLOCKING 0x0 ;  /* 0x0000000000007b1d */ /* 0x000fe80000010000 */
[----:B------:R-:W-:-:S04]  /*8d80*/  PLOP3.LUT P0, PT, PT, PT, UP0, 0x80, 0x8 ;  /* 0x000000000008781c */ /* 0x000fc80003f0f008 */
[----:B------:R-:W-:-:S13]  /*8d90*/  ISETP.NE.OR P0, PT, R0, RZ, !P0 ;  /* 0x000000ff0000720c */ /* 0x000fda0004705670 */
[----:B0-----:R-:W-:Y:S05]  /*8da0*/  @P0 BRA `(.L_x_64) ;  /* 0x000000e800dc0947 */ /* 0x001fea0003800000 */
[----:B------:R-:W0:Y:S01]  /*8db0*/  S2UR UR6, SR_CgaCtaId ;  /* 0x00000000000679c3 */ /* 0x000e220000008800 */
[----:B------:R-:W-:Y:S01]  /*8dc0*/  UMOV UR5, 0x400 ;  /* 0x0000040000057882 */ /* 0x000fe20000000000 */
[----:B------:R-:W5:Y:S04]  /*8dd0*/  LD.E R0, desc[UR10][R22.64] ;  /* 0x0000000a16007980 */ /* 0x000f68000c101900 */
[----:B-1-34-:R-:W3:Y:S04]  /*8de0*/  LD.E R5, desc[UR10][R22.64+0x50] ;  /* 0x0000500a16057980 */ /* 0x01aee8000c101900 */
        /* <DEDUP_REMOVED lines=82> */
[----:B------:R-:W3:Y:S02]  /*9310*/  LD.E R0, desc[UR10][R2.64+0x50] ;  /* 0x0000500a02007980 */ /* 0x000ee4000c101900 */
[----:B---3--:R-:W-:Y:S02]  /*9320*/  FADD R0, R0, R5 ;  /* 0x0000000500007221 */ /* 0x008fe40000000000 */
[----:B------:R-:W3:Y:S04]  /*9330*/  LD.E R5, desc[UR10][R22.64+0x54] ;  /* 0x0000540a16057980 */ /* 0x000ee8000c101900 */
[----:B------:R0:W-:Y:S04]  /*9340*/  ST.E desc[UR10][R22.64+0x50], R0 ;  /* 0x0000500016007985 */ /* 0x0001e8000c10190a */
[----:B------:R-:W3:Y:S02]  /*9350*/  LD.E R4, desc[UR10][R2.64+0x54] ;  /* 0x0000540a02047980 */ /* 0x000ee4000c101900 */
[----:B---3--:R-:W-:-:S02]  /*9360*/  FADD R4, R4, R5 ;  /* 0x0000000504047221 */ /* 0x008fc40000000000 */
[----:B------:R-:W3:Y:S04]  /*9370*/  LD.E R5, desc[UR10][R22.64+0x58] ;  /* 0x0000580a16057980 */ /* 0x000ee8000c101900 */
[----:B------:R0:W-:Y:S04]  /*9380*/  ST.E desc[UR10][R22.64+0x54], R4 ;  /* 0x0000540416007985 */ /* 0x0001e8000c10190a */
[----:B------:R-:W3:Y:S02]  /*9390*/  LD.E R6, desc[UR10][R2.64+0x58] ;  /* 0x0000580a02067980 */ /* 0x000ee4000c101900 */
[----:B---3--:R-:W-:-:S02]  /*93a0*/  FADD R6, R6, R5 ;  /* 0x0000000506067221 */ /* 0x008fc40000000000 */
[----:B------:R-:W3:Y:S04]  /*93b0*/  LD.E R5, desc[UR10][R22.64+0x5c] ;  /* 0x00005c0a16057980 */ /* 0x000ee8000c101900 */
[----:B------:R0:W-:Y:S04]  /*93c0*/  ST.E desc[UR10][R22.64+0x58], R6 ;  /* 0x0000580616007985 */ /* 0x0001e8000c10190a */
[----:B------:R-:W3:Y:S02]  /*93d0*/  LD.E R8, desc[UR10][R2.64+0x5c] ;  /* 0x00005c0a02087980 */ /* 0x000ee4000c101900 */
[----:B---3--:R-:W-:-:S05]  /*93e0*/  FADD R8, R8, R5 ;  /* 0x0000000508087221 */ /* 0x008fca0000000000 */
[----:B------:R0:W-:Y:S04]  /*93f0*/  ST.E desc[UR10][R22.64+0x5c], R8 ;  /* 0x00005c0816007985 */ /* 0x0001e8000c10190a */
[----:B------:R-:W4:Y:S02]  /*9400*/  LD.E R5, desc[UR10][R2.64+0x60] ;  /* 0x0000600a02057980 */ /* 0x000f24000c101900 */
[----:B----4-:R-:W-:Y:S02]  /*9410*/  FADD R5, R5, R10 ;  /* 0x0000000a05057221 */ /* 0x010fe40000000000 */
[----:B------:R-:W3:Y:S04]  /*9420*/  LD.E R10, desc[UR10][R22.64+0x64] ;  /* 0x0000640a160a7980 */ /* 0x000ee8000c101900 */
[----:B------:R0:W-:Y:S04]  /*9430*/  ST.E desc[UR10][R22.64+0x60], R5 ;  /* 0x0000600516007985 */ /* 0x0001e8000c10190a */
[----:B------:R-:W3:Y:S02]  /*9440*/  LD.E R7, desc[UR10][R2.64+0x64] ;  /* 0x0000640a02077980 */ /* 0x000ee4000c101900 */
[----:B---3--:R-:W-:-:S02]  /*9450*/  FADD R7, R7, R10 ;  /* 0x0000000a07077221 */ /* 0x008fc40000000000 */
[----:B------:R-:W3:Y:S04]  /*9460*/  LD.E R10, desc[UR10][R22.64+0x68] ;  /* 0x0000680a160a7980 */ /* 0x000ee8000c101900 */
[----:B------:R0:W-:Y:S04]  /*9470*/  ST.E desc[UR10][R22.64+0x64], R7 ;  /* 0x0000640716007985 */ /* 0x0001e8000c10190a */
[----:B--2---:R-:W3:Y:S02]  /*9480*/  LD.E R9, desc[UR10][R2.64+0x68] ;  /* 0x0000680a02097980 */ /* 0x004ee4000c101900 */
[----:B---3--:R-:W-:-:S02]  /*9490*/  FADD R9, R9, R10 ;  /* 0x0000000a09097221 */ /* 0x008fc40000000000 */
        /* <DEDUP_REMOVED lines=18> */
[----:B------:R-:W2:Y:S01]  /*95c0*/  LD.E R57, desc[UR10][R2.64+0x7c] ;  /* 0x00007c0a02397980 */ /* 0x000ea2000c101900 */
[----:B------:R-:W-:Y:S01]  /*95d0*/  UISETP.GE.U32.AND UP0, UPT, UR4, 0x41, UPT ;  /* 0x000000410400788c */ /* 0x000fe2000bf06070 */
[----:B--2---:R-:W-:-:S05]  /*95e0*/  FADD R57, R57, R10 ;  /* 0x0000000a39397221 */ /* 0x004fca0000000000 */
[----:B------:R0:W-:Y:S03]  /*95f0*/  ST.E desc[UR10][R22.64+0x7c], R57 ;  /* 0x00007c3916007985 */ /* 0x0001e6000c10190a */
[----:B------:R-:W-:Y:S05]  /*9600*/  BRA.U !UP0, `(.L_x_64) ;  /* 0x000000e108c47547 */ /* 0x000fea000b800000 */
        /* <DEDUP_REMOVED lines=517> */
[----:B------:R-:W3:Y:S02]  /*b660*/  LD.E R0, desc[UR10][R2.64+0x1c] ;  /* 0x00001c0a02007980 */ /* 0x000ee4000c101900 */
[----:B---3--:R-:W-:-:S05]  /*b670*/  FADD R61, R8, R0 ;  /* 0x00000000083d7221 */ /* 0x008fca0000000000 */
        /* <DEDUP_REMOVED lines=72> */
[----:B------:R0:W-:Y:S01]  /*bb00*/  ST.E desc[UR10][R22.64+0x7c], R57 ;  /* 0x00007c3916007985 */ /* 0x0001e2000c10190a */
[----:B------:R-:W-:Y:S05]  /*bb10*/  BRA `(.L_x_64) ;  /* 0x000000bc00807947 */ /* 0x000fea0003800000 */
.L_x_47:
[----:B------:R-:W0:Y:S01]  /*bb20*/  S2R R0, SR_TID.X ;  /* 0x0000000000007919 */ /* 0x000e220000002100 */
[----:B------:R-:W1:Y:S01]  /*bb30*/  LDC.64 R2, c[0x0][0x380] ;  /* 0x0000e000ff027b82 */ /* 0x000e620000000a00 */
[----:B0-----:R-:W-:-:S05]  /*bb40*/  IADD3 R9, PT, PT, R0, UR5, RZ ;  /* 0x0000000500097c10 */ /* 0x001fca000fffe0ff */
[----:B-1----:R-:W-:-:S05]  /*bb50*/  IMAD.WIDE.U32 R8, R9, 0x8, R2 ;  /* 0x0000000809087825 */ /* 0x002fca00078e0002 */
[----:B------:R-:W2:Y:S04]  /*bb60*/  LDG.E.64 R22, desc[UR10][R8.64] ;  /* 0x0000000a08167981 */ /* 0x000ea8000c1e1b00 */
[----:B------:R-:W3:Y:S04]  /*bb70*/  LDG.E.64 R36, desc[UR10][R8.64+0x800] ;  /* 0x0008000a08247981 */ /* 0x000ee8000c1e1b00 */
[----:B------:R-:W4:Y:S04]  /*bb80*/  LDG.E.64 R34, desc[UR10][R8.64+0x1000] ;  /* 0x0010000a08227981 */ /* 0x000f28000c1e1b00 */
[----:B------:R-:W5:Y:S04]  /*bb90*/  LDG.E.64 R20, desc[UR10][R8.64+0x1800] ;  /* 0x0018000a08147981 */ /* 0x000f68000c1e1b00 */
[----:B------:R-:W5:Y:S04]  /*bba0*/  LDG.E.64 R18, desc[UR10][R8.64+0x2000] ;  /* 0x0020000a08127981 */ /* 0x000f68000c1e1b00 */
[----:B------:R-:W5:Y:S04]  /*bbb0*/  LDG.E.64 R6, desc[UR10][R8.64+0x2800] ;  /* 0x0028000a08067981 */ /* 0x000f68000c1e1b00 */
[----:B------:R-:W5:Y:S04]  /*bbc0*/  LDG.E.64 R4, desc[UR10][R8.64+0x3000] ;  /* 0x0030000a08047981 */ /* 0x000f68000c1e1b00 */
[----:B--2---:R-:W2:Y:S04]  /*bbd0*/  LD.E R2, desc[UR10][R22.64] ;  /* 0x0000000a16027980 */ /* 0x004ea8000c101900 */
[----:B---3--:R-:W2:Y:S04]  /*bbe0*/  LD.E R31, desc[UR10][R36.64] ;  /* 0x0000000a241f7980 */ /* 0x008ea8000c101900 */
[----:B------:R-:W3:Y:S01]  /*bbf0*/  LD.E R10, desc[UR10][R22.64+0x4] ;  /* 0x0000040a160a7980 */ /* 0x000ee2000c101900 */
[----:B--2---:R-:W-:-:S03]  /*bc00*/  FADD R31, R31, R2 ;  /* 0x000000021f1f7221 */ /* 0x004fc60000000000 */
[----:B------:R0:W2:Y:S04]  /*bc10*/  LDG.E.64 R2, desc[UR10][R8.64+0x3800] ;  /* 0x0038000a08027981 */ /* 0x0000a8000c1e1b00 */
[----:B------:R1:W-:Y:S04]  /*bc20*/  ST.E desc[UR10][R22.64], R31 ;  /* 0x0000001f16007985 */ /* 0x0003e8000c10190a */
[----:B------:R-:W3:Y:S04]  /*bc30*/  LD.E R15, desc[UR10][R36.64+0x4] ;  /* 0x0000040a240f7980 */ /* 0x000ee8000c101900 */
[----:B------:R-:W4:Y:S04]  /*bc40*/  LD.E R8, desc[UR10][R22.64+0x10] ;  /* 0x0000100a16087980 */ /* 0x000f28000c101900 */
[----:B------:R-:W5:Y:S01]  /*bc50*/  LD.E R9, desc[UR10][R22.64+0x20] ;  /* 0x0000200a16097980 */ /* 0x000f62000c101900 */
[----:B---3--:R-:W-:-:S03]  /*bc60*/  FADD R15, R15, R10 ;  /* 0x0000000a0f0f7221 */ /* 0x008fc60000000000 */
        /* <DEDUP_REMOVED lines=33> */
[----:B------:R-:W-:Y:S04]  /*be80*/  ST.E desc[UR10][R22.64+0x24], R32 ;  /* 0x0000242016007985 */ /* 0x000fe8000c10190a */
        /* <DEDUP_REMOVED lines=54> */
[----:B------:R-:W0:Y:S04]  /*c1f0*/  LD.E R9, desc[UR10][R22.64+0x64] ;  /* 0x0000640a16097980 */ /* 0x000e28000c101900 */
[----:B------:R5:W-:Y:S04]  /*c200*/  ST.E desc[UR10][R22.64+0x5c], R26 ;  /* 0x00005c1a16007985 */ /* 0x000be8000c10190a */
[----:B------:R-:W4:Y:S02]  /*c210*/  LD.E R33, desc[UR10][R36.64+0x60] ;  /* 0x0000600a24217980 */ /* 0x000f24000c101900 */
[----:B----4-:R-:W-:-:S05]  /*c220*/  FADD R33, R33, R8 ;  /* 0x0000000821217221 */ /* 0x010fca0000000000 */
[----:B------:R4:W-:Y:S04]  /*c230*/  ST.E desc[UR10][R22.64+0x60], R33 ;  /* 0x0000602116007985 */ /* 0x0009e8000c10190a */
[----:B------:R-:W0:Y:S02]  /*c240*/  LD.E R8, desc[UR10][R36.64+0x64] ;  /* 0x0000640a24087980 */ /* 0x000e24000c101900 */
[----:B0-----:R-:W-:-:S05]  /*c250*/  FADD R8, R8, R9 ;  /* 0x0000000908087221 */ /* 0x001fca0000000000 */
        /* <DEDUP_REMOVED lines=120> */
[----:B------:R-:W1:Y:S02]  /*c9e0*/  LD.E R28, desc[UR10][R20.64] ;  /* 0x0000000a141c7980 */ /* 0x000e64000c101900 */
[----:B-1----:R-:W-:-:S05]  /*c9f0*/  FADD R31, R31, R28 ;  /* 0x0000001c1f1f7221 */ /* 0x002fca0000000000 */
        /* <DEDUP_REMOVED lines=73> */
[----:B------:R-:W0:Y:S02]  /*ce90*/  LD.E R26, desc[UR10][R20.64+0x64] ;  /* 0x0000640a141a7980 */ /* 0x000e24000c101900 */
[----:B0-----:R-:W-:-:S05]  /*cea0*/  FADD R8, R8, R26 ;  /* 0x0000001a08087221 */ /* 0x001fca0000000000 */
        /* <DEDUP_REMOVED lines=192> */
[----:B------:R-:W-:Y:S04]  /*dab0*/  ST.E desc[UR10][R22.64+0x64], R8 ;  /* 0x0000640816007985 */ /* 0x000fe8000c10190a */
[----:B------:R-:W2:Y:S02]  /*dac0*/  LD.E R10, desc[UR10][R6.64+0x68] ;  /* 0x0000680a060a7980 */ /* 0x000ea4000c101900 */
[----:B--2---:R-:W-:-:S05]  /*dad0*/  FADD R29, R29, R10 ;  /* 0x0000000a1d1d7221 */ /* 0x004fca0000000000 */
        /* <DEDUP_REMOVED lines=16> */
[----:B------:R-:W1:Y:S02]  /*dbe0*/  LD.E R10, desc[UR10][R4.64] ;  /* 0x0000000a040a7980 */ /* 0x000e64000c101900 */
[----:B-1----:R-:W-:-:S05]  /*dbf0*/  FADD R31, R31, R10 ;  /* 0x0000000a1f1f7221 */ /* 0x002fca0000000000 */
        /* <DEDUP_REMOVED lines=75> */
[----:B------:R5:W-:Y:S04]  /*e0b0*/  ST.E desc[UR10][R22.64+0x64], R7 ;  /* 0x0000640716007985 */ /* 0x000be8000c10190a */
[----:B------:R-:W0:Y:S02]  /*e0c0*/  LD.E R6, desc[UR10][R4.64+0x68] ;  /* 0x0000680a04067980 */ /* 0x000e24000c101900 */
[----:B0-----:R-:W-:-:S05]  /*e0d0*/  FADD R29, R29, R6 ;  /* 0x000000061d1d7221 */ /* 0x001fca0000000000 */
[----:B------:R-:W-:Y:S04]  /*e0e0*/  ST.E desc[UR10][R22.64+0x68], R29 ;  /* 0x0000681d16007985 */ /* 0x000fe8000c10190a */
[----:B------:R-:W4:Y:S02]  /*e0f0*/  LD.E R6, desc[UR10][R4.64+0x6c] ;  /* 0x00006c0a04067980 */ /* 0x000f24000c101900 */
[----:B----4-:R-:W-:-:S05]  /*e100*/  FADD R9, R9, R6 ;  /* 0x0000000609097221 */ /* 0x010fca0000000000 */
        /* <DEDUP_REMOVED lines=103> */
[----:B------:R-:W4:Y:S02]  /*e780*/  LD.E R12, desc[UR10][R2.64+0x78] ;  /* 0x0000780a020c7980 */ /* 0x000f24000c101900 */
[----:B----4-:R-:W-:-:S05]  /*e790*/  FADD R12, R13, R12 ;  /* 0x0000000c0d0c7221 */ /* 0x010fca0000000000 */
[----:B------:R2:W-:Y:S04]  /*e7a0*/  ST.E desc[UR10][R22.64+0x78], R12 ;  /* 0x0000780c16007985 */ /* 0x0005e8000c10190a */
[----:B------:R-:W3:Y:S01]  /*e7b0*/  LD.E R14, desc[UR10][R2.64+0x7c] ;  /* 0x00007c0a020e7980 */ /* 0x000ee2000c101900 */
[----:B------:R-:W-:-:S04]  /*e7c0*/  UISETP.GE.U32.AND UP0, UPT, UR8, UR4, UPT ;  /* 0x000000040800728c */ /* 0x000fc8000bf06070 */
[----:B------:R-:W-:Y:S01]  /*e7d0*/  UISETP.GE.U32.AND.EX UP0, UPT, UR9, UR13, UPT, UP0 ;  /* 0x0000000d0900728c */ /* 0x000fe2000bf06100 */
[----:B---3--:R-:W-:-:S05]  /*e7e0*/  FADD R13, R25, R14 ;  /* 0x0000000e190d7221 */ /* 0x008fca0000000000 */
[----:B------:R2:W-:Y:S03]  /*e7f0*/  ST.E desc[UR10][R22.64+0x7c], R13 ;  /* 0x00007c0d16007985 */ /* 0x0005e6000c10190a */
[----:B------:R-:W-:Y:S05]  /*e800*/  BRA.U !UP0, `(.L_x_75) ;  /* 0x0000003908747547 */ /* 0x000fea000b800000 */
[----:B------:R-:W-:Y:S01]  /*e810*/  MOV R3, UR4 ;  /* 0x0000000400037c02 */ /* 0x000fe20008000f00 */
[----:B------:R-:W0:Y:S03]  /*e820*/  LDCU.64 UR8, c[0x0][0x380] ;  /* 0x00007000ff0877ac */ /* 0x000e260008000a00 */
[----:B------:R-:W-:Y:S01]  /*e830*/  IADD3 R3, P0, P1, R0, UR5, R3 ;  /* 0x0000000500037c10 */ /* 0x000fe2000f91e003 */
[----:B------:R-:W-:Y:S02]  /*e840*/  UIADD3 UR5, UP0, UPT, UR4, UR5, URZ ;  /* 0x0000000504057290 */ /* 0x000fe4000ff1e0ff */
[----:B------:R-:W-:Y:S01]  /*e850*/  UIADD3 UR17, UP1, UPT, UR6, -0x800, URZ ;  /* 0xfffff80006117890 */ /* 0x000fe2000ff3e0ff */
[----:B------:R-:W-:Y:S01]  /*e860*/  IADD3.X R14, PT, PT, RZ, UR13, RZ, P0, P1 ;  /* 0x0000000dff0e7c10 */ /* 0x000fe200087e24ff */
[----:B------:R-:W-:Y:S02]  /*e870*/  UIADD3.X UR14, UPT, UPT, URZ, UR13, URZ, UP0, !UPT ;  /* 0x0000000dff0e7290 */ /* 0x000fe400087fe4ff */
[----:B------:R-:W-:-:S02]  /*e880*/  UIADD3.X UR18, UPT, UPT, UR7, -0x1, URZ, UP1, !UPT ;  /* 0xffffffff07127890 */ /* 0x000fc40008ffe4ff */
[----:B------:R-:W-:Y:S01]  /*e890*/  UISETP.GT.U32.AND UP0, UPT, UR5, UR17, UPT ;  /* 0x000000110500728c */ /* 0x000fe2000bf04070 */
[----:B------:R-:W1:Y:S03]  /*e8a0*/  LDCU.64 UR20, c[0x0][0x380] ;  /* 0x00007000ff1477ac */ /* 0x000e660008000a00 */
[----:B------:R-:W-:Y:S01]  /*e8b0*/  UISETP.GT.U32.AND.EX UP0, UPT, UR14, UR18, UPT, UP0 ;  /* 0x000000120e00728c */ /* 0x000fe2000bf04100 */
[----:B0-----:R-:W-:-:S04]  /*e8c0*/  LEA R2, P0, R3, UR8, 0x3 ;  /* 0x0000000803027c11 */ /* 0x001fc8000f8018ff */
[----:B------:R-:W-:Y:S01]  /*e8d0*/  LEA.HI.X R3, R3, UR9, R14, 0x3, P0 ;  /* 0x0000000903037c11 */ /* 0x000fe200080f1c0e */
[----:B------:R-:W0:Y:S03]  /*e8e0*/  LDCU.64 UR8, c[0x0][0x3b8] ;  /* 0x00007700ff0877ac */ /* 0x000e260008000a00 */
[----:B------:R-:W-:Y:S05]  /*e8f0*/  BRA.U UP0, `(.L_x_76) ;  /* 0x00000031007c7547 */ /* 0x000fea000b800000 */
.L_x_77:
[----:B------:R-:W-:-:S04]  /*e900*/  IADD3 R14, P0, PT, R0, UR5, RZ ;  /* 0x00000005000e7c10 */ /* 0x000fc8000ff1e0ff */
[----:B--2---:R-:W-:Y:S02]  /*e910*/  IADD3.X R25, PT, PT, RZ, UR14, RZ, P0, !PT ;  /* 0x0000000eff197c10 */ /* 0x004fe400087fe4ff */
[----:B-1----:R-:W-:-:S04]  /*e920*/  LEA R38, P0, R14, UR20, 0x3 ;  /* 0x000000140e267c11 */ /* 0x002fc8000f8018ff */
[----:B------:R-:W-:-:S05]  /*e930*/  LEA.HI.X R39, R14, UR21, R25, 0x3, P0 ;  /* 0x000000150e277c11 */ /* 0x000fca00080f1c19 */
[----:B------:R-:W2:Y:S04]  /*e940*/  LDG.E.64 R24, desc[UR10][R38.64] ;  /* 0x0000000a26187981 */ /* 0x000ea8000c1e1b00 */
[----:B------:R-:W3:Y:S04]  /*e950*/  LDG.E.64 R26, desc[UR10][R38.64+0x800] ;  /* 0x0008000a261a7981 */ /* 0x000ee8000c1e1b00 */
[----:B------:R-:W4:Y:S04]  /*e960*/  LDG.E.64 R28, desc[UR10][R38.64+0x1000] ;  /* 0x0010000a261c7981 */ /* 0x000f28000c1e1b00 */
[----:B------:R-:W5:Y:S04]  /*e970*/  LDG.E.64 R32, desc[UR10][R38.64+0x2000] ;  /* 0x0020000a26207981 */ /* 0x000f68000c1e1b00 */
[----:B------:R-:W5:Y:S04]  /*e980*/  LDG.E.64 R34, desc[UR10][R38.64+0x2800] ;  /* 0x0028000a26227981 */ /* 0x000f68000c1e1b00 */
[----:B------:R-:W5:Y:S04]  /*e990*/  LDG.E.64 R36, desc[UR10][R38.64+0x3000] ;  /* 0x0030000a26247981 */ /* 0x000f68000c1e1b00 */
[----:B--2---:R-:W2:Y:S02]  /*e9a0*/  LD.E R14, desc[UR10][R24.64] ;  /* 0x0000000a180e7980 */ /* 0x004ea4000c101900 */
[----:B--2---:R-:W-:-:S02]  /*e9b0*/  FADD R14, R14, R31 ;  /* 0x0000001f0e0e7221 */ /* 0x004fc40000000000 */
[----:B------:R-:W2:Y:S04]  /*e9c0*/  LDG.E.64 R30, desc[UR10][R38.64+0x1800] ;  /* 0x0018000a261e7981 */ /* 0x000ea8000c1e1b00 */
[----:B------:R-:W5:Y:S04]  /*e9d0*/  LDG.E.64 R38, desc[UR10][R38.64+0x3800] ;  /* 0x0038000a26267981 */ /* 0x000f68000c1e1b00 */
        /* <DEDUP_REMOVED lines=190> */
[----:B------:R-:W1:Y:S02]  /*f5c0*/  LD.E R18, desc[UR10][R28.64] ;  /* 0x0000000a1c127980 */ /* 0x000e64000c101900 */
        /* <DEDUP_REMOVED lines=383> */
[----:B------:R-:W1:Y:S02]  /*10dc0*/  LD.E R18, desc[UR10][R36.64] ;  /* 0x0000000a24127980 */ /* 0x000e64000c101900 */
[----:B-1----:R-:W-:-:S05]  /*10dd0*/  FADD R14, R14, R18 ;  /* 0x000000120e0e7221 */ /* 0x002fca0000000000 */
        /* <DEDUP_REMOVED lines=184> */
[----:B------:R-:W3:Y:S02]  /*11960*/  LD.E R25, desc[UR10][R38.64+0x78] ;  /* 0x0000780a26197980 */ /* 0x000ee4000c101900 */
[----:B---3--:R-:W-:-:S05]  /*11970*/  FADD R12, R12, R25 ;  /* 0x000000190c0c7221 */ /* 0x008fca0000000000 */
[----:B------:R2:W-:Y:S04]  /*11980*/  ST.E desc[UR10][R22.64+0x78], R12 ;  /* 0x0000780c16007985 */ /* 0x0005e8000c10190a */
[----:B------:R-:W3:Y:S01]  /*11990*/  LD.E R25, desc[UR10][R38.64+0x7c] ;  /* 0x00007c0a26197980 */ /* 0x000ee2000c101900 */
[----:B0-----:R-:W-:Y:S02]  /*119a0*/  UMOV UR6, UR8 ;  /* 0x0000000800067c82 */ /* 0x001fe40008000000 */
[----:B------:R-:W-:Y:S01]  /*119b0*/  UIADD3 UR15, UP0, UPT, -UR5, UR6, URZ ;  /* 0x00000006050f7290 */ /* 0x000fe2000ff1e1ff */
[----:B------:R-:W-:-:S03]  /*119c0*/  UMOV UR7, UR9 ;  /* 0x0000000900077c82 */ /* 0x000fc60008000000 */
[----:B------:R-:W-:Y:S02]  /*119d0*/  UIADD3.X UR16, UPT, UPT, ~UR14, UR7, URZ, UP0, !UPT ;  /* 0x000000070e107290 */ /* 0x000fe400087fe5ff */
[----:B------:R-:W-:Y:S02]  /*119e0*/  UISETP.GE.U32.AND UP0, UPT, UR15, UR4, UPT ;  /* 0x000000040f00728c */ /* 0x000fe4000bf06070 */
[----:B------:R-:W-:Y:S02]  /*119f0*/  MOV R27, UR4 ;  /* 0x00000004001b7c02 */ /* 0x000fe40008000f00 */
[----:B------:R-:W-:Y:S02]  /*11a00*/  UISETP.GE.U32.AND.EX UP0, UPT, UR16, UR13, UPT, UP0 ;  /* 0x0000000d1000728c */ /* 0x000fe4000bf06100 */
[----:B------:R-:W-:Y:S02]  /*11a10*/  LEA R2, P0, R27, R2, 0x3 ;  /* 0x000000021b027211 */ /* 0x000fe400078018ff */
[----:B------:R-:W-:Y:S01]  /*11a20*/  MOV R14, UR4 ;  /* 0x00000004000e7c02 */ /* 0x000fe20008000f00 */
[----:B---3--:R-:W-:-:S05]  /*11a30*/  FADD R25, R24, R25 ;  /* 0x0000001918197221 */ /* 0x008fca0000000000 */
[----:B------:R2:W-:Y:S01]  /*11a40*/  ST.E desc[UR10][R22.64+0x7c], R25 ;  /* 0x00007c1916007985 */ /* 0x0005e2000c10190a */
[----:B----4-:R-:W-:-:S04]  /*11a50*/  MOV R24, UR13 ;  /* 0x0000000d00187c02 */ /* 0x010fc80008000f00 */
[----:B------:R-:W-:Y:S01]  /*11a60*/  LEA.HI.X R3, R14, R3, R24, 0x3, P0 ;  /* 0x000000030e037211 */ /* 0x000fe200000f1c18 */
[----:B------:R-:W-:Y:S06]  /*11a70*/  BRA.U !UP0, `(.L_x_75) ;  /* 0x0000000508d87547 */ /* 0x000fec000b800000 */
[----:B------:R-:W-:Y:S01]  /*11a80*/  UIADD3 UR5, UP0, UPT, UR4, UR5, URZ ;  /* 0x0000000504057290 */ /* 0x000fe2000ff1e0ff */
[----:B------:R-:W-:Y:S02]  /*11a90*/  MOV R31, R13 ;  /* 0x0000000d001f7202 */ /* 0x000fe40000000f00 */
[----:B--2---:R-:W-:Y:S01]  /*11aa0*/  MOV R13, R25 ;  /* 0x00000019000d7202 */ /* 0x004fe20000000f00 */
[----:B------:R-:W-:Y:S02]  /*11ab0*/  UIADD3.X UR14, UPT, UPT, UR13, UR14, URZ, UP0, !UPT ;  /* 0x0000000e0d0e7290 */ /* 0x000fe400087fe4ff */
[----:B------:R-:W-:-:S04]  /*11ac0*/  UISETP.GT.U32.AND UP0, UPT, UR5, UR17, UPT ;  /* 0x000000110500728c */ /* 0x000fc8000bf04070 */
[----:B------:R-:W-:-:S09]  /*11ad0*/  UISETP.GT.U32.AND.EX UP0, UPT, UR14, UR18, UPT, UP0 ;  /* 0x000000120e00728c */ /* 0x000fd2000bf04100 */
[----:B------:R-:W-:Y:S05]  /*11ae0*/  BRA.U !UP0, `(.L_x_77) ;  /* 0xffffffcd08847547 */ /* 0x000fea000b83ffff */
.L_x_76:
[----:B------:R-:W-:-:S04]  /*11af0*/  UISETP.GE.U32.AND UP0, UPT, UR5, UR6, UPT ;  /* 0x000000060500728c */ /* 0x000fc8000bf06070 */
[----:B------:R-:W-:-:S09]  /*11b00*/  UISETP.GE.U32.AND.EX UP0, UPT, UR14, UR7, UPT, UP0 ;  /* 0x000000070e00728c */ /* 0x000fd2000bf06100 */
[----:B------:R-:W-:Y:S05]  /*11b10*/  BRA.U UP0, `(.L_x_75) ;  /* 0x0000000500b07547 */ /* 0x000fea000b800000 */
[----:B------:R-:W-:Y:S01]  /*11b20*/  UIADD3 UR5, UPT, UPT, -UR5, UR6, URZ ;  /* 0x0000000605057290 */ /* 0x000fe2000fffe1ff */
[----:B------:R-:W-:Y:S05]  /*11b30*/  BSSY.RECONVERGENT B1, `(.L_x_75) ;  /* 0x000006a000017945 */ /* 0x000fea0003800200 */
[----:B------:R-:W-:-:S13]  /*11b40*/  ISETP.GE.AND P0, PT, R0, UR5, PT ;  /* 0x0000000500007c0c */ /* 0x000fda000bf06270 */
[----:B------:R-:W-:Y:S05]  /*11b50*/  @P0 BRA `(.L_x_78) ;  /* 0x00000004009c0947 */ /* 0x000fea0003800000 */
[----:B------:R-:W-:-:S07]  /*11b60*/  MOV R14, R0 ;  /* 0x00000000000e7202 */ /* 0x000fce0000000f00 */
.L_x_79:
[----:B--2---:R-:W2:Y:S04]  /*11b70*/  LDG.E.64 R24, desc[UR10][R2.64] ;  /* 0x0000000a02187981 */ /* 0x004ea8000c1e1b00 */
[----:B--2---:R-:W2:Y:S02]  /*11b80*/  LD.E R26, desc[UR10][R24.64] ;  /* 0x0000000a181a7980 */ /* 0x004ea4000c101900 */
[----:B--23--:R-:W-:-:S05]  /*11b90*/  FADD R31, R26, R31 ;  /* 0x0000001f1a1f7221 */ /* 0x00cfca0000000000 */
        /* <DEDUP_REMOVED lines=99> */
.L_x_78:
[----:B01----:R-:W-:Y:S05]  /*121d0*/  BSYNC.RECONVERGENT B1 ;  /* 0x0000000000017941 */ /* 0x003fea0003800200 */
.L_x_75:
[----:B--23--:R-:W2:Y:S01]  /*121e0*/  S2R R6, SR_LANEID ;  /* 0x0000000000067919 */ /* 0x00cea20000000000 */
[----:B------:R-:W-:Y:S01]  /*121f0*/  BSSY.RECONVERGENT B1, `(.L_x_80) ;  /* 0x0000089000017945 */ /* 0x000fe20003800200 */
[----:B------:R3:W4:Y:S04]  /*12200*/  SHFL.DOWN PT, R2, R22, 0x1, 0x1f ;  /* 0x08201f0016027f89 */ /* 0x00072800000e0000 */
[----:B------:R3:W0:Y:S01]  /*12210*/  SHFL.DOWN PT, R3, R23, 0x1, 0x1f ;  /* 0x08201f0017037f89 */ /* 0x00062200000e0000 */
[C---:B--2---:R-:W-:Y:S02]  /*12220*/  ISETP.GT.AND P0, PT, R6.reuse, 0x1e, PT ;  /* 0x0000001e0600780c */ /* 0x044fe40003f04270 */
[C---:B------:R-:W-:Y:S02]  /*12230*/  ISETP.GT.AND P1, PT, R6.reuse, 0x1d, PT ;  /* 0x0000001d0600780c */ /* 0x040fe40003f24270 */
[----:B------:R-:W-:-:S02]  /*12240*/  ISETP.GT.AND P2, PT, R6, 0x1b, PT ;  /* 0x0000001b0600780c */ /* 0x000fc40003f44270 */
[C---:B------:R-:W-:Y:S02]  /*12250*/  ISETP.GT.AND P3, PT, R6.reuse, 0x17, PT ;  /* 0x000000170600780c */ /* 0x040fe40003f64270 */
[----:B------:R-:W-:-:S05]  /*12260*/  ISETP.GT.AND P4, PT, R6, 0xf, PT ;  /* 0x0000000f0600780c */ /* 0x000fca0003f84270 */
[----:B0--34-:R-:W-:Y:S08]  /*12270*/  @P0 BRA `(.L_x_81) ;  /* 0x0000000800000947 */ /* 0x019ff00003800000 */
        /* <DEDUP_REMOVED lines=128> */
.L_x_81:
[----:B-1----:R-:W-:Y:S05]  /*12a80*/  BSYNC.RECONVERGENT B1 ;  /* 0x0000000000017941 */ /* 0x002fea0003800200 */
.L_x_80:
        /* <DEDUP_REMOVED lines=132> */
.L_x_83:
[----:B------:R-:W-:Y:S05]  /*132d0*/  BSYNC.RECONVERGENT B1 ;  /* 0x0000000000017941 */ /* 0x000fea0003800200 */
.L_x_82:
        /* <DEDUP_REMOVED lines=132> */
.L_x_85:
[----:B------:R-:W-:Y:S05]  /*13b20*/  BSYNC.RECONVERGENT B1 ;  /* 0x0000000000017941 */ /* 0x000fea0003800200 */
.L_x_84:
        /* <DEDUP_REMOVED lines=132> */
.L_x_87:
[----:B------:R-:W-:Y:S05]  /*14370*/  BSYNC.RECONVERGENT B1 ;  /* 0x0000000000017941 */ /* 0x000fea0003800200 */
.L_x_86:
        /* <DEDUP_REMOVED lines=140> */
.L_x_89:
[----:B------:R-:W-:Y:S05]  /*14c40*/  BSYNC.RECONVERGENT B1 ;  /* 0x0000000000017941 */ /* 0x000fea0003800200 */
.L_x_88:
        /* <DEDUP_REMOVED lines=716> */
[----:B------:R2:W-:Y:S02]  /*17910*/  ST.E desc[UR10][R22.64+0x7c], R59 ;  /* 0x00007c3b16007985 */ /* 0x0005e4000c10190a */
.L_x_64:
[----:B------:R-:W-:Y:S05]  /*17920*/  BSYNC.RECONVERGENT B0 ;  /* 0x0000000000007941 */ /* 0x000fea0003800200 */
.L_x_46:
[----:B0-----:R-:W0:Y:S02]  /*17930*/  S2R R0, SR_TID.X ;  /* 0x0000000000007919 */ /* 0x001e240000002100 */
[----:B0-----:R-:W-:-:S13]  /*17940*/  ISETP.NE.AND P0, PT, R0, RZ, PT ;  /* 0x000000ff0000720c */ /* 0x001fda0003f05270 */
[----:B------:R-:W-:Y:S05]  /*17950*/  @P0 EXIT ;  /* 0x000000000000094d */ /* 0x000fea0003800000 */
[----:B------:R-:W0:Y:S02]  /*17960*/  LDCU.64 UR4, c[0x0][0x388] ;  /* 0x00007100ff0477ac */ /* 0x000e240008000a00 */
[----:B0-----:R-:W-:-:S06]  /*17970*/  UIMAD.WIDE.U32 UR4, UR12, 0x8, UR4 ;  /* 0x000000080c0478a5 */ /* 0x001fcc000f8e0004 */
[----:B-1----:R-:W-:Y:S02]  /*17980*/  MOV R2, UR4 ;  /* 0x0000000400027c02 */ /* 0x002fe40008000f00 */
[----:B--2---:R-:W-:-:S05]  /*17990*/  MOV R3, UR5 ;  /* 0x0000000500037c02 */ /* 0x004fca0008000f00 */
[----:B------:R-:W-:Y:S01]  /*179a0*/  STG.E.64 desc[UR10][R2.64], R22 ;  /* 0x0000001602007986 */ /* 0x000fe2000c101b0a */
[----:B------:R-:W-:Y:S05]  /*179b0*/  EXIT ;  /* 0x000000000000794d */ /* 0x000fea0003800000 */
.L_x_90:
        /* <DEDUP_REMOVED lines=12> */
.L_x_350:


//--------------------- .text._ZN3cub18CUB_300001_SM_10006detail6reduce28DeviceReduceSingleTileKernelINS2_10policy_hubIPfy9sum_deltaE10Policy1000EN6thrust24THRUST_300001_SM_1000_NS6detail15normal_iteratorINSA_10device_ptrIS5_EEEEPS5_yS6_S5_S5_N4cuda3std3__410__identityEEEvT0_T1_T2_T3_T4_T6_ --------------------------
	.section	.text._ZN3cub18CUB_300001_SM_10006detail6reduce28DeviceReduceSingleTileKernelINS2_10policy_hubIPfy9sum_deltaE10Policy1000EN6thrust24THRUST_300001_SM_1000_NS6detail15normal_iteratorINSA_10device_ptrIS5_EEEEPS5_yS6_S5_S5_N4cuda3std3__410__identityEEEvT0_T1_T2_T3_T4_T6_,"ax",@progbits
	.align	128
        .global         _ZN3cub18CUB_300001_SM_10006detail6reduce28DeviceReduceSingleTileKernelINS2_10policy_hubIPfy9sum_deltaE10Policy1000EN6thrust24THRUST_300001_SM_1000_NS6detail15normal_iteratorINSA_10device_ptrIS5_EEEEPS5_yS6_S5_S5_N4cuda3std3__410__identityEEEvT0_T1_T2_T3_T4_T6_
        .type           _ZN3cub18CUB_300001_SM_10006detail6reduce28DeviceReduceSingleTileKernelINS2_10policy_hubIPfy9sum_deltaE10Policy1000EN6thrust24THRUST_300001_SM_1000_NS6detail15normal_iteratorINSA_10device_ptrIS5_EEEEPS5_yS6_S5_S5_N4cuda3std3__410__identityEEEvT0_T1_T2_T3_T4_T6_,@function
        .size           _ZN3cub18CUB_300001_SM_10006detail6reduce28DeviceReduceSingleTileKernelINS2_10policy_hubIPfy9sum_deltaE10Policy1000EN6thrust24THRUST_300001_SM_1000_NS6detail15normal_iteratorINSA_10device_ptrIS5_EEEEPS5_yS6_S5_S5_N4cuda3std3__410__identityEEEvT0_T1_T2_T3_T4_T6_,(.L_x_351 - _ZN3cub18CUB_300001_SM_10006detail6reduce28DeviceReduceSingleTileKernelINS2_10policy_hubIPfy9sum_deltaE10Policy1000EN6thrust24THRUST_300001_SM_1000_NS6detail15normal_iteratorINSA_10device_ptrIS5_EEEEPS5_yS6_S5_S5_N4cuda3std3__410__identityEEEvT0_T1_T2_T3_T4_T6_)
        .other          _ZN3cub18CUB_300001_SM_10006detail6reduce28DeviceReduceSingleTileKernelINS2_10policy_hubIPfy9sum_deltaE10Policy1000EN6thrust24THRUST_300001_SM_1000_NS6detail15normal_iteratorINSA_10device_ptrIS5_EEEEPS5_yS6_S5_S5_N4cuda3std3__410__identityEEEvT0_T1_T2_T3_T4_T6_,@"STO_CUDA_ENTRY STV_DEFAULT"
_ZN3cub18CUB_300001_SM_10006detail6reduce28DeviceReduceSingleTileKernelINS2_10policy_hubIPfy9sum_deltaE10Policy1000EN6thrust24THRUST_300001_SM_1000_NS6detail15normal_iteratorINSA_10device_ptrIS5_EEEEPS5_yS6_S5_S5_N4cuda3std3__410__identityEEEvT0_T1_T2_T3_T4_T6_:
.text._ZN3cub18CUB_300001_SM_10006detail6reduce28DeviceReduceSingleTileKernelINS2_10policy_hubIPfy9sum_deltaE10Policy1000EN6thrust24THRUST_300001_SM_1000_NS6detail15normal_iteratorINSA_10device_ptrIS5_EEEEPS5_yS6_S5_S5_N4cuda3std3__410__identityEEEvT0_T1_T2_T3_T4_T6_:
[----:B------:R-:W-:Y:S01]  /*0000*/  LDC R1, c[0x0][0x37c] ;  /* 0x0000df00ff017b82 */ /* 0x000fe20000000800 */
[----:B------:R-:W0:Y:S01]  /*0010*/  LDCU.64 UR4, c[0x0][0x390] ;  /* 0x00007200ff0477ac */ /* 0x000e220008000a00 */
[----:B------:R-:W1:Y:S01]  /*0020*/  LDCU.64 UR6, c[0x0][0x358] ;  /* 0x00006b00ff0677ac */ /* 0x000e620008000a00 */
[----:B0-----:R-:W-:Y:S02]  /*0030*/  MOV R24, UR4 ;  /* 0x0000000400187c02 */ /* 0x001fe40008000f00 */
[----:B------:R-:W-:Y:S02]  /*0040*/  MOV R25, UR5 ;  /* 0x0000000500197c02 */ /* 0x000fe40008000f00 */
[----:B------:R-:W-:-:S04]  /*0050*/  ISETP.NE.U32.AND P0, PT, R24, RZ, PT ;  /* 0x000000ff1800720c */ /* 0x000fc80003f05070 */
[----:B------:R-:W-:-:S13]  /*0060*/  ISETP.NE.AND.EX P0, PT, R25, RZ, PT, P0 ;  /* 0x000000ff1900720c */ /* 0x000fda0003f05300 */
        /* <DEDUP_REMOVED lines=8> */
.L_x_91:
[----:B------:R-:W-:Y:S01]  /*00f0*/  ISETP.GT.U32.AND P0, PT, R24, 0x7ff, PT ;  /* 0x000007ff1800780c */ /* 0x000fe20003f04070 */
[----:B------:R-:W-:Y:S03]  /*0100*/  BSSY.RECONVERGENT B0, `(.L_x_92) ;  /* 0x000177d000007945 */ /* 0x000fe60003800200 */
[----:B------:R-:W-:-:S13]  /*0110*/  ISETP.GT.U32.AND.EX P0, PT, R25, RZ, PT, P0 ;  /* 0x000000ff1900720c */ /* 0x000fda0003f04100 */
[----:B------:R-:W-:Y:S05]  /*0120*/  @P0 BRA `(.L_x_93) ;  /* 0x000000b800980947 */ /* 0x000fea0003800000 */
[----:B------:R-:W0:Y:S01]  /*0130*/  S2R R5, SR_TID.X ;  /* 0x0000000000057919 */ /* 0x000e220000002100 */
[----:B------:R-:W-:Y:S01]  /*0140*/  BSSY.RECONVERGENT B1, `(.L_x_94) ;  /* 0x000000a000017945 */ /* 0x000fe20003800200 */
[----:B------:R-:W-:Y:S02]  /*0150*/  ISETP.GE.U32.AND P0, PT, R24, 0x100, PT ;  /* 0x000001001800780c */ /* 0x000fe40003f06070 */
[----:B------:R-:W-:Y:S02]  /*0160*/  CS2R R22, SRZ ;  /* 0x0000000000167805 */ /* 0x000fe4000001ff00 */
[----:B0-----:R-:W-:Y:S02]  /*0170*/  ISETP.GE.U32.AND P1, PT, R5, R24, PT ;  /* 0x000000180500720c */ /* 0x001fe40003f26070 */
[----:B------:R-:W-:-:S11]  /*0180*/  MOV R10, R5 ;  /* 0x00000005000a7202 */ /* 0x000fd60000000f00 */
[----:B------:R-:W-:Y:S05]  /*0190*/  @P1 BRA `(.L_x_95) ;  /* 0x0000000000101947 */ /* 0x000fea0003800000 */
[----:B------:R-:W0:Y:S02]  /*01a0*/  LDC.64 R22, c[0x0][0x380] ;  /* 0x0000e000ff167b82 */ /* 0x000e240000000a00 */
[----:B0-----:R-:W-:-:S06]  /*01b0*/  IMAD.WIDE.U32 R22, R5, 0x8, R22 ;  /* 0x0000000805167825 */ /* 0x001fcc00078e0016 */
[----:B------:R-:W5:Y:S01]  /*01c0*/  LDG.E.64 R22, desc[UR6][R22.64] ;  /* 0x0000000616167981 */ /* 0x000f62000c1e1b00 */
[----:B------:R-:W-:-:S07]  /*01d0*/  IADD3 R10, PT, PT, R5, 0x100, RZ ;  /* 0x00000100050a7810 */ /* 0x000fce0007ffe0ff */
.L_x_95:
[----:B------:R-:W-:Y:S05]  /*01e0*/  BSYNC.RECONVERGENT B1 ;  /* 0x0000000000017941 */ /* 0x000fea0003800200 */
.L_x_94:
[----:B------:R-:W-:Y:S01]  /*01f0*/  ISETP.GE.U32.AND P1, PT, R10, R24, PT ;  /* 0x000000180a00720c */ /* 0x000fe20003f26070 */
[----:B------:R-:W-:Y:S01]  /*0200*/  BSSY.RECONVERGENT B1, `(.L_x_96) ;  /* 0x000008f000017945 */ /* 0x000fe20003800200 */
[----:B------:R-:W-:-:S11]  /*0210*/  ISETP.GE.U32.AND.EX P0, PT, R25, RZ, PT, P0 ;  /* 0x000000ff1900720c */ /* 0x000fd60003f06100 */
[----:B------:R-:W-:Y:S05]  /*0220*/  @P1 BRA `(.L_x_97) ;  /* 0x0000000800301947 */ /* 0x000fea0003800000 */
[----:B-----5:R0:W5:Y:S01]  /*0230*/  LD.E R7, desc[UR6][R22.64] ;  /* 0x0000000616077980 */ /* 0x020162000c101900 */
[----:B------:R-:W1:Y:S03]  /*0240*/  LDC.64 R2, c[0x0][0x380] ;  /* 0x0000e000ff027b82 */ /* 0x000e660000000a00 */
        /* <DEDUP_REMOVED lines=31> */
[----:B-1----:R-:W-:-:S03]  /*0440*/  IMAD.WIDE.U32 R2, R10, 0x8, R2 ;  /* 0x000000080a027825 */ /* 0x002fc600078e0002 */
[----:B------:R-:W-:Y:S02]  /*0450*/  MOV R16, R2 ;  /* 0x0000000200107202 */ /* 0x000fe40000000f00 */
[----:B------:R-:W-:-:S07]  /*0460*/  MOV R18, R3 ;  /* 0x0000000300127202 */ /* 0x000fce0000000f00 */
.L_x_98:
[----:B------:R-:W-:Y:S02]  /*0470*/  MOV R2, R16 ;  /* 0x0000001000027202 */ /* 0x000fe40000000f00 */
[----:B------:R-:W-:-:S06]  /*0480*/  MOV R3, R18 ;  /* 0x0000001200037202 */ /* 0x000fcc0000000f00 */
[----:B------:R-:W2:Y:S04]  /*0490*/  LDG.E.64 R2, desc[UR6][R2.64] ;  /* 0x0000000602027981 */ /* 0x000ea8000c1e1b00 */
[----:B--2---:R-:W2:Y:S02]  /*04a0*/  LD.E R20, desc[UR6][R2.64] ;  /* 0x0000000602147980 */ /* 0x004ea4000c101900 */
[----:B-12--5:R-:W-:-:S05]  /*04b0*/  FADD R7, R20, R7 ;  /* 0x0000000714077221 */ /* 0x026fca0000000000 */
        /* <DEDUP_REMOVED lines=94> */
[----:B------:R-:W-:Y:S02]  /*0aa0*/  ISETP.GE.AND P1, PT, R10, R24, PT ;  /* 0x000000180a00720c */ /* 0x000fe40003f26270 */
[----:B------:R-:W-:Y:S01]  /*0ab0*/  IADD3.X R18, PT, PT, RZ, R18, RZ, P2, !PT ;  /* 0x00000012ff127210 */ /* 0x000fe200017fe4ff */
[----:B--2---:R-:W-:-:S05]  /*0ac0*/  FADD R12, R20, R12 ;  /* 0x0000000c140c7221 */ /* 0x004fca0000000000 */
[----:B------:R1:W-:Y:S05]  /*0ad0*/  ST.E desc[UR6][R22.64+0x7c], R12 ;  /* 0x00007c0c16007985 */ /* 0x0003ea000c101906 */
[----:B------:R-:W-:Y:S05]  /*0ae0*/  @!P1 BRA `(.L_x_98) ;  /* 0xfffffff800609947 */ /* 0x000fea000383ffff */
.L_x_97:
[----:B------:R-:W-:Y:S05]  /*0af0*/  BSYNC.RECONVERGENT B1 ;  /* 0x0000000000017941 */ /* 0x000fea0003800200 */
.L_x_96:
[----:B------:R-:W-:Y:S05]  /*0b00*/  @!P0 BRA `(.L_x_99) ;  /* 0x0000005400d48947 */ /* 0x000fea0003800000 */
[----:B-1----:R-:W1:Y:S01]  /*0b10*/  S2R R4, SR_LANEID ;  /* 0x0000000000047919 */ /* 0x002e620000000000 */
        /* <DEDUP_REMOVED lines=17> */
[----:B-1----:R-:W2:Y:S01]  /*0c30*/  LD.E R7, desc[UR6][R22.64+0x10] ;  /* 0x0000100616077980 */ /* 0x002ea2000c101900 */
[----:B---3--:R-:W-:-:S05]  /*0c40*/  FADD R9, R0, R9 ;  /* 0x0000000900097221 */ /* 0x008fca0000000000 */
[----:B------:R1:W-:Y:S04]  /*0c50*/  ST.E desc[UR6][R22.64+0x4], R9 ;  /* 0x0000040916007985 */ /* 0x0003e8000c101906 */
[----:B------:R-:W4:Y:S04]  /*0c60*/  LD.E R0, desc[UR6][R2.64+0x8] ;  /* 0x0000080602007980 */ /* 0x000f28000c101900 */
[----:B-1----:R-:W3:Y:S01]  /*0c70*/  LD.E R9, desc[UR6][R22.64+0x14] ;  /* 0x0000140616097980 */ /* 0x002ee2000c101900 */
[----:B----4-:R-:W-:-:S05]  /*0c80*/  FADD R11, R0, R11 ;  /* 0x0000000b000b7221 */ /* 0x010fca0000000000 */
[----:B------:R1:W-:Y:S04]  /*0c90*/  ST.E desc[UR6][R22.64+0x8], R11 ;  /* 0x0000080b16007985 */ /* 0x0003e8000c101906 */
[----:B------:R-:W5:Y:S04]  /*0ca0*/  LD.E R0, desc[UR6][R2.64+0xc] ;  /* 0x00000c0602007980 */ /* 0x000f68000c101900 */
[----:B-1----:R-:W4:Y:S01]  /*0cb0*/  LD.E R11, desc[UR6][R22.64+0x18] ;  /* 0x00001806160b7980 */ /* 0x002f22000c101900 */
[----:B-----5:R-:W-:-:S05]  /*0cc0*/  FADD R13, R0, R13 ;  /* 0x0000000d000d7221 */ /* 0x020fca0000000000 */
[----:B------:R1:W-:Y:S04]  /*0cd0*/  ST.E desc[UR6][R22.64+0xc], R13 ;  /* 0x00000c0d16007985 */ /* 0x0003e8000c101906 */
[----:B------:R-:W2:Y:S04]  /*0ce0*/  LD.E R0, desc[UR6][R2.64+0x10] ;  /* 0x0000100602007980 */ /* 0x000ea8000c101900 */
[----:B-1----:R-:W5:Y:S01]  /*0cf0*/  LD.E R13, desc[UR6][R22.64+0x1c] ;  /* 0x00001c06160d7980 */ /* 0x002f62000c101900 */
        /* <DEDUP_REMOVED lines=107> */
.L_x_101:
[----:B------:R-:W-:Y:S05]  /*13b0*/  BSYNC.RECONVERGENT B1 ;  /* 0x0000000000017941 */ /* 0x000fea0003800200 */
.L_x_100:
[----:B------:R2:W3:Y:S01]  /*13c0*/  SHFL.DOWN PT, R2, R22, 0x2, 0x1f ;  /* 0x08401f0016027f89 */ /* 0x0004e200000e0000 */
[----:B------:R-:W-:Y:S03]  /*13d0*/  BSSY.RECONVERGENT B1, `(.L_x_102) ;  /* 0x0000083000017945 */ /* 0x000fe60003800200 */
[----:B------:R2:W4:Y:S01]  /*13e0*/  SHFL.DOWN PT, R3, R23, 0x2, 0x1f ;  /* 0x08401f0017037f89 */ /* 0x00052200000e0000 */
[----:B------:R-:W-:Y:S05]  /*13f0*/  @P1 BRA `(.L_x_103) ;  /* 0x0000000800001947 */ /* 0x000fea0003800000 */
[----:B-1----:R-:W5:Y:S04]  /*1400*/  LD.E R7, desc[UR6][R22.64] ;  /* 0x0000000616077980 */ /* 0x002f68000c101900 */
[----:B---34-:R-:W5:Y:S04]  /*1410*/  LD.E R0, desc[UR6][R2.64] ;  /* 0x0000000602007980 */ /* 0x018f68000c101900 */
[----:B------:R-:W3:Y:S04]  /*1420*/  LD.E R9, desc[UR6][R22.64+0x4] ;  /* 0x0000040616097980 */ /* 0x000ee8000c101900 */
[----:B------:R-:W4:Y:S04]  /*1430*/  LD.E R11, desc[UR6][R22.64+0x8] ;  /* 0x00000806160b7980 */ /* 0x000f28000c101900 */
[----:B------:R-:W2:Y:S01]  /*1440*/  LD.E R13, desc[UR6][R22.64+0xc] ;  /* 0x00000c06160d7980 */ /* 0x000ea2000c101900 */
[----:B-----5:R-:W-:-:S05]  /*1450*/  FADD R7, R0, R7 ;  /* 0x0000000700077221 */ /* 0x020fca0000000000 */
[----:B------:R1:W-:Y:S04]  /*1460*/  ST.E desc[UR6][R22.64], R7 ;  /* 0x0000000716007985 */ /* 0x0003e8000c101906 */
[----:B------:R-:W3:Y:S04]  /*1470*/  LD.E R0, desc[UR6][R2.64+0x4] ;  /* 0x0000040602007980 */ /* 0x000ee8000c101900 */
[----:B-1----:R-:W5:Y:S01]  /*1480*/  LD.E R7, desc[UR6][R22.64+0x10] ;  /* 0x0000100616077980 */ /* 0x002f62000c101900 */
[----:B---3--:R-:W-:-:S05]  /*1490*/  FADD R9, R0, R9 ;  /* 0x0000000900097221 */ /* 0x008fca0000000000 */
[----:B------:R1:W-:Y:S04]  /*14a0*/  ST.E desc[UR6][R22.64+0x4], R9 ;  /* 0x0000040916007985 */ /* 0x0003e8000c101906 */
[----:B------:R-:W4:Y:S04]  /*14b0*/  LD.E R0, desc[UR6][R2.64+0x8] ;  /* 0x0000080602007980 */ /* 0x000f28000c101900 */
[----:B-1----:R-:W3:Y:S01]  /*14c0*/  LD.E R9, desc[UR6][R22.64+0x14] ;  /* 0x0000140616097980 */ /* 0x002ee2000c101900 */
[----:B----4-:R-:W-:-:S05]  /*14d0*/  FADD R11, R0, R11 ;  /* 0x0000000b000b7221 */ /* 0x010fca0000000000 */
[----:B------:R1:W-:Y:S04]  /*14e0*/  ST.E desc[UR6][R22.64+0x8], R11 ;  /* 0x0000080b16007985 */ /* 0x0003e8000c101906 */
[----:B------:R-:W2:Y:S04]  /*14f0*/  LD.E R0, desc[UR6][R2.64+0xc] ;  /* 0x00000c0602007980 */ /* 0x000ea8000c101900 */
[----:B-1----:R-:W4:Y:S01]  /*1500*/  LD.E R11, desc[UR6][R22.64+0x18] ;  /* 0x00001806160b7980 */ /* 0x002f22000c101900 */
[----:B--2---:R-:W-:-:S05]  /*1510*/  FADD R13, R0, R13 ;  /* 0x0000000d000d7221 */ /* 0x004fca0000000000 */
[----:B------:R1:W-:Y:S04]  /*1520*/  ST.E desc[UR6][R22.64+0xc], R13 ;  /* 0x00000c0d16007985 */ /* 0x0003e8000c101906 */
[----:B------:R-:W5:Y:S04]  /*1530*/  LD.E R0, desc[UR6][R2.64+0x10] ;  /* 0x0000100602007980 */ /* 0x000f68000c101900 */
[----:B-1----:R-:W2:Y:S01]  /*1540*/  LD.E R13, desc[UR6][R22.64+0x1c] ;  /* 0x00001c06160d7980 */ /* 0x002ea2000c101900 */
        /* <DEDUP_REMOVED lines=107> */
.L_x_103:
[----:B------:R-:W-:Y:S05]  /*1c00*/  BSYNC.RECONVERGENT B1 ;  /* 0x0000000000017941 */ /* 0x000fea0003800200 */
.L_x_102:
[----:B---3--:R3:W0:Y:S01]  /*1c10*/  SHFL.DOWN PT, R2, R22, 0x4, 0x1f ;  /* 0x08801f0016027f89 */ /* 0x00862200000e0000 */
[----:B------:R-:W-:Y:S03]  /*1c20*/  BSSY.RECONVERGENT B1, `(.L_x_104) ;  /* 0x0000083000017945 */ /* 0x000fe60003800200 */
[----:B----4-:R3:W4:Y:S01]  /*1c30*/  SHFL.DOWN PT, R3, R23, 0x4, 0x1f ;  /* 0x08801f0017037f89 */ /* 0x01072200000e0000 */
[----:B------:R-:W-:Y:S05]  /*1c40*/  @P2 BRA `(.L_x_105) ;  /* 0x0000000800002947 */ /* 0x000fea0003800000 */
[----:B-1----:R-:W5:Y:S04]  /*1c50*/  LD.E R7, desc[UR6][R22.64] ;  /* 0x0000000616077980 */ /* 0x002f68000c101900 */
[----:B0---4-:R-:W5:Y:S04]  /*1c60*/  LD.E R0, desc[UR6][R2.64] ;  /* 0x0000000602007980 */ /* 0x011f68000c101900 */
        /* <DEDUP_REMOVED lines=126> */
.L_x_105:
[----:B------:R-:W-:Y:S05]  /*2450*/  BSYNC.RECONVERGENT B1 ;  /* 0x0000000000017941 */ /* 0x000fea0003800200 */
.L_x_104:
        /* <DEDUP_REMOVED lines=132> */
.L_x_107:
[----:B------:R-:W-:Y:S05]  /*2ca0*/  BSYNC.RECONVERGENT B1 ;  /* 0x0000000000017941 */ /* 0x000fea0003800200 */
.L_x_106:
        /* <DEDUP_REMOVED lines=140> */
.L_x_109:
[----:B------:R-:W-:Y:S05]  /*3570*/  BSYNC.RECONVERGENT B1 ;  /* 0x0000000000017941 */ /* 0x000fea0003800200 */
.L_x_108:
[----:B------:R-:W-:Y:S01]  /*3580*/  BAR.SYNC.DEFER_BLOCKING 0x0 ;  /* 0x0000000000007b1d */ /* 0x000fe20000010000 */
[----:B------:R-:W-:-:S13]  /*3590*/  ISETP.NE.AND P0, PT, R5, RZ, PT ;  /* 0x000000ff0500720c */ /* 0x000fda0003f05270 */
[----:B------:R-:W-:Y:S05]  /*35a0*/  @P0 BRA `(.L_x_110) ;  /* 0x0000014000c80947 */ /* 0x000fea0003800000 */
[----:B------:R-:W5:Y:S01]  /*35b0*/  S2UR UR5, SR_CgaCtaId ;  /* 0x00000000000579c3 */ /* 0x000f620000008800 */
[----:B------:R-:W-:Y:S01]  /*35c0*/  UMOV UR4, 0x400 ;  /* 0x0000040000047882 */ /* 0x000fe20000000000 */
[----:B------:R-:W2:Y:S04]  /*35d0*/  LD.E R0, desc[UR6][R22.64] ;  /* 0x0000000616007980 */ /* 0x000ea8000c101900 */
[----:B0-----:R-:W3:Y:S04]  /*35e0*/  LD.E R3, desc[UR6][R22.64+0x4c] ;  /* 0x00004c0616037980 */ /* 0x001ee8000c101900 */
[----:B------:R-:W4:Y:S01]  /*35f0*/  LD.E R2, desc[UR6][R22.64+0x60] ;  /* 0x0000600616027980 */ /* 0x000f22000c101900 */
[----:B-----5:R-:W-:-:S09]  /*3600*/  ULEA UR4, UR5, UR4, 0x18 ;  /* 0x0000000405047291 */ /* 0x020fd2000f8ec0ff */
[----:B------:R-:W0:Y:S04]  /*3610*/  LDS.64 R4, [UR4+0x10] ;  /* 0x00001004ff047984 */ /* 0x000e280008000a00 */
        /* <DEDUP_REMOVED lines=94> */
[----:B-1----:R-:W4:Y:S02]  /*3c00*/  LD.E R7, desc[UR6][R4.64+0x60] ;  /* 0x0000600604077980 */ /* 0x002f24000c101900 */
        /* <DEDUP_REMOVED lines=534> */
[----:B0-----:R-:W3:Y:S02]  /*5d70*/  LD.E R55, desc[UR6][R6.64+0x18] ;  /* 0x0000180606377980 */ /* 0x001ee4000c101900 */
[----:B---3--:R-:W-:-:S05]  /*5d80*/  FADD R55, R0, R55 ;  /* 0x0000003700377221 */ /* 0x008fca0000000000 */
[----:B------:R-:W-:Y:S04]  /*5d90*/  ST.E desc[UR6][R22.64+0x18], R55 ;  /* 0x0000183716007985 */ /* 0x000fe8000c101906 */
        /* <DEDUP_REMOVED lines=51> */
[----:B--2---:R-:W2:Y:S02]  /*60d0*/  LD.E R3, desc[UR6][R6.64+0x60] ;  /* 0x0000600606037980 */ /* 0x004ea4000c101900 */
[----:B--2---:R-:W-:-:S05]  /*60e0*/  FADD R3, R12, R3 ;  /* 0x000000030c037221 */ /* 0x004fca0000000000 */
[----:B------:R1:W-:Y:S04]  /*60f0*/  ST.E desc[UR6][R22.64+0x60], R3 ;  /* 0x0000600316007985 */ /* 0x0003e8000c101906 */
        /* <DEDUP_REMOVED lines=22> */
.L_x_99:
[----:B-1----:R-:W1:Y:S01]  /*6260*/  S2R R4, SR_LANEID ;  /* 0x0000000000047919 */ /* 0x002e620000000000 */
[----:B------:R-:W-:Y:S01]  /*6270*/  LOP3.LUT R0, R5, 0x3e0, RZ, 0xc0, !PT ;  /* 0x000003e005007812 */ /* 0x000fe200078ec0ff */
[----:B------:R-:W-:Y:S03]  /*6280*/  BSSY.RECONVERGENT B1, `(.L_x_111) ;  /* 0x0000099000017945 */ /* 0x000fe60003800200 */
[----:B------:R-:W-:Y:S02]  /*6290*/  IADD3 R3, PT, PT, R0, 0x20, RZ ;  /* 0x0000002000037810 */ /* 0x000fe40007ffe0ff */
[----:B------:R-:W-:Y:S02]  /*62a0*/  LOP3.LUT R7, RZ, R0, RZ, 0x33, !PT ;  /* 0x00000000ff077212 */ /* 0x000fe400078e33ff */
[-C--:B------:R-:W-:Y:S02]  /*62b0*/  ISETP.GT.U32.AND P1, PT, R3, R24.reuse, PT ;  /* 0x000000180300720c */ /* 0x080fe40003f24070 */
[----:B------:R-:W-:-:S04]  /*62c0*/  IADD3 R7, PT, PT, R7, R24, RZ ;  /* 0x0000001807077210 */ /* 0x000fc80007ffe0ff */
[----:B------:R-:W-:Y:S02]  /*62d0*/  SEL R7, R7, 0x1f, P1 ;  /* 0x0000001f07077807 */ /* 0x000fe40000800000 */
[C---:B-1----:R-:W-:Y:S02]  /*62e0*/  ISETP.NE.AND P0, PT, R4.reuse, RZ, PT ;  /* 0x000000ff0400720c */ /* 0x042fe40003f05270 */
[C---:B------:R-:W-:Y:S02]  /*62f0*/  ISETP.GE.AND P1, PT, R4.reuse, R7, PT ;  /* 0x000000070400720c */ /* 0x040fe40003f26270 */
[----:B------:R-:W-:-:S04]  /*6300*/  IADD3 R0, PT, PT, R4, 0x2, RZ ;  /* 0x0000000204007810 */ /* 0x000fc80007ffe0ff */
[----:B------:R-:W-:Y:S02]  /*6310*/  ISETP.GT.AND P2, PT, R0, R7, PT ;  /* 0x000000070000720c */ /* 0x000fe40003f44270 */
[----:B------:R-:W-:-:S03]  /*6320*/  IADD3 R0, PT, PT, R4, 0x8, RZ ;  /* 0x0000000804007810 */ /* 0x000fc60007ffe0ff */
[----:B------:R-:W1:Y:S01]  /*6330*/  @!P0 S2R R9, SR_CgaCtaId ;  /* 0x0000000000098919 */ /* 0x000e620000008800 */
[----:B------:R-:W-:Y:S02]  /*6340*/  @!P0 MOV R2, 0x400 ;  /* 0x0000040000028802 */ /* 0x000fe40000000f00 */
[----:B------:R-:W-:Y:S02]  /*6350*/  @!P0 SHF.R.U32.HI R3, RZ, 0x2, R5 ;  /* 0x00000002ff038819 */ /* 0x000fe40000011605 */
[----:B------:R-:W-:Y:S02]  /*6360*/  ISETP.GT.AND P4, PT, R0, R7, PT ;  /* 0x000000070000720c */ /* 0x000fe40003f84270 */
[----:B------:R-:W-:Y:S02]  /*6370*/  @!P0 LOP3.LUT R3, R3, 0xf8, RZ, 0xc0, !PT ;  /* 0x000000f803038812 */ /* 0x000fe400078ec0ff */
[----:B-1----:R-:W-:Y:S02]  /*6380*/  @!P0 LEA R6, R9, R2, 0x18 ;  /* 0x0000000209068211 */ /* 0x002fe400078ec0ff */
[----:B------:R-:W-:-:S02]  /*6390*/  IADD3 R2, PT, PT, R4, 0x4, RZ ;  /* 0x0000000404027810 */ /* 0x000fc40007ffe0ff */
[----:B------:R-:W-:Y:S02]  /*63a0*/  IADD3 R4, PT, PT, R4, 0x10, RZ ;  /* 0x0000001004047810 */ /* 0x000fe40007ffe0ff */
[-C--:B------:R-:W-:Y:S02]  /*63b0*/  ISETP.GT.AND P3, PT, R2, R7.reuse, PT ;  /* 0x000000070200720c */ /* 0x080fe40003f64270 */
[----:B------:R-:W-:Y:S01]  /*63c0*/  @!P0 IADD3 R9, PT, PT, R3, R6, RZ ;  /* 0x0000000603098210 */ /* 0x000fe20007ffe0ff */
[----:B-----5:R1:W2:Y:S01]  /*63d0*/  SHFL.DOWN PT, R2, R22, 0x1, R7 ;  /* 0x0820000016027989 */ /* 0x0202a200000e0007 */
[----:B------:R-:W-:-:S03]  /*63e0*/  ISETP.GT.AND P5, PT, R4, R7, PT ;  /* 0x000000070400720c */ /* 0x000fc60003fa4270 */
[----:B------:R1:W3:Y:S01]  /*63f0*/  SHFL.DOWN PT, R3, R23, 0x1, R7 ;  /* 0x0820000017037989 */ /* 0x0002e200000e0007 */
[----:B------:R-:W-:Y:S09]  /*6400*/  @P1 BRA `(.L_x_112) ;  /* 0x0000000800001947 */ /* 0x000ff20003800000 */
[----:B------:R-:W4:Y:S04]  /*6410*/  LD.E R11, desc[UR6][R22.64] ;  /* 0x00000006160b7980 */ /* 0x000f28000c101900 */
[----:B--23--:R-:W4:Y:S04]  /*6420*/  LD.E R0, desc[UR6][R2.64] ;  /* 0x0000000602007980 */ /* 0x00cf28000c101900 */
[----:B------:R-:W2:Y:S04]  /*6430*/  LD.E R13, desc[UR6][R22.64+0x4] ;  /* 0x00000406160d7980 */ /* 0x000ea8000c101900 */
[----:B------:R-:W3:Y:S04]  /*6440*/  LD.E R15, desc[UR6][R22.64+0x8] ;  /* 0x00000806160f7980 */ /* 0x000ee8000c101900 */
[----:B------:R-:W5:Y:S01]  /*6450*/  LD.E R17, desc[UR6][R22.64+0xc] ;  /* 0x00000c0616117980 */ /* 0x000f62000c101900 */
[----:B----4-:R-:W-:-:S05]  /*6460*/  FADD R11, R0, R11 ;  /* 0x0000000b000b7221 */ /* 0x010fca0000000000 */
[----:B------:R4:W-:Y:S04]  /*6470*/  ST.E desc[UR6][R22.64], R11 ;  /* 0x0000000b16007985 */ /* 0x0009e8000c101906 */
[----:B------:R-:W2:Y:S04]  /*6480*/  LD.E R0, desc[UR6][R2.64+0x4] ;  /* 0x0000040602007980 */ /* 0x000ea8000c101900 */
[----:B----4-:R-:W4:Y:S01]  /*6490*/  LD.E R11, desc[UR6][R22.64+0x10] ;  /* 0x00001006160b7980 */ /* 0x010f22000c101900 */
[----:B--2---:R-:W-:-:S05]  /*64a0*/  FADD R13, R0, R13 ;  /* 0x0000000d000d7221 */ /* 0x004fca0000000000 */
[----:B------:R2:W-:Y:S04]  /*64b0*/  ST.E desc[UR6][R22.64+0x4], R13 ;  /* 0x0000040d16007985 */ /* 0x0005e8000c101906 */
[----:B------:R-:W3:Y:S04]  /*64c0*/  LD.E R0, desc[UR6][R2.64+0x8] ;  /* 0x0000080602007980 */ /* 0x000ee8000c101900 */
[----:B--2---:R-:W2:Y:S01]  /*64d0*/  LD.E R13, desc[UR6][R22.64+0x14] ;  /* 0x00001406160d7980 */ /* 0x004ea2000c101900 */
[----:B---3--:R-:W-:-:S05]  /*64e0*/  FADD R15, R0, R15 ;  /* 0x0000000f000f7221 */ /* 0x008fca0000000000 */
[----:B------:R3:W-:Y:S04]  /*64f0*/  ST.E desc[UR6][R22.64+0x8], R15 ;  /* 0x0000080f16007985 */ /* 0x0007e8000c101906 */
[----:B------:R-:W5:Y:S04]  /*6500*/  LD.E R0, desc[UR6][R2.64+0xc] ;  /* 0x00000c0602007980 */ /* 0x000f68000c101900 */
[----:B---3--:R-:W3:Y:S01]  /*6510*/  LD.E R15, desc[UR6][R22.64+0x18] ;  /* 0x00001806160f7980 */ /* 0x008ee2000c101900 */
[----:B-----5:R-:W-:-:S05]  /*6520*/  FADD R17, R0, R17 ;  /* 0x0000001100117221 */ /* 0x020fca0000000000 */
[----:B------:R5:W-:Y:S04]  /*6530*/  ST.E desc[UR6][R22.64+0xc], R17 ;  /* 0x00000c1116007985 */ /* 0x000be8000c101906 */
[----:B------:R-:W4:Y:S04]  /*6540*/  LD.E R0, desc[UR6][R2.64+0x10] ;  /* 0x0000100602007980 */ /* 0x000f28000c101900 */
[----:B-----5:R-:W5:Y:S01]  /*6550*/  LD.E R17, desc[UR6][R22.64+0x1c] ;  /* 0x00001c0616117980 */ /* 0x020f62000c101900 */
        /* <DEDUP_REMOVED lines=107> */
.L_x_112:
[----:B------:R-:W-:Y:S05]  /*6c10*/  BSYNC.RECONVERGENT B1 ;  /* 0x0000000000017941 */ /* 0x000fea0003800200 */
.L_x_111:
[----:B--2---:R2:W0:Y:S01]  /*6c20*/  SHFL.DOWN PT, R2, R22, 0x2, R7 ;  /* 0x0840000016027989 */ /* 0x00442200000e0007 */
[----:B------:R-:W-:Y:S03]  /*6c30*/  BSSY.RECONVERGENT B1, `(.L_x_113) ;  /* 0x0000083000017945 */ /* 0x000fe60003800200 */
[----:B---3--:R2:W3:Y:S01]  /*6c40*/  SHFL.DOWN PT, R3, R23, 0x2, R7 ;  /* 0x0840000017037989 */ /* 0x0084e200000e0007 */
[----:B------:R-:W-:Y:S05]  /*6c50*/  @P2 BRA `(.L_x_114) ;  /* 0x0000000800002947 */ /* 0x000fea0003800000 */
[----:B----4-:R-:W4:Y:S04]  /*6c60*/  LD.E R11, desc[UR6][R22.64] ;  /* 0x00000006160b7980 */ /* 0x010f28000c101900 */
[----:B0--3--:R-:W4:Y:S04]  /*6c70*/  LD.E R0, desc[UR6][R2.64] ;  /* 0x0000000602007980 */ /* 0x009f28000c101900 */
        /* <DEDUP_REMOVED lines=126> */
.L_x_114:
[----:B------:R-:W-:Y:S05]  /*7460*/  BSYNC.RECONVERGENT B1 ;  /* 0x0000000000017941 */ /* 0x000fea0003800200 */
.L_x_113:
[----:B0-----:R0:W0:Y:S01]  /*7470*/  SHFL.DOWN PT, R2, R22, 0x4, R7 ;  /* 0x0880000016027989 */ /* 0x00102200000e0007 */
[----:B------:R-:W-:Y:S03]  /*7480*/  BSSY.RECONVERGENT B1, `(.L_x_115) ;  /* 0x0000083000017945 */ /* 0x000fe60003800200 */
[----:B---3--:R3:W0:Y:S01]  /*7490*/  SHFL.DOWN PT, R3, R23, 0x4, R7 ;  /* 0x0880000017037989 */ /* 0x00862200000e0007 */
        /* <DEDUP_REMOVED lines=129> */
.L_x_116:
[----:B------:R-:W-:Y:S05]  /*7cb0*/  BSYNC.RECONVERGENT B1 ;  /* 0x0000000000017941 */ /* 0x000fea0003800200 */
.L_x_115:
        /* <DEDUP_REMOVED lines=132> */
.L_x_118:
[----:B------:R-:W-:Y:S05]  /*8500*/  BSYNC.RECONVERGENT B1 ;  /* 0x0000000000017941 */ /* 0x000fea0003800200 */
.L_x_117:
        /* <DEDUP_REMOVED lines=132> */
.L_x_120:
[----:B------:R-:W-:Y:S05]  /*8d50*/  BSYNC.RECONVERGENT B1 ;  /* 0x0000000000017941 */ /* 0x000fea0003800200 */
.L_x_119:
[----:B------:R0:W-:Y:S01]  /*8d60*/  @!P0 STS.64 [R9+0x8], R22 ;  /* 0x0000081609008388 */ /* 0x0001e20000000a00 */
[----:B------:R-:W-:Y:S01]  /*8d70*/  BAR.SYNC.DEFER_BLOCKING 0x0 ;  /* 0x0000000000007b1d */ /* 0x000fe20000010000 */
[----:B------:R-:W-:-:S04]  /*8d80*/  ISETP.GE.U32.AND P0, PT, R24, 0x21, PT ;  /* 0x000000211800780c */ /* 0x000fc80003f06070 */
[----:B------:R-:W-:-:S04]  /*8d90*/  ISETP.GE.U32.AND.EX P0, PT, R25, RZ, PT, P0 ;  /* 0x000000ff1900720c */ /* 0x000fc80003f06100 */
[----:B------:R-:W-:-:S13]  /*8da0*/  ISETP.NE.OR P0, PT, R5, RZ, !P0 ;  /* 0x000000ff0500720c */ /* 0x000fda0004705670 */
[----:B0-----:R-:W-:Y:S05]  /*8db0*/  @P0 BRA `(.L_x_110) ;  /* 0x000000e800c40947 */ /* 0x001fea0003800000 */
[----:B------:R-:W0:Y:S01]  /*8dc0*/  S2UR UR5, SR_CgaCtaId ;  /* 0x00000000000579c3 */ /* 0x000e220000008800 */
[----:B------:R-:W-:Y:S01]  /*8dd0*/  UMOV UR4, 0x400 ;  /* 0x0000040000047882 */ /* 0x000fe20000000000 */
[----:B------:R-:W5:Y:S04]  /*8de0*/  LD.E R0, desc[UR6][R22.64] ;  /* 0x0000000616007980 */ /* 0x000f68000c101900 */
[----:B------:R-:W4:Y:S01]  /*8df0*/  LD.E R9, desc[UR6][R22.64+0x44] ;  /* 0x0000440616097980 */ /* 0x000f22000c101900 */
[----:B0-----:R-:W-:-:S09]  /*8e00*/  ULEA UR4, UR5, UR4, 0x18 ;  /* 0x0000000405047291 */ /* 0x001fd2000f8ec0ff */
[----:B------:R-:W1:Y:S04]  /*8e10*/  LDS.64 R2, [UR4+0x10] ;  /* 0x00001004ff027984 */ /* 0x000e680008000a00 */
[----:B-123--:R-:W5:Y:S02]  /*8e20*/  LD.E R7, desc[UR6][R2.64] ;  /* 0x0000000602077980 */ /* 0x00ef64000c101900 */
[----:B-----5:R-:W-:Y:S02]  /*8e30*/  FADD R7, R7, R0 ;  /* 0x0000000007077221 */ /* 0x020fe40000000000 */
        /* <DEDUP_REMOVED lines=66> */
[----:B------:R-:W4:Y:S02]  /*9260*/  LD.E R12, desc[UR6][R2.64+0x44] ;  /* 0x00004406020c7980 */ /* 0x000f24000c101900 */
[----:B----4-:R-:W-:-:S02]  /*9270*/  FADD R12, R12, R9 ;  /* 0x000000090c0c7221 */ /* 0x010fc40000000000 */
        /* <DEDUP_REMOVED lines=54> */
[----:B------:R-:W-:-:S04]  /*95e0*/  ISETP.GE.U32.AND P0, PT, R24, 0x41, PT ;  /* 0x000000411800780c */ /* 0x000fc80003f06070 */
[----:B------:R-:W-:Y:S01]  /*95f0*/  ISETP.GE.U32.AND.EX P0, PT, R25, RZ, PT, P0 ;  /* 0x000000ff1900720c */ /* 0x000fe20003f06100 */
        /* <DEDUP_REMOVED lines=537> */
[----:B-1----:R-:W4:Y:S02]  /*b790*/  LD.E R27, desc[UR6][R2.64+0x2c] ;  /* 0x00002c06021b7980 */ /* 0x002f24000c101900 */
[----:B----4-:R-:W-:-:S05]  /*b7a0*/  FADD R27, R4, R27 ;  /* 0x0000001b041b7221 */ /* 0x010fca0000000000 */
[----:B------:R3:W-:Y:S04]  /*b7b0*/  ST.E desc[UR6][R22.64+0x2c], R27 ;  /* 0x00002c1b16007985 */ /* 0x0007e8000c101906 */
[----:B--2---:R-:W2:Y:S02]  /*b7c0*/  LD.E R29, desc[UR6][R2.64+0x30] ;  /* 0x00003006021d7980 */ /* 0x004ea4000c101900 */
        /* <DEDUP_REMOVED lines=60> */
.L_x_93:
[----:B------:R-:W0:Y:S01]  /*bb90*/  S2R R0, SR_TID.X ;  /* 0x0000000000007919 */ /* 0x000e220000002100 */
[----:B------:R-:W0:Y:S02]  /*bba0*/  LDC.64 R20, c[0x0][0x380] ;  /* 0x0000e000ff147b82 */ /* 0x000e240000000a00 */
[----:B0-----:R-:W-:-:S05]  /*bbb0*/  IMAD.WIDE.U32 R20, R0, 0x8, R20 ;  /* 0x0000000800147825 */ /* 0x001fca00078e0014 */
[----:B------:R-:W2:Y:S04]  /*bbc0*/  LDG.E.64 R22, desc[UR6][R20.64] ;  /* 0x0000000614167981 */ /* 0x000ea8000c1e1b00 */
[----:B------:R-:W3:Y:S04]  /*bbd0*/  LDG.E.64 R14, desc[UR6][R20.64+0x800] ;  /* 0x00080006140e7981 */ /* 0x000ee8000c1e1b00 */
[----:B------:R-:W4:Y:S04]  /*bbe0*/  LDG.E.64 R12, desc[UR6][R20.64+0x1000] ;  /* 0x00100006140c7981 */ /* 0x000f28000c1e1b00 */
[----:B------:R-:W5:Y:S04]  /*bbf0*/  LDG.E.64 R10, desc[UR6][R20.64+0x1800] ;  /* 0x00180006140a7981 */ /* 0x000f68000c1e1b00 */
[----:B------:R-:W5:Y:S04]  /*bc00*/  LDG.E.64 R8, desc[UR6][R20.64+0x2000] ;  /* 0x0020000614087981 */ /* 0x000f68000c1e1b00 */
[----:B------:R-:W5:Y:S04]  /*bc10*/  LDG.E.64 R6, desc[UR6][R20.64+0x2800] ;  /* 0x0028000614067981 */ /* 0x000f68000c1e1b00 */
[----:B------:R-:W5:Y:S04]  /*bc20*/  LDG.E.64 R4, desc[UR6][R20.64+0x3000] ;  /* 0x0030000614047981 */ /* 0x000f68000c1e1b00 */
[----:B------:R-:W5:Y:S04]  /*bc30*/  LDG.E.64 R26, desc[UR6][R20.64+0x3800] ;  /* 0x00380006141a7981 */ /* 0x000f68000c1e1b00 */
        /* <DEDUP_REMOVED lines=25> */
[----:B------:R-:W3:Y:S04]  /*bdd0*/  LD.E R3, desc[UR6][R22.64+0x18] ;  /* 0x0000180616037980 */ /* 0x000ee8000c101900 */
[----:B------:R-:W-:Y:S04]  /*bde0*/  ST.E desc[UR6][R22.64+0x14], R2 ;  /* 0x0000140216007985 */ /* 0x000fe8000c101906 */
[----:B------:R-:W3:Y:S02]  /*bdf0*/  LD.E R16, desc[UR6][R14.64+0x18] ;  /* 0x000018060e107980 */ /* 0x000ee4000c101900 */
[----:B---3--:R-:W-:-:S02]  /*be00*/  FADD R16, R16, R3 ;  /* 0x0000000310107221 */ /* 0x008fc40000000000 */
[----:B------:R-:W3:Y:S04]  /*be10*/  LD.E R3, desc[UR6][R22.64+0x1c] ;  /* 0x00001c0616037980 */ /* 0x000ee8000c101900 */
[----:B------:R2:W-:Y:S04]  /*be20*/  ST.E desc[UR6][R22.64+0x18], R16 ;  /* 0x0000181016007985 */ /* 0x0005e8000c101906 */
[----:B------:R-:W3:Y:S02]  /*be30*/  LD.E R46, desc[UR6][R14.64+0x1c] ;  /* 0x00001c060e2e7980 */ /* 0x000ee4000c101900 */
[----:B---3--:R-:W-:-:S02]  /*be40*/  FADD R46, R46, R3 ;  /* 0x000000032e2e7221 */ /* 0x008fc40000000000 */
[----:B------:R-:W3:Y:S04]  /*be50*/  LD.E R3, desc[UR6][R22.64+0x20] ;  /* 0x0000200616037980 */ /* 0x000ee8000c101900 */
[----:B------:R-:W-:Y:S04]  /*be60*/  ST.E desc[UR6][R22.64+0x1c], R46 ;  /* 0x00001c2e16007985 */ /* 0x000fe8000c101906 */
[----:B------:R-:W3:Y:S02]  /*be70*/  LD.E R48, desc[UR6][R14.64+0x20] ;  /* 0x000020060e307980 */ /* 0x000ee4000c101900 */
[----:B---3--:R-:W-:-:S02]  /*be80*/  FADD R48, R48, R3 ;  /* 0x0000000330307221 */ /* 0x008fc40000000000 */
        /* <DEDUP_REMOVED lines=45> */
[----:B------:R-:W3:Y:S02]  /*c160*/  LD.E R38, desc[UR6][R14.64+0x50] ;  /* 0x000050060e267980 */ /* 0x000ee4000c101900 */
[----:B---3--:R-:W-:-:S05]  /*c170*/  FADD R38, R38, R3 ;  /* 0x0000000326267221 */ /* 0x008fca0000000000 */
[----:B------:R3:W-:Y:S04]  /*c180*/  ST.E desc[UR6][R22.64+0x50], R38 ;  /* 0x0000502616007985 */ /* 0x0007e8000c101906 */
[----:B------:R-:W5:Y:S02]  /*c190*/  LD.E R31, desc[UR6][R14.64+0x54] ;  /* 0x000054060e1f7980 */ /* 0x000f64000c101900 */
        /* <DEDUP_REMOVED lines=42> */
[----:B------:R-:W0:Y:S02]  /*c440*/  LD.E R42, desc[UR6][R12.64] ;  /* 0x000000060c2a7980 */ /* 0x000e24000c101900 */
[----:B0-----:R-:W-:-:S05]  /*c450*/  FADD R33, R33, R42 ;  /* 0x0000002a21217221 */ /* 0x001fca0000000000 */
[----:B------:R0:W-:Y:S04]  /*c460*/  ST.E desc[UR6][R22.64], R33 ;  /* 0x0000002116007985 */ /* 0x0001e8000c101906 */
[----:B------:R-:W2:Y:S02]  /*c470*/  LD.E R44, desc[UR6][R12.64+0x4] ;  /* 0x000004060c2c7980 */ /* 0x000ea4000c101900 */
[----:B--2---:R-:W-:-:S05]  /*c480*/  FADD R44, R55, R44 ;  /* 0x0000002c372c7221 */ /* 0x004fca0000000000 */
        /* <DEDUP_REMOVED lines=36> */
[----:B------:R-:W-:Y:S04]  /*c6d0*/  ST.E desc[UR6][R22.64+0x34], R36 ;  /* 0x0000342416007985 */ /* 0x000fe8000c101906 */
        /* <DEDUP_REMOVED lines=154> */
[----:B---3--:R-:W-:-:S05]  /*d080*/  FADD R44, R44, R34 ;  /* 0x000000222c2c7221 */ /* 0x008fca0000000000 */
[----:B------:R3:W-:Y:S04]  /*d090*/  ST.E desc[UR6][R22.64+0x4], R44 ;  /* 0x0000042c16007985 */ /* 0x0007e8000c101906 */
[----:B------:R-:W5:Y:S02]  /*d0a0*/  LD.E R34, desc[UR6][R8.64+0x8] ;  /* 0x0000080608227980 */ /* 0x000f64000c101900 */
[----:B-----5:R-:W-:-:S05]  /*d0b0*/  FADD R42, R42, R34 ;  /* 0x000000222a2a7221 */ /* 0x020fca0000000000 */
[----:B------:R5:W-:Y:S04]  /*d0c0*/  ST.E desc[UR6][R22.64+0x8], R42 ;  /* 0x0000082a16007985 */ /* 0x000be8000c101906 */
[----:B------:R-:W1:Y:S02]  /*d0d0*/  LD.E R10, desc[UR6][R8.64+0xc] ;  /* 0x00000c06080a7980 */ /* 0x000e64000c101900 */
[----:B-1----:R-:W-:-:S05]  /*d0e0*/  FADD R61, R61, R10 ;  /* 0x0000000a3d3d7221 */ /* 0x002fca0000000000 */
        /* <DEDUP_REMOVED lines=88> */
[----:B------:R-:W5:Y:S02]  /*d670*/  LD.E R30, desc[UR6][R6.64+0x4] ;  /* 0x00000406061e7980 */ /* 0x000f64000c101900 */
[----:B-----5:R-:W-:-:S05]  /*d680*/  FADD R44, R44, R30 ;  /* 0x0000001e2c2c7221 */ /* 0x020fca0000000000 */
[----:B------:R5:W-:Y:S04]  /*d690*/  ST.E desc[UR6][R22.64+0x4], R44 ;  /* 0x0000042c16007985 */ /* 0x000be8000c101906 */
[----:B------:R-:W2:Y:S02]  /*d6a0*/  LD.E R30, desc[UR6][R6.64+0x8] ;  /* 0x00000806061e7980 */ /* 0x000ea4000c101900 */
[----:B--2---:R-:W-:-:S05]  /*d6b0*/  FADD R42, R42, R30 ;  /* 0x0000001e2a2a7221 */ /* 0x004fca0000000000 */
        /* <DEDUP_REMOVED lines=15> */
[----:B------:R-:W-:Y:S04]  /*d7b0*/  ST.E desc[UR6][R22.64+0x1c], R16 ;  /* 0x00001c1016007985 */ /* 0x000fe8000c101906 */
        /* <DEDUP_REMOVED lines=177> */
[----:B------:R-:W1:Y:S02]  /*e2d0*/  LD.E R2, desc[UR6][R26.64+0xc] ;  /* 0x00000c061a027980 */ /* 0x000e64000c101900 */
[----:B-1----:R-:W-:-:S05]  /*e2e0*/  FADD R61, R61, R2 ;  /* 0x000000023d3d7221 */ /* 0x002fca0000000000 */
        /* <DEDUP_REMOVED lines=82> */
[----:B------:R-:W2:Y:S01]  /*e810*/  LD.E R48, desc[UR6][R26.64+0x7c] ;  /* 0x00007c061a307980 */ /* 0x000ea2000c101900 */
[----:B------:R-:W-:-:S04]  /*e820*/  IADD3 R2, P1, PT, R24, -0x800, RZ ;  /* 0xfffff80018027810 */ /* 0x000fc80007f3e0ff */
[----:B------:R-:W-:Y:S01]  /*e830*/  ISETP.GE.U32.AND P0, PT, R2, 0x800, PT ;  /* 0x000008000200780c */ /* 0x000fe20003f06070 */
[----:B------:R-:W-:Y:S01]  /*e840*/  HFMA2 R5, -RZ, RZ, 0, 0.0001220703125 ;  /* 0x00000800ff057431 */ /* 0x000fe200000001ff */
[----:B------:R-:W-:Y:S01]  /*e850*/  MOV R4, RZ ;  /* 0x000000ff00047202 */ /* 0x000fe20000000f00 */
[----:B--2---:R-:W-:Y:S01]  /*e860*/  FADD R48, R3, R48 ;  /* 0x0000003003307221 */ /* 0x004fe20000000000 */
[----:B-----5:R-:W-:-:S04]  /*e870*/  IADD3.X R3, PT, PT, R25, -0x1, RZ, P1, !PT ;  /* 0xffffffff19037810 */ /* 0x020fc80000ffe4ff */
[----:B------:R0:W-:Y:S01]  /*e880*/  ST.E desc[UR6][R22.64+0x7c], R48 ;  /* 0x00007c3016007985 */ /* 0x0001e2000c101906 */
[----:B------:R-:W-:-:S13]  /*e890*/  ISETP.GE.U32.AND.EX P0, PT, R3, RZ, PT, P0 ;  /* 0x000000ff0300720c */ /* 0x000fda0003f06100 */
[----:B0-----:R-:W-:Y:S05]  /*e8a0*/  @!P0 BRA `(.L_x_121) ;  /* 0x0000003000608947 */ /* 0x001fea0003800000 */
[----:B------:R-:W0:Y:S01]  /*e8b0*/  LDC.64 R24, c[0x0][0x390] ;  /* 0x0000e400ff187b82 */ /* 0x000e220000000a00 */
[----:B------:R-:W-:Y:S02]  /*e8c0*/  MOV R5, 0x800 ;  /* 0x0000080000057802 */ /* 0x000fe40000000f00 */
[----:B------:R-:W-:-:S07]  /*e8d0*/  MOV R4, RZ ;  /* 0x000000ff00047202 */ /* 0x000fce0000000f00 */
.L_x_123:
[----:B------:R-:W-:-:S04]  /*e8e0*/  LEA R40, P0, R5, R20, 0x3 ;  /* 0x0000001405287211 */ /* 0x000fc800078018ff */
[----:B------:R-:W-:-:S05]  /*e8f0*/  LEA.HI.X R41, R5, R21, R4, 0x3, P0 ;  /* 0x0000001505297211 */ /* 0x000fca00000f1c04 */
[----:B------:R-:W2:Y:S04]  /*e900*/  LDG.E.64 R26, desc[UR6][R40.64] ;  /* 0x00000006281a7981 */ /* 0x000ea8000c1e1b00 */
[----:B------:R-:W3:Y:S04]  /*e910*/  LDG.E.64 R28, desc[UR6][R40.64+0x800] ;  /* 0x00080006281c7981 */ /* 0x000ee8000c1e1b00 */
[----:B------:R-:W4:Y:S04]  /*e920*/  LDG.E.64 R30, desc[UR6][R40.64+0x1000] ;  /* 0x00100006281e7981 */ /* 0x000f28000c1e1b00 */
[----:B------:R-:W5:Y:S04]  /*e930*/  LDG.E.64 R34, desc[UR6][R40.64+0x2000] ;  /* 0x0020000628227981 */ /* 0x000f68000c1e1b00 */
[----:B------:R-:W5:Y:S04]  /*e940*/  LDG.E.64 R36, desc[UR6][R40.64+0x2800] ;  /* 0x0028000628247981 */ /* 0x000f68000c1e1b00 */
[----:B------:R-:W5:Y:S04]  /*e950*/  LDG.E.64 R38, desc[UR6][R40.64+0x3000] ;  /* 0x0030000628267981 */ /* 0x000f68000c1e1b00 */
[----:B-12---:R-:W2:Y:S02]  /*e960*/  LD.E R46, desc[UR6][R26.64] ;  /* 0x000000061a2e7980 */ /* 0x006ea4000c101900 */
        /* <DEDUP_REMOVED lines=766> */
[----:B------:R-:W4:Y:S01]  /*11950*/  LD.E R27, desc[UR6][R40.64+0x7c] ;  /* 0x00007c06281b7980 */ /* 0x000f22000c101900 */
[----:B0-----:R-:W-:-:S04]  /*11960*/  IADD3 R26, P1, PT, -R5, R24, RZ ;  /* 0x00000018051a7210 */ /* 0x001fc80007f3e1ff */
[----:B------:R-:W-:Y:S02]  /*11970*/  ISETP.GE.U32.AND P0, PT, R26, 0x800, PT ;  /* 0x000008001a00780c */ /* 0x000fe40003f06070 */
[----:B------:R-:W-:-:S04]  /*11980*/  IADD3.X R26, PT, PT, ~R4, R25, RZ, P1, !PT ;  /* 0x00000019041a7210 */ /* 0x000fc80000ffe5ff */
[----:B------:R-:W-:Y:S01]  /*11990*/  ISETP.GE.U32.AND.EX P0, PT, R26, RZ, PT, P0 ;  /* 0x000000ff1a00720c */ /* 0x000fe20003f06100 */
[----:B----4-:R-:W-:-:S05]  /*119a0*/  FADD R48, R48, R27 ;  /* 0x0000001b30307221 */ /* 0x010fca0000000000 */
[----:B------:R1:W-:Y:S07]  /*119b0*/  ST.E desc[UR6][R22.64+0x7c], R48 ;  /* 0x00007c3016007985 */ /* 0x0003ee000c101906 */
[----:B------:R-:W-:Y:S05]  /*119c0*/  @!P0 BRA `(.L_x_122) ;  /* 0x0000000400f08947 */ /* 0x000fea0003800000 */
[----:B------:R-:W-:Y:S02]  /*119d0*/  IADD3 R5, P0, PT, R5, 0x800, RZ ;  /* 0x0000080005057810 */ /* 0x000fe40007f1e0ff */
[----:B------:R-:W-:Y:S02]  /*119e0*/  MOV R33, R46 ;  /* 0x0000002e00217202 */ /* 0x000fe40000000f00 */
[----:B------:R-:W-:Y:S02]  /*119f0*/  IADD3.X R4, PT, PT, RZ, R4, RZ, P0, !PT ;  /* 0x00000004ff047210 */ /* 0x000fe400007fe4ff */
[----:B------:R-:W-:-:S04]  /*11a00*/  ISETP.GT.U32.AND P0, PT, R5, R2, PT ;  /* 0x000000020500720c */ /* 0x000fc80003f04070 */
[----:B------:R-:W-:-:S13]  /*11a10*/  ISETP.GT.U32.AND.EX P0, PT, R4, R3, PT, P0 ;  /* 0x000000030400720c */ /* 0x000fda0003f04100 */
[----:B------:R-:W-:Y:S05]  /*11a20*/  @!P0 BRA `(.L_x_123) ;  /* 0xffffffcc00ac8947 */ /* 0x000fea000383ffff */
.L_x_121:
[----:B------:R-:W-:-:S04]  /*11a30*/  ISETP.GE.U32.AND P0, PT, R5, R24, PT ;  /* 0x000000180500720c */ /* 0x000fc80003f06070 */
[----:B------:R-:W-:-:S13]  /*11a40*/  ISETP.GE.U32.AND.EX P0, PT, R4, R25, PT, P0 ;  /* 0x000000190400720c */ /* 0x000fda0003f06100 */
[----:B------:R-:W-:Y:S05]  /*11a50*/  @P0 BRA `(.L_x_122) ;  /* 0x0000000400cc0947 */ /* 0x000fea0003800000 */
[----:B------:R-:W-:Y:S01]  /*11a60*/  IADD3 R21, PT, PT, -R5, R24, RZ ;  /* 0x0000001805157210 */ /* 0x000fe20007ffe1ff */
[----:B------:R-:W-:Y:S03]  /*11a70*/  BSSY.RECONVERGENT B1, `(.L_x_122) ;  /* 0x0000071000017945 */ /* 0x000fe60003800200 */
[----:B------:R-:W-:-:S13]  /*11a80*/  ISETP.GE.AND P0, PT, R0, R21, PT ;  /* 0x000000150000720c */ /* 0x000fda0003f06270 */
[----:B------:R-:W-:Y:S05]  /*11a90*/  @P0 BRA `(.L_x_124) ;  /* 0x0000000400b80947 */ /* 0x000fea0003800000 */
[----:B------:R-:W0:Y:S01]  /*11aa0*/  LDCU.64 UR4, c[0x0][0x380] ;  /* 0x00007000ff0477ac */ /* 0x000e220008000a00 */
[----:B------:R-:W-:-:S04]  /*11ab0*/  IADD3 R20, P0, PT, R0, R5, RZ ;  /* 0x0000000500147210 */ /* 0x000fc80007f1e0ff */
[----:B------:R-:W-:Y:S02]  /*11ac0*/  IADD3.X R3, PT, PT, RZ, R4, RZ, P0, !PT ;  /* 0x00000004ff037210 */ /* 0x000fe400007fe4ff */
[----:B------:R-:W-:Y:S02]  /*11ad0*/  MOV R4, R0 ;  /* 0x0000000000047202 */ /* 0x000fe40000000f00 */
[----:B0-----:R-:W-:-:S04]  /*11ae0*/  LEA R5, P1, R20, UR4, 0x3 ;  /* 0x0000000414057c11 */ /* 0x001fc8000f8218ff */
[----:B------:R-:W-:-:S09]  /*11af0*/  LEA.HI.X R20, R20, UR5, R3, 0x3, P1 ;  /* 0x0000000514147c11 */ /* 0x000fd200088f1c03 */
.L_x_125:
[----:B------:R-:W-:Y:S02]  /*11b00*/  MOV R2, R5 ;  /* 0x0000000500027202 */ /* 0x000fe40000000f00 */
[----:B------:R-:W-:-:S06]  /*11b10*/  MOV R3, R20 ;  /* 0x0000001400037202 */ /* 0x000fcc0000000f00 */
[----:B------:R-:W2:Y:S04]  /*11b20*/  LDG.E.64 R2, desc[UR6][R2.64] ;  /* 0x0000000602027981 */ /* 0x000ea8000c1e1b00 */
[----:B--2---:R-:W2:Y:S02]  /*11b30*/  LD.E R24, desc[UR6][R2.64] ;  /* 0x0000000602187980 */ /* 0x004ea4000c101900 */
[----:B0-2---:R-:W-:-:S05]  /*11b40*/  FADD R33, R24, R33 ;  /* 0x0000002118217221 */ /* 0x005fca0000000000 */
        /* <DEDUP_REMOVED lines=99> */
.L_x_124:
[----:B------:R-:W-:Y:S05]  /*12180*/  BSYNC.RECONVERGENT B1 ;  /* 0x0000000000017941 */ /* 0x000fea0003800200 */
.L_x_122:
[----:B01----:R-:W0:Y:S01]  /*12190*/  S2R R6, SR_LANEID ;  /* 0x0000000000067919 */ /* 0x003e220000000000 */
[----:B------:R-:W-:Y:S01]  /*121a0*/  BSSY.RECONVERGENT B1, `(.L_x_126) ;  /* 0x0000089000017945 */ /* 0x000fe20003800200 */
[----:B------:R1:W2:Y:S04]  /*121b0*/  SHFL.DOWN PT, R2, R22, 0x1, 0x1f ;  /* 0x08201f0016027f89 */ /* 0x0002a800000e0000 */
        /* <DEDUP_REMOVED lines=135> */
.L_x_127:
[----:B------:R-:W-:Y:S05]  /*12a30*/  BSYNC.RECONVERGENT B1 ;  /* 0x0000000000017941 */ /* 0x000fea0003800200 */
.L_x_126:
        /* <DEDUP_REMOVED lines=132> */
.L_x_129:
[----:B------:R-:W-:Y:S05]  /*13280*/  BSYNC.RECONVERGENT B1 ;  /* 0x0000000000017941 */ /* 0x000fea0003800200 */
.L_x_128:
        /* <DEDUP_REMOVED lines=132> */
.L_x_131:
[----:B------:R-:W-:Y:S05]  /*13ad0*/  BSYNC.RECONVERGENT B1 ;  /* 0x0000000000017941 */ /* 0x000fea0003800200 */
.L_x_130:
        /* <DEDUP_REMOVED lines=132> */
.L_x_133:
[----:B------:R-:W-:Y:S05]  /*14320*/  BSYNC.RECONVERGENT B1 ;  /* 0x0000000000017941 */ /* 0x000fea0003800200 */
.L_x_132:
        /* <DEDUP_REMOVED lines=140> */
.L_x_135:
[----:B------:R-:W-:Y:S05]  /*14bf0*/  BSYNC.RECONVERGENT B1 ;  /* 0x0000000000017941 */ /* 0x000fea0003800200 */
.L_x_134:
        /* <DEDUP_REMOVED lines=717> */
.L_x_110:
[----:B------:R-:W-:Y:S05]  /*178d0*/  BSYNC.RECONVERGENT B0 ;  /* 0x0000000000007941 */ /* 0x000fea0003800200 */
.L_x_92:
[----:B0-----:R-:W0:Y:S02]  /*178e0*/  S2R R0, SR_TID.X ;  /* 0x0000000000007919 */ /* 0x001e240000002100 */
[----:B0-----:R-:W-:-:S13]  /*178f0*/  ISETP.NE.AND P0, PT, R0, RZ, PT ;  /* 0x000000ff0000720c */ /* 0x001fda0003f05270 */
[----:B------:R-:W-:Y:S05]  /*17900*/  @P0 EXIT ;  /* 0x000000000000094d */ /* 0x000fea0003800000 */
[----:B-12---:R-:W3:Y:S01]  /*17910*/  LDC.64 R2, c[0x0][0x3a0] ;  /* 0x0000e800ff027b82 */ /* 0x006ee20000000a00 */
[----:B------:R-:W2:Y:S04]  /*17920*/  LD.E R0, desc[UR6][R22.64] ;  /* 0x0000000616007980 */ /* 0x000ea8000c101900 */
[----:B---34-:R-:W2:Y:S04]  /*17930*/  LDG.E R5, desc[UR6][R2.64] ;  /* 0x0000000602057981 */ /* 0x018ea8000c1e1900 */
        /* <DEDUP_REMOVED lines=130> */
.L_x_136:
        /* <DEDUP_REMOVED lines=10> */
.L_x_351:


//--------------------- .text._ZN3cub18CUB_300001_SM_10006detail6reduce28DeviceReduceSingleTileKernelINS2_10policy_hubIPfj9sum_deltaE10Policy1000EPS5_S9_iS6_S5_S5_N4cuda3std3__410__identityEEEvT0_T1_T2_T3_T4_T6_ --------------------------
	.section	.text._ZN3cub18CUB_300001_SM_10006detail6reduce28DeviceReduceSingleTileKernelINS2_10policy_hubIPfj9sum_deltaE10Policy1000EPS5_S9_iS6_S5_S5_N4cuda3std3__410__identityEEEvT0_T1_T2_T3_T4_T6_,"ax",@progbits
	.align	128
        .global         _ZN3cub18CUB_300001_SM_10006detail6reduce28DeviceReduceSingleTileKernelINS2_10policy_hubIPfj9sum_deltaE10Policy1000EPS5_S9_iS6_S5_S5_N4cuda3std3__410__identityEEEvT0_T1_T2_T3_T4_T6_
        .type           _ZN3cub18CUB_300001_SM_10006detail6reduce28DeviceReduceSingleTileKernelINS2_10policy_hubIPfj9sum_deltaE10Policy1000EPS5_S9_iS6_S5_S5_N4cuda3std3__410__identityEEEvT0_T1_T2_T3_T4_T6_,@function
        .size           _ZN3cub18CUB_300001_SM_10006detail6reduce28DeviceReduceSingleTileKernelINS2_10policy_hubIPfj9sum_deltaE10Policy1000EPS5_S9_iS6_S5_S5_N4cuda3std3__410__identityEEEvT0_T1_T2_T3_T4_T6_,(.L_x_352 - _ZN3cub18CUB_300001_SM_10006detail6reduce28DeviceReduceSingleTileKernelINS2_10policy_hubIPfj9sum_deltaE10Policy1000EPS5_S9_iS6_S5_S5_N4cuda3std3__410__identityEEEvT0_T1_T2_T3_T4_T6_)
        .other          _ZN3cub18CUB_300001_SM_10006detail6reduce28DeviceReduceSingleTileKernelINS2_10policy_hubIPfj9sum_deltaE10Policy1000EPS5_S9_iS6_S5_S5_N4cuda3std3__410__identityEEEvT0_T1_T2_T3_T4_T6_,@"STO_CUDA_ENTRY STV_DEFAULT"
_ZN3cub18CUB_300001_SM_10006detail6reduce28DeviceReduceSingleTileKernelINS2_10policy_hubIPfj9sum_deltaE10Policy1000EPS5_S9_iS6_S5_S5_N4cuda3std3__410__identityEEEvT0_T1_T2_T3_T4_T6_:
.text._ZN3cub18CUB_300001_SM_10006detail6reduce28DeviceReduceSingleTileKernelINS2_10policy_hubIPfj9sum_deltaE10Policy1000EPS5_S9_iS6_S5_S5_N4cuda3std3__410__identityEEEvT0_T1_T2_T3_T4_T6_:
        /* <DEDUP_REMOVED lines=13> */
.L_x_137:
        /* <DEDUP_REMOVED lines=13> */
.L_x_141:
[----:B------:R-:W-:Y:S05]  /*01a0*/  BSYNC.RECONVERGENT B1 ;  /* 0x0000000000017941 */ /* 0x000fea0003800200 */
.L_x_140:
[----:B------:R-:W-:Y:S01]  /*01b0*/  ISETP.GE.AND P0, PT, R7, R6, PT ;  /* 0x000000060700720c */ /* 0x000fe20003f06270 */
[----:B------:R-:W-:Y:S01]  /*01c0*/  BSSY.RECONVERGENT B1, `(.L_x_142) ;  /* 0x000008d000017945 */ /* 0x000fe20003800200 */
[----:B------:R-:W-:-:S11]  /*01d0*/  ISETP.GE.AND P1, PT, R6, 0x100, PT ;  /* 0x000001000600780c */ /* 0x000fd60003f26270 */
[----:B------:R-:W-:Y:S05]  /*01e0*/  @P0 BRA `(.L_x_143) ;  /* 0x0000000800280947 */ /* 0x000fea0003800000 */
[----:B------:R-:W0:Y:S02]  /*01f0*/  LDC.64 R8, c[0x0][0x380] ;  /* 0x0000e000ff087b82 */ /* 0x000e240000000a00 */
[----:B0-----:R-:W-:-:S03]  /*0200*/  IMAD.WIDE.U32 R8, R7, 0x8, R8 ;  /* 0x0000000807087825 */ /* 0x001fc600078e0008 */
[----:B------:R-:W-:-:S07]  /*0210*/  MOV R0, R8 ;  /* 0x0000000800007202 */ /* 0x000fce0000000f00 */
.L_x_144:
        /* <DEDUP_REMOVED lines=135> */
.L_x_143:
[----:B------:R-:W-:Y:S05]  /*0a90*/  BSYNC.RECONVERGENT B1 ;  /* 0x0000000000017941 */ /* 0x000fea0003800200 */
.L_x_142:
        /* <DEDUP_REMOVED lines=139> */
.L_x_147:
[----:B------:R-:W-:Y:S05]  /*1350*/  BSYNC.RECONVERGENT B1 ;  /* 0x0000000000017941 */ /* 0x000fea0003800200 */
.L_x_146:
        /* <DEDUP_REMOVED lines=132> */
.L_x_149:
[----:B------:R-:W-:Y:S05]  /*1ba0*/  BSYNC.RECONVERGENT B1 ;  /* 0x0000000000017941 */ /* 0x000fea0003800200 */
.L_x_148:
        /* <DEDUP_REMOVED lines=132> */
.L_x_151:
[----:B------:R-:W-:Y:S05]  /*23f0*/  BSYNC.RECONVERGENT B1 ;  /* 0x0000000000017941 */ /* 0x000fea0003800200 */
.L_x_150:
        /* <DEDUP_REMOVED lines=132> */
.L_x_153:
[----:B------:R-:W-:Y:S05]  /*2c40*/  BSYNC.RECONVERGENT B1 ;  /* 0x0000000000017941 */ /* 0x000fea0003800200 */
.L_x_152:
        /* <DEDUP_REMOVED lines=140> */
.L_x_155:
[----:B------:R-:W-:Y:S05]  /*3510*/  BSYNC.RECONVERGENT B1 ;  /* 0x0000000000017941 */ /* 0x000fea0003800200 */
.L_x_154:
        /* <DEDUP_REMOVED lines=718> */
.L_x_145:
        /* <DEDUP_REMOVED lines=155> */
.L_x_158:
[----:B------:R-:W-:Y:S05]  /*6bb0*/  BSYNC.RECONVERGENT B1 ;  /* 0x0000000000017941 */ /* 0x000fea0003800200 */
.L_x_157:
        /* <DEDUP_REMOVED lines=132> */
.L_x_160:
[----:B------:R-:W-:Y:S05]  /*7400*/  BSYNC.RECONVERGENT B1 ;  /* 0x0000000000017941 */ /* 0x000fea0003800200 */
.L_x_159:
        /* <DEDUP_REMOVED lines=132> */
.L_x_162:
[----:B------:R-:W-:Y:S05]  /*7c50*/  BSYNC.RECONVERGENT B1 ;  /* 0x0000000000017941 */ /* 0x000fea0003800200 */
.L_x_161:
        /* <DEDUP_REMOVED lines=132> */
.L_x_164:
[----:B------:R-:W-:Y:S05]  /*84a0*/  BSYNC.RECONVERGENT B1 ;  /* 0x0000000000017941 */ /* 0x000fea0003800200 */
.L_x_163:
        /* <DEDUP_REMOVED lines=132> */
.L_x_166:
[----:B------:R-:W-:Y:S05]  /*8cf0*/  BSYNC.RECONVERGENT B1 ;  /* 0x0000000000017941 */ /* 0x000fea0003800200 */
.L_x_165:
        /* <DEDUP_REMOVED lines=732> */
.L_x_139:
        /* <DEDUP_REMOVED lines=721> */
.L_x_169:
        /* <DEDUP_REMOVED lines=816> */
.L_x_167:
        /* <DEDUP_REMOVED lines=9> */
.L_x_171:
        /* <DEDUP_REMOVED lines=134> */
.L_x_170:
[----:B------:R-:W-:Y:S05]  /*123c0*/  BSYNC.RECONVERGENT B1 ;  /* 0x0000000000017941 */ /* 0x000fea0003800200 */
.L_x_168:
        /* <DEDUP_REMOVED lines=138> */
.L_x_173:
[----:B------:R-:W-:Y:S05]  /*12c70*/  BSYNC.RECONVERGENT B1 ;  /* 0x0000000000017941 */ /* 0x000fea0003800200 */
.L_x_172:
        /* <DEDUP_REMOVED lines=132> */
.L_x_175:
[----:B------:R-:W-:Y:S05]  /*134c0*/  BSYNC.RECONVERGENT B1 ;  /* 0x0000000000017941 */ /* 0x000fea0003800200 */
.L_x_174:
        /* <DEDUP_REMOVED lines=132> */
.L_x_177:
[----:B------:R-:W-:Y:S05]  /*13d10*/  BSYNC.RECONVERGENT B1 ;  /* 0x0000000000017941 */ /* 0x000fea0003800200 */
.L_x_176:
        /* <DEDUP_REMOVED lines=132> */
.L_x_179:
[----:B------:R-:W-:Y:S05]  /*14560*/  BSYNC.RECONVERGENT B1 ;  /* 0x0000000000017941 */ /* 0x000fea0003800200 */
.L_x_178:
        /* <DEDUP_REMOVED lines=140> */
.L_x_181:
[----:B------:R-:W-:Y:S05]  /*14e30*/  BSYNC.RECONVERGENT B1 ;  /* 0x0000000000017941 */ /* 0x000fea0003800200 */
.L_x_180:
        /* <DEDUP_REMOVED lines=717> */
.L_x_156:
[----:B------:R-:W-:Y:S05]  /*17b10*/  BSYNC.RECONVERGENT B0 ;  /* 0x0000000000007941 */ /* 0x000fea0003800200 */
.L_x_138:
        /* <DEDUP_REMOVED lines=136> */
.L_x_182:
        /* <DEDUP_REMOVED lines=14> */
.L_x_352:


//--------------------- .text._ZN3cub18CUB_300001_SM_10006detail6reduce18DeviceReduceKernelINS2_10policy_hubIPfj9sum_deltaE10Policy1000EN6thrust24THRUST_300001_SM_1000_NS6detail15normal_iteratorINSA_10device_ptrIS5_EEEEjS6_S5_N4cuda3std3__410__identityEEEvT0_PT3_T1_NS0_13GridEvenShareISN_EET2_T4_ --------------------------
	.section	.text._ZN3cub18CUB_300001_SM_10006detail6reduce18DeviceReduceKernelINS2_10policy_hubIPfj9sum_deltaE10Policy1000EN6thrust24THRUST_300001_SM_1000_NS6detail15normal_iteratorINSA_10device_ptrIS5_EEEEjS6_S5_N4cuda3std3__410__identityEEEvT0_PT3_T1_NS0_13GridEvenShareISN_EET2_T4_,"ax",@progbits
	.align	128
        .global         _ZN3cub18CUB_300001_SM_10006detail6reduce18DeviceReduceKernelINS2_10policy_hubIPfj9sum_deltaE10Policy1000EN6thrust24THRUST_300001_SM_1000_NS6detail15normal_iteratorINSA_10device_ptrIS5_EEEEjS6_S5_N4cuda3std3__410__identityEEEvT0_PT3_T1_NS0_13GridEvenShareISN_EET2_T4_
        .type           _ZN3cub18CUB_300001_SM_10006detail6reduce18DeviceReduceKernelINS2_10policy_hubIPfj9sum_deltaE10Policy1000EN6thrust24THRUST_300001_SM_1000_NS6detail15normal_iteratorINSA_10device_ptrIS5_EEEEjS6_S5_N4cuda3std3__410__identityEEEvT0_PT3_T1_NS0_13GridEvenShareISN_EET2_T4_,@function
        .size           _ZN3cub18CUB_300001_SM_10006detail6reduce18DeviceReduceKernelINS2_10policy_hubIPfj9sum_deltaE10Policy1000EN6thrust24THRUST_300001_SM_1000_NS6detail15normal_iteratorINSA_10device_ptrIS5_EEEEjS6_S5_N4cuda3std3__410__identityEEEvT0_PT3_T1_NS0_13GridEvenShareISN_EET2_T4_,(.L_x_353 - _ZN3cub18CUB_300001_SM_10006detail6reduce18DeviceReduceKernelINS2_10policy_hubIPfj9sum_deltaE10Policy1000EN6thrust24THRUST_300001_SM_1000_NS6detail15normal_iteratorINSA_10device_ptrIS5_EEEEjS6_S5_N4cuda3std3__410__identityEEEvT0_PT3_T1_NS0_13GridEvenShareISN_EET2_T4_)
        .other          _ZN3cub18CUB_300001_SM_10006detail6reduce18DeviceReduceKernelINS2_10policy_hubIPfj9sum_deltaE10Policy1000EN6thrust24THRUST_300001_SM_1000_NS6detail15normal_iteratorINSA_10device_ptrIS5_EEEEjS6_S5_N4cuda3std3__410__identityEEEvT0_PT3_T1_NS0_13GridEvenShareISN_EET2_T4_,@"STO_CUDA_ENTRY STV_DEFAULT"
_ZN3cub18CUB_300001_SM_10006detail6reduce18DeviceReduceKernelINS2_10policy_hubIPfj9sum_deltaE10Policy1000EN6thrust24THRUST_300001_SM_1000_NS6detail15normal_iteratorINSA_10device_ptrIS5_EEEEjS6_S5_N4cuda3std3__410__identityEEEvT0_PT3_T1_NS0_13GridEvenShareISN_EET2_T4_:
.text._ZN3cub18CUB_300001_SM_10006detail6reduce18DeviceReduceKernelINS2_10policy_hubIPfj9sum_deltaE10Policy1000EN6thrust24THRUST_300001_SM_1000_NS6detail15normal_iteratorINSA_10device_ptrIS5_EEEEjS6_S5_N4cuda3std3__410__identityEEEvT0_PT3_T1_NS0_13GridEvenShareISN_EET2_T4_:
[----:B------:R-:W-:Y:S08]  /*0000*/  LDC R1, c[0x0][0x37c] ;  /* 0x0000df00ff017b82 */ /* 0x000ff00000000800 */
[----:B------:R-:W0:Y:S01]  /*0010*/  S2UR UR4, SR_CTAID.X ;  /* 0x00000000000479c3 */ /* 0x000e220000002500 */
[----:B------:R-:W0:Y:S01]  /*0020*/  LDCU UR7, c[0x0][0x3a8] ;  /* 0x00007500ff0777ac */ /* 0x000e220008000800 */
[----:B------:R-:W-:Y:S01]  /*0030*/  BSSY.RECONVERGENT B0, `(.L_x_183) ;  /* 0x0001776000007945 */ /* 0x000fe20003800200 */
[----:B------:R-:W1:Y:S01]  /*0040*/  LDCU.64 UR10, c[0x0][0x358] ;  /* 0x00006b00ff0a77ac */ /* 0x000e620008000a00 */
[----:B0-----:R-:W-:-:S04]  /*0050*/  UIMAD UR8, UR4, -0x800, UR7 ;  /* 0xfffff800040878a4 */ /* 0x001fc8000f8e0207 */
[----:B------:R-:W-:-:S09]  /*0060*/  UISETP.GT.U32.AND UP0, UPT, UR8, 0x7ff, UPT ;  /* 0x000007ff0800788c */ /* 0x000fd2000bf04070 */
[----:B-1----:R-:W-:Y:S05]  /*0070*/  BRA.U UP0, `(.L_x_184) ;  /* 0x000000b900787547 */ /* 0x002fea000b800000 */
[----:B------:R-:W0:Y:S01]  /*0080*/  S2R R42, SR_TID.X ;  /* 0x00000000002a7919 */ /* 0x000e220000002100 */
[----:B------:R-:W-:Y:S01]  /*0090*/  BSSY.RECONVERGENT B1, `(.L_x_185) ;  /* 0x000000b000017945 */ /* 0x000fe20003800200 */
[----:B------:R-:W-:Y:S02]  /*00a0*/  CS2R R22, SRZ ;  /* 0x0000000000167805 */ /* 0x000fe4000001ff00 */
[----:B0-----:R-:W-:Y:S02]  /*00b0*/  ISETP.GE.U32.AND P0, PT, R42, UR8, PT ;  /* 0x000000082a007c0c */ /* 0x001fe4000bf06070 */
[----:B------:R-:W-:-:S11]  /*00c0*/  MOV R8, R42 ;  /* 0x0000002a00087202 */ /* 0x000fd60000000f00 */
[----:B------:R-:W-:Y:S05]  /*00d0*/  @P0 BRA `(.L_x_186) ;  /* 0x0000000000180947 */ /* 0x000fea0003800000 */
[----:B------:R-:W0:Y:S01]  /*00e0*/  S2R R3, SR_CTAID.X ;  /* 0x0000000000037919 */ /* 0x000e220000002500 */
[----:B------:R-:W1:Y:S01]  /*00f0*/  LDC.64 R22, c[0x0][0x380] ;  /* 0x0000e000ff167b82 */ /* 0x000e620000000a00 */
[----:B0-----:R-:W-:-:S05]  /*0100*/  LEA R3, R3, R42, 0xb ;  /* 0x0000002a03037211 */ /* 0x001fca00078e58ff */
[----:B-1----:R-:W-:-:S06]  /*0110*/  IMAD.WIDE.U32 R22, R3, 0x8, R22 ;  /* 0x0000000803167825 */ /* 0x002fcc00078e0016 */
[----:B------:R-:W5:Y:S01]  /*0120*/  LDG.E.64 R22, desc[UR10][R22.64] ;  /* 0x0000000a16167981 */ /* 0x000f62000c1e1b00 */
[----:B------:R-:W-:-:S07]  /*0130*/  IADD3 R8, PT, PT, R42, 0x100, RZ ;  /* 0x000001002a087810 */ /* 0x000fce0007ffe0ff */
.L_x_186:
[----:B------:R-:W-:Y:S05]  /*0140*/  BSYNC.RECONVERGENT B1 ;  /* 0x0000000000017941 */ /* 0x000fea0003800200 */
.L_x_185:
[----:B------:R-:W-:Y:S01]  /*0150*/  ISETP.GE.U32.AND P0, PT, R8, UR8, PT ;  /* 0x0000000808007c0c */ /* 0x000fe2000bf06070 */
[----:B------:R-:W-:-:S12]  /*0160*/  BSSY.RECONVERGENT B1, `(.L_x_187) ;  /* 0x000008b000017945 */ /* 0x000fd80003800200 */
[----:B------:R-:W-:Y:S05]  /*0170*/  @P0 BRA `(.L_x_188) ;  /* 0x0000000800240947 */ /* 0x000fea0003800000 */
[----:B-----5:R0:W5:Y:S04]  /*0180*/  LD.E R7, desc[UR10][R22.64] ;  /* 0x0000000a16077980 */ /* 0x020168000c101900 */
        /* <DEDUP_REMOVED lines=31> */
[----:B------:R-:W1:Y:S02]  /*0380*/  S2R R5, SR_CTAID.X ;  /* 0x0000000000057919 */ /* 0x000e640000002500 */
[----:B01----:R-:W-:-:S07]  /*0390*/  LEA R5, R5, R8, 0xb ;  /* 0x0000000805057211 */ /* 0x003fce00078e58ff */
.L_x_189:
[----:B0-----:R-:W0:Y:S02]  /*03a0*/  LDC.64 R2, c[0x0][0x380] ;  /* 0x0000e000ff027b82 */ /* 0x001e240000000a00 */
[----:B0-----:R-:W-:-:S06]  /*03b0*/  IMAD.WIDE.U32 R2, R5, 0x8, R2 ;  /* 0x0000000805027825 */ /* 0x001fcc00078e0002 */
[----:B------:R-:W2:Y:S04]  /*03c0*/  LDG.E.64 R2, desc[UR10][R2.64] ;  /* 0x0000000a02027981 */ /* 0x000ea8000c1e1b00 */
[----:B--2---:R-:W2:Y:S02]  /*03d0*/  LD.E R14, desc[UR10][R2.64] ;  /* 0x0000000a020e7980 */ /* 0x004ea4000c101900 */
[----:B--2--5:R-:W-:-:S05]  /*03e0*/  FADD R7, R14, R7 ;  /* 0x000000070e077221 */ /* 0x024fca0000000000 */
        /* <DEDUP_REMOVED lines=93> */
[----:B------:R-:W-:Y:S02]  /*09c0*/  IADD3 R5, PT, PT, R5, 0x100, RZ ;  /* 0x0000010005057810 */ /* 0x000fe40007ffe0ff */
[----:B------:R-:W-:Y:S01]  /*09d0*/  ISETP.GE.AND P0, PT, R8, UR8, PT ;  /* 0x0000000808007c0c */ /* 0x000fe2000bf06270 */
[----:B--2---:R-:W-:-:S05]  /*09e0*/  FADD R10, R14, R10 ;  /* 0x0000000a0e0a7221 */ /* 0x004fca0000000000 */
[----:B------:R0:W-:Y:S07]  /*09f0*/  ST.E desc[UR10][R22.64+0x7c], R10 ;  /* 0x00007c0a16007985 */ /* 0x0001ee000c10190a */
[----:B------:R-:W-:Y:S05]  /*0a00*/  @!P0 BRA `(.L_x_189) ;  /* 0xfffffff800648947 */ /* 0x000fea000383ffff */
.L_x_188:
[----:B------:R-:W-:Y:S05]  /*0a10*/  BSYNC.RECONVERGENT B1 ;  /* 0x0000000000017941 */ /* 0x000fea0003800200 */
.L_x_187:
[----:B------:R-:W-:-:S09]  /*0a20*/  UISETP.GE.U32.AND UP0, UPT, UR8, 0x100, UPT ;  /* 0x000001000800788c */ /* 0x000fd2000bf06070 */
        /* <DEDUP_REMOVED lines=139> */
.L_x_192:
[----:B------:R-:W-:Y:S05]  /*12e0*/  BSYNC.RECONVERGENT B1 ;  /* 0x0000000000017941 */ /* 0x000fea0003800200 */
.L_x_191:
        /* <DEDUP_REMOVED lines=132> */
.L_x_194:
[----:B------:R-:W-:Y:S05]  /*1b30*/  BSYNC.RECONVERGENT B1 ;  /* 0x0000000000017941 */ /* 0x000fea0003800200 */
.L_x_193:
        /* <DEDUP_REMOVED lines=132> */
.L_x_196:
[----:B------:R-:W-:Y:S05]  /*2380*/  BSYNC.RECONVERGENT B1 ;  /* 0x0000000000017941 */ /* 0x000fea0003800200 */
.L_x_195:
        /* <DEDUP_REMOVED lines=132> */
.L_x_198:
[----:B------:R-:W-:Y:S05]  /*2bd0*/  BSYNC.RECONVERGENT B1 ;  /* 0x0000000000017941 */ /* 0x000fea0003800200 */
.L_x_197:
        /* <DEDUP_REMOVED lines=132> */
[----:B0-----:R-:W-:Y:S02]  /*3420*/  @!P0 MOV R5, 0x400 ;  /* 0x0000040000058802 */ /* 0x001fe40000000f00 */
[----:B------:R-:W-:Y:S02]  /*3430*/  @!P0 SHF.R.U32.HI R4, RZ, 0x2, R42 ;  /* 0x00000002ff048819 */ /* 0x000fe4000001162a */
[----:B-----5:R-:W-:Y:S02]  /*3440*/  @!P0 LEA R5, R6, R5, 0x18 ;  /* 0x0000000506058211 */ /* 0x020fe400078ec0ff */
[----:B------:R-:W-:-:S04]  /*3450*/  @!P0 LOP3.LUT R4, R4, 0xf8, RZ, 0xc0, !PT ;  /* 0x000000f804048812 */ /* 0x000fc800078ec0ff */
[----:B------:R-:W-:Y:S01]  /*3460*/  @!P0 IADD3 R5, PT, PT, R4, R5, RZ ;  /* 0x0000000504058210 */ /* 0x000fe20007ffe0ff */
[----:B---3--:R-:W-:-:S05]  /*3470*/  FADD R11, R0, R11 ;  /* 0x0000000b000b7221 */ /* 0x008fca0000000000 */
[----:B------:R4:W-:Y:S04]  /*3480*/  ST.E desc[UR10][R22.64+0x7c], R11 ;  /* 0x00007c0b16007985 */ /* 0x0009e8000c10190a */
[----:B------:R4:W-:Y:S02]  /*3490*/  @!P0 STS.64 [R5+0x8], R22 ;  /* 0x0000081605008388 */ /* 0x0009e40000000a00 */
.L_x_200:
[----:B------:R-:W-:Y:S05]  /*34a0*/  BSYNC.RECONVERGENT B1 ;  /* 0x0000000000017941 */ /* 0x000fea0003800200 */
.L_x_199:
        /* <DEDUP_REMOVED lines=639> */
[----:B0-----:R-:W5:Y:S02]  /*5ca0*/  LD.E R17, desc[UR10][R4.64+0x18] ;  /* 0x0000180a04117980 */ /* 0x001f64000c101900 */
[----:B-----5:R-:W-:-:S05]  /*5cb0*/  FADD R17, R10, R17 ;  /* 0x000000110a117221 */ /* 0x020fca0000000000 */
        /* <DEDUP_REMOVED lines=61> */
[----:B---3--:R-:W2:Y:S02]  /*6090*/  LD.E R3, desc[UR10][R4.64+0x6c] ;  /* 0x00006c0a04037980 */ /* 0x008ea4000c101900 */
[----:B--2---:R-:W-:-:S05]  /*60a0*/  FADD R3, R12, R3 ;  /* 0x000000030c037221 */ /* 0x004fca0000000000 */
[----:B------:R0:W-:Y:S04]  /*60b0*/  ST.E desc[UR10][R22.64+0x6c], R3 ;  /* 0x00006c0316007985 */ /* 0x0001e8000c10190a */
[----:B----4-:R-:W2:Y:S02]  /*60c0*/  LD.E R7, desc[UR10][R4.64+0x70] ;  /* 0x0000700a04077980 */ /* 0x010ea4000c101900 */
        /* <DEDUP_REMOVED lines=12> */
.L_x_190:
[----:B0-----:R-:W0:Y:S01]  /*6190*/  S2R R4, SR_LANEID ;  /* 0x0000000000047919 */ /* 0x001e220000000000 */
[----:B------:R-:W-:Y:S01]  /*61a0*/  LOP3.LUT R0, R42, 0x3e0, RZ, 0xc0, !PT ;  /* 0x000003e02a007812 */ /* 0x000fe200078ec0ff */
[----:B------:R-:W-:Y:S03]  /*61b0*/  BSSY.RECONVERGENT B1, `(.L_x_202) ;  /* 0x0000099000017945 */ /* 0x000fe60003800200 */
[----:B------:R-:W-:Y:S02]  /*61c0*/  IADD3 R2, PT, PT, R0, 0x20, RZ ;  /* 0x0000002000027810 */ /* 0x000fe40007ffe0ff */
[----:B------:R-:W-:Y:S02]  /*61d0*/  LOP3.LUT R0, RZ, R0, RZ, 0x33, !PT ;  /* 0x00000000ff007212 */ /* 0x000fe400078e33ff */
[----:B------:R-:W-:Y:S02]  /*61e0*/  ISETP.GT.U32.AND P1, PT, R2, UR8, PT ;  /* 0x0000000802007c0c */ /* 0x000fe4000bf24070 */
        /* <DEDUP_REMOVED lines=149> */
.L_x_203:
[----:B------:R-:W-:Y:S05]  /*6b40*/  BSYNC.RECONVERGENT B1 ;  /* 0x0000000000017941 */ /* 0x000fea0003800200 */
.L_x_202:
        /* <DEDUP_REMOVED lines=132> */
.L_x_205:
[----:B------:R-:W-:Y:S05]  /*7390*/  BSYNC.RECONVERGENT B1 ;  /* 0x0000000000017941 */ /* 0x000fea0003800200 */
.L_x_204:
        /* <DEDUP_REMOVED lines=132> */
.L_x_207:
[----:B------:R-:W-:Y:S05]  /*7be0*/  BSYNC.RECONVERGENT B1 ;  /* 0x0000000000017941 */ /* 0x000fea0003800200 */
.L_x_206:
        /* <DEDUP_REMOVED lines=132> */
.L_x_209:
[----:B------:R-:W-:Y:S05]  /*8430*/  BSYNC.RECONVERGENT B1 ;  /* 0x0000000000017941 */ /* 0x000fea0003800200 */
.L_x_208:
        /* <DEDUP_REMOVED lines=132> */
.L_x_211:
[----:B------:R-:W-:Y:S05]  /*8c80*/  BSYNC.RECONVERGENT B1 ;  /* 0x0000000000017941 */ /* 0x000fea0003800200 */
.L_x_210:
[----:B------:R-:W-:Y:S01]  /*8c90*/  UISETP.GE.U32.AND UP0, UPT, UR8, 0x21, UPT ;  /* 0x000000210800788c */ /* 0x000fe2000bf06070 */
        /* <DEDUP_REMOVED lines=11> */
[----:B------:R-:W2:Y:S04]  /*8d50*/  LDS.64 R2, [UR4+0x10] ;  /* 0x00001004ff027984 */ /* 0x000ea80008000a00 */
[----:B--2---:R-:W5:Y:S02]  /*8d60*/  LD.E R15, desc[UR10][R2.64] ;  /* 0x0000000a020f7980 */ /* 0x004f64000c101900 */
        /* <DEDUP_REMOVED lines=719> */
.L_x_184:
[----:B------:R-:W0:Y:S01]  /*ba60*/  S2R R42, SR_TID.X ;  /* 0x00000000002a7919 */ /* 0x000e220000002100 */
[----:B------:R-:W1:Y:S01]  /*ba70*/  LDCU.64 UR12, c[0x0][0x380] ;  /* 0x00007000ff0c77ac */ /* 0x000e620008000a00 */
[----:B------:R-:W-:Y:S01]  /*ba80*/  USHF.L.U32 UR4, UR4, 0xb, URZ ;  /* 0x0000000b04047899 */ /* 0x000fe200080006ff */
[----:B------:R-:W2:Y:S01]  /*ba90*/  LDCU UR5, c[0x0][0x3ac] ;  /* 0x00007580ff0577ac */ /* 0x000ea20008000800 */
[----:B-1----:R-:W-:Y:S02]  /*baa0*/  MOV R40, UR12 ;  /* 0x0000000c00287c02 */ /* 0x002fe40008000f00 */
[----:B------:R-:W-:Y:S02]  /*bab0*/  MOV R41, UR13 ;  /* 0x0000000d00297c02 */ /* 0x000fe40008000f00 */
[----:B0-----:R-:W-:-:S05]  /*bac0*/  LOP3.LUT R13, R42, UR4, RZ, 0xfc, !PT ;  /* 0x000000042a0d7c12 */ /* 0x001fca000f8efcff */
[----:B------:R-:W-:-:S05]  /*bad0*/  IMAD.WIDE.U32 R12, R13, 0x8, R40 ;  /* 0x000000080d0c7825 */ /* 0x000fca00078e0028 */
[----:B------:R-:W3:Y:S04]  /*bae0*/  LDG.E.64 R22, desc[UR10][R12.64] ;  /* 0x0000000a0c167981 */ /* 0x000ee8000c1e1b00 */
[----:B------:R-:W4:Y:S04]  /*baf0*/  LDG.E.64 R24, desc[UR10][R12.64+0x800] ;  /* 0x0008000a0c187981 */ /* 0x000f28000c1e1b00 */
[----:B------:R-:W5:Y:S04]  /*bb00*/  LDG.E.64 R20, desc[UR10][R12.64+0x1000] ;  /* 0x0010000a0c147981 */ /* 0x000f68000c1e1b00 */
[----:B------:R-:W2:Y:S04]  /*bb10*/  LDG.E.64 R10, desc[UR10][R12.64+0x1800] ;  /* 0x0018000a0c0a7981 */ /* 0x000ea8000c1e1b00 */
[----:B------:R-:W2:Y:S04]  /*bb20*/  LDG.E.64 R8, desc[UR10][R12.64+0x2000] ;  /* 0x0020000a0c087981 */ /* 0x000ea8000c1e1b00 */
[----:B------:R-:W2:Y:S04]  /*bb30*/  LDG.E.64 R6, desc[UR10][R12.64+0x2800] ;  /* 0x0028000a0c067981 */ /* 0x000ea8000c1e1b00 */
[----:B------:R-:W2:Y:S04]  /*bb40*/  LDG.E.64 R4, desc[UR10][R12.64+0x3000] ;  /* 0x0030000a0c047981 */ /* 0x000ea8000c1e1b00 */
[----:B------:R0:W2:Y:S04]  /*bb50*/  LDG.E.64 R2, desc[UR10][R12.64+0x3800] ;  /* 0x0038000a0c027981 */ /* 0x0000a8000c1e1b00 */
[----:B---3--:R-:W3:Y:S04]  /*bb60*/  LD.E R0, desc[UR10][R22.64] ;  /* 0x0000000a16007980 */ /* 0x008ee8000c101900 */
[----:B----4-:R-:W3:Y:S04]  /*bb70*/  LD.E R51, desc[UR10][R24.64] ;  /* 0x0000000a18337980 */ /* 0x010ee8000c101900 */
[----:B------:R-:W4:Y:S04]  /*bb80*/  LD.E R13, desc[UR10][R22.64+0x18] ;  /* 0x0000180a160d7980 */ /* 0x000f28000c101900 */
[----:B------:R-:W5:Y:S04]  /*bb90*/  LD.E R26, desc[UR10][R22.64+0x40] ;  /* 0x0000400a161a7980 */ /* 0x000f68000c101900 */
[----:B------:R-:W2:Y:S01]  /*bba0*/  LD.E R32, desc[UR10][R22.64+0x5c] ;  /* 0x00005c0a16207980 */ /* 0x000ea2000c101900 */
        /* <DEDUP_REMOVED lines=21> */
[----:B------:R-:W-:Y:S04]  /*bd00*/  ST.E desc[UR10][R22.64+0x14], R27 ;  /* 0x0000141b16007985 */ /* 0x000fe8000c10190a */
[----:B------:R-:W4:Y:S02]  /*bd10*/  LD.E R30, desc[UR10][R24.64+0x18] ;  /* 0x0000180a181e7980 */ /* 0x000f24000c101900 */
[----:B----4-:R-:W-:Y:S02]  /*bd20*/  FADD R30, R30, R13 ;  /* 0x0000000d1e1e7221 */ /* 0x010fe40000000000 */
[----:B------:R-:W3:Y:S04]  /*bd30*/  LD.E R13, desc[UR10][R22.64+0x1c] ;  /* 0x00001c0a160d7980 */ /* 0x000ee8000c101900 */
[----:B------:R4:W-:Y:S04]  /*bd40*/  ST.E desc[UR10][R22.64+0x18], R30 ;  /* 0x0000181e16007985 */ /* 0x0009e8000c10190a */
[----:B------:R-:W3:Y:S02]  /*bd50*/  LD.E R0, desc[UR10][R24.64+0x1c] ;  /* 0x00001c0a18007980 */ /* 0x000ee4000c101900 */
[----:B---3--:R-:W-:-:S02]  /*bd60*/  FADD R0, R0, R13 ;  /* 0x0000000d00007221 */ /* 0x008fc40000000000 */
[----:B------:R-:W0:Y:S04]  /*bd70*/  LD.E R13, desc[UR10][R22.64+0x20] ;  /* 0x0000200a160d7980 */ /* 0x000e28000c101900 */
[----:B------:R-:W-:Y:S04]  /*bd80*/  ST.E desc[UR10][R22.64+0x1c], R0 ;  /* 0x00001c0016007985 */ /* 0x000fe8000c10190a */
[----:B------:R-:W0:Y:S02]  /*bd90*/  LD.E R12, desc[UR10][R24.64+0x20] ;  /* 0x0000200a180c7980 */ /* 0x000e24000c101900 */
[----:B0-----:R-:W-:-:S02]  /*bda0*/  FADD R12, R12, R13 ;  /* 0x0000000d0c0c7221 */ /* 0x001fc40000000000 */
        /* <DEDUP_REMOVED lines=118> */
[----:B0-----:R-:W2:Y:S02]  /*c510*/  LD.E R12, desc[UR10][R20.64+0x24] ;  /* 0x0000240a140c7980 */ /* 0x001ea4000c101900 */
        /* <DEDUP_REMOVED lines=385> */
[----:B------:R-:W-:Y:S04]  /*dd30*/  ST.E desc[UR10][R22.64+0x24], R12 ;  /* 0x0000240c16007985 */ /* 0x000fe8000c10190a */
        /* <DEDUP_REMOVED lines=160> */
[----:B------:R-:W-:Y:S02]  /*e740*/  USHF.L.U32 UR5, UR5, 0xb, URZ ;  /* 0x0000000b05057899 */ /* 0x000fe400080006ff */
[----:B------:R-:W-:-:S04]  /*e750*/  UIADD3 UR6, UPT, UPT, -UR4, UR7, URZ ;  /* 0x0000000704067290 */ /* 0x000fc8000fffe1ff */
[----:B------:R-:W-:Y:S01]  /*e760*/  UISETP.GE.U32.AND UP0, UPT, UR6, UR5, UPT ;  /* 0x000000050600728c */ /* 0x000fe2000bf06070 */
[----:B--2---:R-:W-:-:S05]  /*e770*/  FADD R53, R53, R0 ;  /* 0x0000000035357221 */ /* 0x004fca0000000000 */
[----:B------:R1:W-:Y:S03]  /*e780*/  ST.E desc[UR10][R22.64+0x7c], R53 ;  /* 0x00007c3516007985 */ /* 0x0003e6000c10190a */
[----:B------:R-:W-:Y:S05]  /*e790*/  BRA.U !UP0, `(.L_x_212) ;  /* 0x00000039082c7547 */ /* 0x000fea000b800000 */
[----:B------:R-:W-:Y:S01]  /*e7a0*/  UIADD3 UR6, UPT, UPT, UR4, UR5, URZ ;  /* 0x0000000504067290 */ /* 0x000fe2000fffe0ff */
[----:B------:R-:W-:Y:S01]  /*e7b0*/  MOV R3, R25 ;  /* 0x0000001900037202 */ /* 0x000fe20000000f00 */
[----:B------:R-:W-:Y:S01]  /*e7c0*/  UIADD3 UR9, UPT, UPT, UR7, -0x800, URZ ;  /* 0xfffff80007097890 */ /* 0x000fe2000fffe0ff */
[----:B-1----:R-:W-:Y:S02]  /*e7d0*/  MOV R25, UR5 ;  /* 0x0000000500197c02 */ /* 0x002fe40008000f00 */
[----:B------:R-:W-:Y:S01]  /*e7e0*/  MOV R2, R27 ;  /* 0x0000001b00027202 */ /* 0x000fe20000000f00 */
[----:B------:R-:W-:Y:S01]  /*e7f0*/  UISETP.GT.U32.AND UP0, UPT, UR6, UR9, UPT ;  /* 0x000000090600728c */ /* 0x000fe2000bf04070 */
[----:B------:R-:W-:-:S08]  /*e800*/  IADD3 R0, PT, PT, R42, UR4, R25 ;  /* 0x000000042a007c10 */ /* 0x000fd0000fffe019 */
[----:B------:R-:W-:Y:S05]  /*e810*/  BRA.U UP0, `(.L_x_213) ;  /* 0x0000003100547547 */ /* 0x000fea000b800000 */
[----:B------:R-:W0:Y:S01]  /*e820*/  S2R R42, SR_TID.X ;  /* 0x00000000002a7919 */ /* 0x000e220000002100 */
[----:B------:R-:W1:Y:S01]  /*e830*/  LDC.64 R40, c[0x0][0x380] ;  /* 0x0000e000ff287b82 */ /* 0x000e620000000a00 */
[----:B------:R-:W2:Y:S01]  /*e840*/  LDCU UR7, c[0x0][0x3a8] ;  /* 0x00007500ff0777ac */ /* 0x000ea20008000800 */
[----:B------:R-:W-:Y:S01]  /*e850*/  NOP ;  /* 0x0000000000007918 */ /* 0x000fe20000000000 */
.L_x_214:
[----:B0-----:R-:W-:-:S05]  /*e860*/  IADD3 R39, PT, PT, R42, UR6, RZ ;  /* 0x000000062a277c10 */ /* 0x001fca000fffe0ff */
[----:B-1----:R-:W-:-:S05]  /*e870*/  IMAD.WIDE.U32 R38, R39, 0x8, R40 ;  /* 0x0000000827267825 */ /* 0x002fca00078e0028 */
[----:B------:R-:W3:Y:S04]  /*e880*/  LDG.E.64 R24, desc[UR10][R38.64] ;  /* 0x0000000a26187981 */ /* 0x000ee8000c1e1b00 */
[----:B------:R-:W4:Y:S04]  /*e890*/  LDG.E.64 R26, desc[UR10][R38.64+0x800] ;  /* 0x0008000a261a7981 */ /* 0x000f28000c1e1b00 */
[----:B------:R-:W5:Y:S04]  /*e8a0*/  LDG.E.64 R28, desc[UR10][R38.64+0x1000] ;  /* 0x0010000a261c7981 */ /* 0x000f68000c1e1b00 */
[----:B------:R-:W2:Y:S04]  /*e8b0*/  LDG.E.64 R32, desc[UR10][R38.64+0x2000] ;  /* 0x0020000a26207981 */ /* 0x000ea8000c1e1b00 */
[----:B------:R-:W2:Y:S04]  /*e8c0*/  LDG.E.64 R34, desc[UR10][R38.64+0x2800] ;  /* 0x0028000a26227981 */ /* 0x000ea8000c1e1b00 */
[----:B------:R-:W2:Y:S04]  /*e8d0*/  LDG.E.64 R36, desc[UR10][R38.64+0x3000] ;  /* 0x0030000a26247981 */ /* 0x000ea8000c1e1b00 */
[----:B---3--:R-:W3:Y:S02]  /*e8e0*/  LD.E R30, desc[UR10][R24.64] ;  /* 0x0000000a181e7980 */ /* 0x008ee4000c101900 */
[----:B---3--:R-:W-:-:S02]  /*e8f0*/  FADD R51, R30, R51 ;  /* 0x000000331e337221 */ /* 0x008fc40000000000 */
[----:B------:R-:W3:Y:S04]  /*e900*/  LDG.E.64 R30, desc[UR10][R38.64+0x1800] ;  /* 0x0018000a261e7981 */ /* 0x000ee8000c1e1b00 */
[----:B------:R-:W2:Y:S04]  /*e910*/  LDG.E.64 R38, desc[UR10][R38.64+0x3800] ;  /* 0x0038000a26267981 */ /* 0x000ea8000c1e1b00 */
        /* <DEDUP_REMOVED lines=94> */
[----:B------:R-:W0:Y:S02]  /*ef00*/  LD.E R48, desc[UR10][R26.64] ;  /* 0x0000000a1a307980 */ /* 0x000e24000c101900 */
        /* <DEDUP_REMOVED lines=668> */
[----:B------:R-:W2:Y:S01]  /*118d0*/  LD.E R24, desc[UR10][R38.64+0x7c] ;  /* 0x00007c0a26187980 */ /* 0x000ea2000c101900 */
[----:B------:R-:W-:-:S04]  /*118e0*/  UIADD3 UR4, UPT, UPT, -UR6, UR7, URZ ;  /* 0x0000000706047290 */ /* 0x000fc8000fffe1ff */
[----:B------:R-:W-:Y:S01]  /*118f0*/  UISETP.GE.U32.AND UP0, UPT, UR4, UR5, UPT ;  /* 0x000000050400728c */ /* 0x000fe2000bf06070 */
[----:B--2---:R-:W-:-:S05]  /*11900*/  FADD R53, R53, R24 ;  /* 0x0000001835357221 */ /* 0x004fca0000000000 */
[----:B------:R0:W-:Y:S03]  /*11910*/  ST.E desc[UR10][R22.64+0x7c], R53 ;  /* 0x00007c3516007985 */ /* 0x0001e6000c10190a */
[----:B------:R-:W-:Y:S05]  /*11920*/  BRA.U !UP0, `(.L_x_212) ;  /* 0x0000000508c87547 */ /* 0x000fea000b800000 */
[----:B------:R-:W-:Y:S02]  /*11930*/  UIADD3 UR6, UPT, UPT, UR5, UR6, URZ ;  /* 0x0000000605067290 */ /* 0x000fe4000fffe0ff */
[----:B------:R-:W-:Y:S02]  /*11940*/  IADD3 R0, PT, PT, R0, UR5, RZ ;  /* 0x0000000500007c10 */ /* 0x000fe4000fffe0ff */
[----:B------:R-:W-:-:S09]  /*11950*/  UISETP.GT.U32.AND UP0, UPT, UR6, UR9, UPT ;  /* 0x000000090600728c */ /* 0x000fd2000bf04070 */
[----:B------:R-:W-:Y:S05]  /*11960*/  BRA.U !UP0, `(.L_x_214) ;  /* 0xffffffcd08bc7547 */ /* 0x000fea000b83ffff */
.L_x_213:
[----:B------:R-:W-:-:S09]  /*11970*/  UISETP.GE.U32.AND UP0, UPT, UR6, UR7, UPT ;  /* 0x000000070600728c */ /* 0x000fd2000bf06070 */
[----:B------:R-:W-:Y:S05]  /*11980*/  BRA.U UP0, `(.L_x_212) ;  /* 0x0000000500b07547 */ /* 0x000fea000b800000 */
[----:B------:R-:W-:Y:S01]  /*11990*/  UIADD3 UR6, UPT, UPT, -UR6, UR7, URZ ;  /* 0x0000000706067290 */ /* 0x000fe2000fffe1ff */
[----:B------:R-:W-:Y:S05]  /*119a0*/  BSSY.RECONVERGENT B1, `(.L_x_212) ;  /* 0x000006a000017945 */ /* 0x000fea0003800200 */
[----:B------:R-:W-:-:S13]  /*119b0*/  ISETP.GE.AND P0, PT, R42, UR6, PT ;  /* 0x000000062a007c0c */ /* 0x000fda000bf06270 */
[----:B------:R-:W-:Y:S05]  /*119c0*/  @P0 BRA `(.L_x_215) ;  /* 0x00000004009c0947 */ /* 0x000fea0003800000 */
[----:B------:R-:W-:-:S07]  /*119d0*/  MOV R26, R42 ;  /* 0x0000002a001a7202 */ /* 0x000fce0000000f00 */
.L_x_216:
[----:B------:R-:W-:-:S06]  /*119e0*/  IMAD.WIDE.U32 R24, R0, 0x8, R40 ;  /* 0x0000000800187825 */ /* 0x000fcc00078e0028 */
[----:B------:R-:W2:Y:S04]  /*119f0*/  LDG.E.64 R24, desc[UR10][R24.64] ;  /* 0x0000000a18187981 */ /* 0x000ea8000c1e1b00 */
[----:B--2---:R-:W0:Y:S02]  /*11a00*/  LD.E R28, desc[UR10][R24.64] ;  /* 0x0000000a181c7980 */ /* 0x004e24000c101900 */
[----:B01----:R-:W-:-:S05]  /*11a10*/  FADD R51, R28, R51 ;  /* 0x000000331c337221 */ /* 0x003fca0000000000 */
        /* <DEDUP_REMOVED lines=98> */
.L_x_215:
[----:B------:R-:W-:Y:S05]  /*12040*/  BSYNC.RECONVERGENT B1 ;  /* 0x0000000000017941 */ /* 0x000fea0003800200 */
.L_x_212:
        /* <DEDUP_REMOVED lines=138> */
.L_x_218:
[----:B------:R-:W-:Y:S05]  /*128f0*/  BSYNC.RECONVERGENT B1 ;  /* 0x0000000000017941 */ /* 0x000fea0003800200 */
.L_x_217:
        /* <DEDUP_REMOVED lines=132> */
.L_x_220:
[----:B------:R-:W-:Y:S05]  /*13140*/  BSYNC.RECONVERGENT B1 ;  /* 0x0000000000017941 */ /* 0x000fea0003800200 */
.L_x_219:
        /* <DEDUP_REMOVED lines=132> */
.L_x_222:
[----:B------:R-:W-:Y:S05]  /*13990*/  BSYNC.RECONVERGENT B1 ;  /* 0x0000000000017941 */ /* 0x000fea0003800200 */
.L_x_221:
        /* <DEDUP_REMOVED lines=132> */
.L_x_224:
[----:B------:R-:W-:Y:S05]  /*141e0*/  BSYNC.RECONVERGENT B1 ;  /* 0x0000000000017941 */ /* 0x000fea0003800200 */
.L_x_223:
        /* <DEDUP_REMOVED lines=140> */
.L_x_226:
[----:B------:R-:W-:Y:S05]  /*14ab0*/  BSYNC.RECONVERGENT B1 ;  /* 0x0000000000017941 */ /* 0x000fea0003800200 */
.L_x_225:
        /* <DEDUP_REMOVED lines=716> */
[----:B------:R0:W-:Y:S02]  /*17780*/  ST.E desc[UR10][R22.64+0x7c], R21 ;  /* 0x00007c1516007985 */ /* 0x0001e4000c10190a */
.L_x_201:
[----:B------:R-:W-:Y:S05]  /*17790*/  BSYNC.RECONVERGENT B0 ;  /* 0x0000000000007941 */ /* 0x000fea0003800200 */
.L_x_183:
[----:B------:R-:W-:-:S13]  /*177a0*/  ISETP.NE.AND P0, PT, R42, RZ, PT ;  /* 0x000000ff2a00720c */ /* 0x000fda0003f05270 */
[----:B------:R-:W-:Y:S05]  /*177b0*/  @P0 EXIT ;  /* 0x000000000000094d */ /* 0x000fea0003800000 */
[----:B01-34-:R-:W0:Y:S01]  /*177c0*/  S2R R5, SR_CTAID.X ;  /* 0x0000000000057919 */ /* 0x01be220000002500 */
[----:B------:R-:W0:Y:S02]  /*177d0*/  LDC.64 R2, c[0x0][0x388] ;  /* 0x0000e200ff027b82 */ /* 0x000e240000000a00 */
[----:B0-----:R-:W-:-:S05]  /*177e0*/  IMAD.WIDE.U32 R2, R5, 0x8, R2 ;  /* 0x0000000805027825 */ /* 0x001fca00078e0002 */
[----:B------:R-:W-:Y:S01]  /*177f0*/  STG.E.64 desc[UR10][R2.64], R22 ;  /* 0x0000001602007986 */ /* 0x000fe2000c101b0a */
[----:B------:R-:W-:Y:S05]  /*17800*/  EXIT ;  /* 0x000000000000794d */ /* 0x000fea0003800000 */
.L_x_227:
        /* <DEDUP_REMOVED lines=15> */
.L_x_353:


//--------------------- .text._ZN3cub18CUB_300001_SM_10006detail6reduce28DeviceReduceSingleTileKernelINS2_10policy_hubIPfj9sum_deltaE10Policy1000EN6thrust24THRUST_300001_SM_1000_NS6detail15normal_iteratorINSA_10device_ptrIS5_EEEEPS5_jS6_S5_S5_N4cuda3std3__410__identityEEEvT0_T1_T2_T3_T4_T6_ --------------------------
	.section	.text._ZN3cub18CUB_300001_SM_10006detail6reduce28DeviceReduceSingleTileKernelINS2_10policy_hubIPfj9sum_deltaE10Policy1000EN6thrust24THRUST_300001_SM_1000_NS6detail15normal_iteratorINSA_10device_ptrIS5_EEEEPS5_jS6_S5_S5_N4cuda3std3__410__identityEEEvT0_T1_T2_T3_T4_T6_,"ax",@progbits
	.align	128
        .global         _ZN3cub18CUB_300001_SM_10006detail6reduce28DeviceReduceSingleTileKernelINS2_10policy_hubIPfj9sum_deltaE10Policy1000EN6thrust24THRUST_300001_SM_1000_NS6detail15normal_iteratorINSA_10device_ptrIS5_EEEEPS5_jS6_S5_S5_N4cuda3std3__410__identityEEEvT0_T1_T2_T3_T4_T6_
        .type           _ZN3cub18CUB_300001_SM_10006detail6reduce28DeviceReduceSingleTileKernelINS2_10policy_hubIPfj9sum_deltaE10Policy1000EN6thrust24THRUST_300001_SM_1000_NS6detail15normal_iteratorINSA_10device_ptrIS5_EEEEPS5_jS6_S5_S5_N4cuda3std3__410__identityEEEvT0_T1_T2_T3_T4_T6_,@function
        .size           _ZN3cub18CUB_300001_SM_10006detail6reduce28DeviceReduceSingleTileKernelINS2_10policy_hubIPfj9sum_deltaE10Policy1000EN6thrust24THRUST_300001_SM_1000_NS6detail15normal_iteratorINSA_10device_ptrIS5_EEEEPS5_jS6_S5_S5_N4cuda3std3__410__identityEEEvT0_T1_T2_T3_T4_T6_,(.L_x_354 - _ZN3cub18CUB_300001_SM_10006detail6reduce28DeviceReduceSingleTileKernelINS2_10policy_hubIPfj9sum_deltaE10Policy1000EN6thrust24THRUST_300001_SM_1000_NS6detail15normal_iteratorINSA_10device_ptrIS5_EEEEPS5_jS6_S5_S5_N4cuda3std3__410__identityEEEvT0_T1_T2_T3_T4_T6_)
        .other          _ZN3cub18CUB_300001_SM_10006detail6reduce28DeviceReduceSingleTileKernelINS2_10policy_hubIPfj9sum_deltaE10Policy1000EN6thrust24THRUST_300001_SM_1000_NS6detail15normal_iteratorINSA_10device_ptrIS5_EEEEPS5_jS6_S5_S5_N4cuda3std3__410__identityEEEvT0_T1_T2_T3_T4_T6_,@"STO_CUDA_ENTRY STV_DEFAULT"
_ZN3cub18CUB_300001_SM_10006detail6reduce28DeviceReduceSingleTileKernelINS2_10policy_hubIPfj9sum_deltaE10Policy1000EN6thrust24THRUST_300001_SM_1000_NS6detail15normal_iteratorINSA_10device_ptrIS5_EEEEPS5_jS6_S5_S5_N4cuda3std3__410__identityEEEvT0_T1_T2_T3_T4_T6_:
.text._ZN3cub18CUB_300001_SM_10006detail6reduce28DeviceReduceSingleTileKernelINS2_10policy_hubIPfj9sum_deltaE10Policy1000EN6thrust24THRUST_300001_SM_1000_NS6detail15normal_iteratorINSA_10device_ptrIS5_EEEEPS5_jS6_S5_S5_N4cuda3std3__410__identityEEEvT0_T1_T2_T3_T4_T6_:
        /* <DEDUP_REMOVED lines=13> */
.L_x_228:
[----:B------:R-:W-:Y:S01]  /*00d0*/  ISETP.GT.U32.AND P0, PT, R18, 0x7ff, PT ;  /* 0x000007ff1200780c */ /* 0x000fe20003f04070 */
[----:B------:R-:W-:-:S12]  /*00e0*/  BSSY.RECONVERGENT B0, `(.L_x_229) ;  /* 0x0001768000007945 */ /* 0x000fd80003800200 */
[----:B------:R-:W-:Y:S05]  /*00f0*/  @P0 BRA `(.L_x_230) ;  /* 0x000000b800780947 */ /* 0x000fea0003800000 */
[----:B------:R-:W0:Y:S01]  /*0100*/  S2R R5, SR_TID.X ;  /* 0x0000000000057919 */ /* 0x000e220000002100 */
[----:B------:R-:W-:Y:S01]  /*0110*/  BSSY.RECONVERGENT B1, `(.L_x_231) ;  /* 0x0000009000017945 */ /* 0x000fe20003800200 */
        /* <DEDUP_REMOVED lines=8> */
.L_x_232:
[----:B------:R-:W-:Y:S05]  /*01a0*/  BSYNC.RECONVERGENT B1 ;  /* 0x0000000000017941 */ /* 0x000fea0003800200 */
.L_x_231:
[----:B------:R-:W-:Y:S01]  /*01b0*/  ISETP.GE.U32.AND P0, PT, R8, R18, PT ;  /* 0x000000120800720c */ /* 0x000fe20003f06070 */
[----:B------:R-:W-:Y:S01]  /*01c0*/  BSSY.RECONVERGENT B1, `(.L_x_233) ;  /* 0x000008f000017945 */ /* 0x000fe20003800200 */
[----:B------:R-:W-:-:S11]  /*01d0*/  ISETP.GE.U32.AND P1, PT, R18, 0x100, PT ;  /* 0x000001001200780c */ /* 0x000fd60003f26070 */
        /* <DEDUP_REMOVED lines=37> */
.L_x_235:
        /* <DEDUP_REMOVED lines=104> */
.L_x_234:
[----:B------:R-:W-:Y:S05]  /*0ab0*/  BSYNC.RECONVERGENT B1 ;  /* 0x0000000000017941 */ /* 0x000fea0003800200 */
.L_x_233:
        /* <DEDUP_REMOVED lines=139> */
.L_x_238:
[----:B------:R-:W-:Y:S05]  /*1370*/  BSYNC.RECONVERGENT B1 ;  /* 0x0000000000017941 */ /* 0x000fea0003800200 */
.L_x_237:
        /* <DEDUP_REMOVED lines=132> */
.L_x_240:
[----:B------:R-:W-:Y:S05]  /*1bc0*/  BSYNC.RECONVERGENT B1 ;  /* 0x0000000000017941 */ /* 0x000fea0003800200 */
.L_x_239:
        /* <DEDUP_REMOVED lines=132> */
.L_x_242:
[----:B------:R-:W-:Y:S05]  /*2410*/  BSYNC.RECONVERGENT B1 ;  /* 0x0000000000017941 */ /* 0x000fea0003800200 */
.L_x_241:
        /* <DEDUP_REMOVED lines=132> */
.L_x_244:
[----:B------:R-:W-:Y:S05]  /*2c60*/  BSYNC.RECONVERGENT B1 ;  /* 0x0000000000017941 */ /* 0x000fea0003800200 */
.L_x_243:
        /* <DEDUP_REMOVED lines=140> */
.L_x_246:
[----:B------:R-:W-:Y:S05]  /*3530*/  BSYNC.RECONVERGENT B1 ;  /* 0x0000000000017941 */ /* 0x000fea0003800200 */
.L_x_245:
        /* <DEDUP_REMOVED lines=718> */
.L_x_236:
        /* <DEDUP_REMOVED lines=155> */
.L_x_249:
[----:B------:R-:W-:Y:S05]  /*6bd0*/  BSYNC.RECONVERGENT B1 ;  /* 0x0000000000017941 */ /* 0x000fea0003800200 */
.L_x_248:
        /* <DEDUP_REMOVED lines=132> */
.L_x_251:
[----:B------:R-:W-:Y:S05]  /*7420*/  BSYNC.RECONVERGENT B1 ;  /* 0x0000000000017941 */ /* 0x000fea0003800200 */
.L_x_250:
        /* <DEDUP_REMOVED lines=132> */
.L_x_253:
[----:B------:R-:W-:Y:S05]  /*7c70*/  BSYNC.RECONVERGENT B1 ;  /* 0x0000000000017941 */ /* 0x000fea0003800200 */
.L_x_252:
        /* <DEDUP_REMOVED lines=132> */
.L_x_255:
[----:B------:R-:W-:Y:S05]  /*84c0*/  BSYNC.RECONVERGENT B1 ;  /* 0x0000000000017941 */ /* 0x000fea0003800200 */
.L_x_254:
        /* <DEDUP_REMOVED lines=132> */
.L_x_257:
[----:B------:R-:W-:Y:S05]  /*8d10*/  BSYNC.RECONVERGENT B1 ;  /* 0x0000000000017941 */ /* 0x000fea0003800200 */
.L_x_256:
[----:B------:R0:W-:Y:S01]  /*8d20*/  @!P0 STS.64 [R9+0x8], R22 ;  /* 0x0000081609008388 */ /* 0x0001e20000000a00 */
[----:B------:R-:W-:Y:S01]  /*8d30*/  BAR.SYNC.DEFER_BLOCKING 0x0 ;  /* 0x0000000000007b1d */ /* 0x000fe20000010000 */
[----:B------:R-:W-:-:S04]  /*8d40*/  ISETP.GE.U32.AND P0, PT, R18, 0x21, PT ;  /* 0x000000211200780c */ /* 0x000fc80003f06070 */
[----:B------:R-:W-:-:S13]  /*8d50*/  ISETP.NE.OR P0, PT, R5, RZ, !P0 ;  /* 0x000000ff0500720c */ /* 0x000fda0004705670 */
[----:B0-----:R-:W-:Y:S05]  /*8d60*/  @P0 BRA `(.L_x_247) ;  /* 0x000000e8007c0947 */ /* 0x001fea0003800000 */
[----:B------:R-:W0:Y:S01]  /*8d70*/  S2UR UR5, SR_CgaCtaId ;  /* 0x00000000000579c3 */ /* 0x000e220000008800 */
[----:B------:R-:W-:Y:S01]  /*8d80*/  UMOV UR4, 0x400 ;  /* 0x0000040000047882 */ /* 0x000fe20000000000 */
[----:B------:R-:W5:Y:S04]  /*8d90*/  LD.E R0, desc[UR6][R22.64] ;  /* 0x0000000616007980 */ /* 0x000f68000c101900 */
[----:B------:R-:W2:Y:S04]  /*8da0*/  LD.E R5, desc[UR6][R22.64+0x4c] ;  /* 0x00004c0616057980 */ /* 0x000ea8000c101900 */
[----:B------:R-:W3:Y:S01]  /*8db0*/  LD.E R10, desc[UR6][R22.64+0x5c] ;  /* 0x00005c06160a7980 */ /* 0x000ee2000c101900 */
[----:B0-----:R-:W-:-:S09]  /*8dc0*/  ULEA UR4, UR5, UR4, 0x18 ;  /* 0x0000000405047291 */ /* 0x001fd2000f8ec0ff */
[----:B------:R-:W4:Y:S04]  /*8dd0*/  LDS.64 R2, [UR4+0x10] ;  /* 0x00001004ff027984 */ /* 0x000f280008000a00 */
[----:B----4-:R-:W5:Y:S02]  /*8de0*/  LD.E R15, desc[UR6][R2.64] ;  /* 0x00000006020f7980 */ /* 0x010f64000c101900 */
[----:B-----5:R-:W-:Y:S02]  /*8df0*/  FADD R15, R15, R0 ;  /* 0x000000000f0f7221 */ /* 0x020fe40000000000 */
        /* <DEDUP_REMOVED lines=718> */
.L_x_230:
[----:B------:R-:W0:Y:S01]  /*bae0*/  S2R R0, SR_TID.X ;  /* 0x0000000000007919 */ /* 0x000e220000002100 */
[----:B------:R-:W1:Y:S02]  /*baf0*/  LDCU.64 UR4, c[0x0][0x380] ;  /* 0x00007000ff0477ac */ /* 0x000e640008000a00 */
[----:B-1----:R-:W-:Y:S02]  /*bb00*/  MOV R40, UR4 ;  /* 0x0000000400287c02 */ /* 0x002fe40008000f00 */
[----:B------:R-:W-:-:S03]  /*bb10*/  MOV R41, UR5 ;  /* 0x0000000500297c02 */ /* 0x000fc60008000f00 */
        /* <DEDUP_REMOVED lines=14> */
[----:B------:R-:W2:Y:S04]  /*bc00*/  LDG.E.64 R2, desc[UR6][R20.64+0x3000] ;  /* 0x0030000614027981 */ /* 0x000ea8000c1e1b00 */
        /* <DEDUP_REMOVED lines=65> */
[----:B------:R-:W3:Y:S02]  /*c020*/  LD.E R39, desc[UR6][R36.64+0x44] ;  /* 0x0000440624277980 */ /* 0x000ee4000c101900 */
[----:B---3--:R-:W-:-:S05]  /*c030*/  FADD R39, R39, R8 ;  /* 0x0000000827277221 */ /* 0x008fca0000000000 */
        /* <DEDUP_REMOVED lines=628> */
[----:B------:R-:W3:Y:S01]  /*e780*/  LD.E R16, desc[UR6][R24.64+0x7c] ;  /* 0x00007c0618107980 */ /* 0x000ee2000c101900 */
[----:B------:R-:W-:-:S04]  /*e790*/  IADD3 R17, PT, PT, R18, -0x800, RZ ;  /* 0xfffff80012117810 */ /* 0x000fc80007ffe0ff */
[----:B------:R-:W-:Y:S01]  /*e7a0*/  ISETP.GE.U32.AND P0, PT, R17, 0x800, PT ;  /* 0x000008001100780c */ /* 0x000fe20003f06070 */
[----:B---3--:R-:W-:-:S05]  /*e7b0*/  FADD R16, R19, R16 ;  /* 0x0000001013107221 */ /* 0x008fca0000000000 */
[----:B------:R0:W-:Y:S01]  /*e7c0*/  ST.E desc[UR6][R22.64+0x7c], R16 ;  /* 0x00007c1016007985 */ /* 0x0001e2000c101906 */
[----:B--2---:R-:W-:-:S06]  /*e7d0*/  HFMA2 R19, -RZ, RZ, 0, 0.0001220703125 ;  /* 0x00000800ff137431 */ /* 0x004fcc00000001ff */
[----:B------:R-:W-:Y:S05]  /*e7e0*/  @!P0 BRA `(.L_x_258) ;  /* 0x0000003000508947 */ /* 0x000fea0003800000 */
[----:B------:R-:W1:Y:S01]  /*e7f0*/  LDC R18, c[0x0][0x390] ;  /* 0x0000e400ff127b82 */ /* 0x000e620000000800 */
[----:B------:R-:W-:-:S07]  /*e800*/  MOV R19, 0x800 ;  /* 0x0000080000137802 */ /* 0x000fce0000000f00 */
[----:B------:R-:W2:Y:S02]  /*e810*/  LDC.64 R40, c[0x0][0x380] ;  /* 0x0000e000ff287b82 */ /* 0x000ea40000000a00 */
.L_x_260:
[----:B------:R-:W-:-:S05]  /*e820*/  IADD3 R25, PT, PT, R0, R19, RZ ;  /* 0x0000001300197210 */ /* 0x000fca0007ffe0ff */
[----:B--2---:R-:W-:-:S06]  /*e830*/  IMAD.WIDE.U32 R24, R25, 0x8, R40 ;  /* 0x0000000819187825 */ /* 0x004fcc00078e0028 */
[----:B------:R-:W2:Y:S01]  /*e840*/  LDG.E.64 R24, desc[UR6][R24.64] ;  /* 0x0000000618187981 */ /* 0x000ea2000c1e1b00 */
[----:B------:R-:W-:-:S05]  /*e850*/  IMAD.WIDE.U32 R38, R19, 0x8, R20 ;  /* 0x0000000813267825 */ /* 0x000fca00078e0014 */
[----:B------:R-:W3:Y:S04]  /*e860*/  LDG.E.64 R26, desc[UR6][R38.64+0x800] ;  /* 0x00080006261a7981 */ /* 0x000ee8000c1e1b00 */
[----:B------:R-:W4:Y:S04]  /*e870*/  LDG.E.64 R28, desc[UR6][R38.64+0x1000] ;  /* 0x00100006261c7981 */ /* 0x000f28000c1e1b00 */
[----:B------:R-:W5:Y:S04]  /*e880*/  LDG.E.64 R32, desc[UR6][R38.64+0x2000] ;  /* 0x0020000626207981 */ /* 0x000f68000c1e1b00 */
[----:B------:R-:W5:Y:S04]  /*e890*/  LDG.E.64 R34, desc[UR6][R38.64+0x2800] ;  /* 0x0028000626227981 */ /* 0x000f68000c1e1b00 */
[----:B------:R-:W5:Y:S04]  /*e8a0*/  LDG.E.64 R36, desc[UR6][R38.64+0x3000] ;  /* 0x0030000626247981 */ /* 0x000f68000c1e1b00 */
[----:B0-2---:R-:W0:Y:S02]  /*e8b0*/  LD.E R30, desc[UR6][R24.64] ;  /* 0x00000006181e7980 */ /* 0x005e24000c101900 */
[----:B0-----:R-:W-:-:S02]  /*e8c0*/  FADD R43, R30, R43 ;  /* 0x0000002b1e2b7221 */ /* 0x001fc40000000000 */
        /* <DEDUP_REMOVED lines=766> */
[----:B-1----:R-:W-:-:S04]  /*118b0*/  IADD3 R24, PT, PT, -R19, R18, RZ ;  /* 0x0000001213187210 */ /* 0x002fc80007ffe1ff */
[----:B------:R-:W-:Y:S01]  /*118c0*/  ISETP.GE.U32.AND P0, PT, R24, 0x800, PT ;  /* 0x000008001800780c */ /* 0x000fe20003f06070 */
[----:B----4-:R-:W-:-:S05]  /*118d0*/  FADD R16, R16, R25 ;  /* 0x0000001910107221 */ /* 0x010fca0000000000 */
[----:B------:R0:W-:Y:S07]  /*118e0*/  ST.E desc[UR6][R22.64+0x7c], R16 ;  /* 0x00007c1016007985 */ /* 0x0001ee000c101906 */
[----:B------:R-:W-:Y:S05]  /*118f0*/  @!P0 BRA `(.L_x_259) ;  /* 0x0000000400c88947 */ /* 0x000fea0003800000 */
[----:B------:R-:W-:-:S04]  /*11900*/  IADD3 R19, PT, PT, R19, 0x800, RZ ;  /* 0x0000080013137810 */ /* 0x000fc80007ffe0ff */
[----:B------:R-:W-:-:S13]  /*11910*/  ISETP.GT.U32.AND P0, PT, R19, R17, PT ;  /* 0x000000111300720c */ /* 0x000fda0003f04070 */
[----:B------:R-:W-:Y:S05]  /*11920*/  @!P0 BRA `(.L_x_260) ;  /* 0xffffffcc00bc8947 */ /* 0x000fea000383ffff */
.L_x_258:
[----:B------:R-:W-:-:S13]  /*11930*/  ISETP.GE.U32.AND P0, PT, R19, R18, PT ;  /* 0x000000121300720c */ /* 0x000fda0003f06070 */
[----:B------:R-:W-:Y:S05]  /*11940*/  @P0 BRA `(.L_x_259) ;  /* 0x0000000400b40947 */ /* 0x000fea0003800000 */
[----:B------:R-:W-:Y:S01]  /*11950*/  IADD3 R17, PT, PT, -R19, R18, RZ ;  /* 0x0000001213117210 */ /* 0x000fe20007ffe1ff */
[----:B------:R-:W-:Y:S03]  /*11960*/  BSSY.RECONVERGENT B1, `(.L_x_259) ;  /* 0x000006b000017945 */ /* 0x000fe60003800200 */
[----:B------:R-:W-:-:S13]  /*11970*/  ISETP.GE.AND P0, PT, R0, R17, PT ;  /* 0x000000110000720c */ /* 0x000fda0003f06270 */
[----:B------:R-:W-:Y:S05]  /*11980*/  @P0 BRA `(.L_x_261) ;  /* 0x0000000400a00947 */ /* 0x000fea0003800000 */
[----:B------:R-:W-:Y:S02]  /*11990*/  IADD3 R21, PT, PT, R0, R19, RZ ;  /* 0x0000001300157210 */ /* 0x000fe40007ffe0ff */
[----:B------:R-:W-:-:S07]  /*119a0*/  MOV R20, R0 ;  /* 0x0000000000147202 */ /* 0x000fce0000000f00 */
.L_x_262:
        /* <DEDUP_REMOVED lines=98> */
[----:B------:R-:W-:Y:S01]  /*11fd0*/  ISETP.GE.AND P0, PT, R20, R17, PT ;  /* 0x000000111400720c */ /* 0x000fe20003f06270 */
[----:B--2---:R-:W-:-:S05]  /*11fe0*/  FADD R16, R25, R16 ;  /* 0x0000001019107221 */ /* 0x004fca0000000000 */
[----:B------:R1:W-:Y:S07]  /*11ff0*/  ST.E desc[UR6][R22.64+0x7c], R16 ;  /* 0x00007c1016007985 */ /* 0x0003ee000c101906 */
[----:B------:R-:W-:Y:S05]  /*12000*/  @!P0 BRA `(.L_x_262) ;  /* 0xfffffff800688947 */ /* 0x000fea000383ffff */
.L_x_261:
[----:B------:R-:W-:Y:S05]  /*12010*/  BSYNC.RECONVERGENT B1 ;  /* 0x0000000000017941 */ /* 0x000fea0003800200 */
.L_x_259:
        /* <DEDUP_REMOVED lines=138> */
.L_x_264:
[----:B------:R-:W-:Y:S05]  /*128c0*/  BSYNC.RECONVERGENT B1 ;  /* 0x0000000000017941 */ /* 0x000fea0003800200 */
.L_x_263:
        /* <DEDUP_REMOVED lines=132> */
.L_x_266:
[----:B------:R-:W-:Y:S05]  /*13110*/  BSYNC.RECONVERGENT B1 ;  /* 0x0000000000017941 */ /* 0x000fea0003800200 */
.L_x_265:
        /* <DEDUP_REMOVED lines=132> */
.L_x_268:
[----:B------:R-:W-:Y:S05]  /*13960*/  BSYNC.RECONVERGENT B1 ;  /* 0x0000000000017941 */ /* 0x000fea0003800200 */
.L_x_267:
        /* <DEDUP_REMOVED lines=132> */
.L_x_270:
[----:B------:R-:W-:Y:S05]  /*141b0*/  BSYNC.RECONVERGENT B1 ;  /* 0x0000000000017941 */ /* 0x000fea0003800200 */
.L_x_269:
        /* <DEDUP_REMOVED lines=140> */
.L_x_272:
[----:B------:R-:W-:Y:S05]  /*14a80*/  BSYNC.RECONVERGENT B1 ;  /* 0x0000000000017941 */ /* 0x000fea0003800200 */
.L_x_271:
        /* <DEDUP_REMOVED lines=717> */
.L_x_247:
[----:B------:R-:W-:Y:S05]  /*17760*/  BSYNC.RECONVERGENT B0 ;  /* 0x0000000000007941 */ /* 0x000fea0003800200 */
.L_x_229:
[----:B0-----:R-:W0:Y:S02]  /*17770*/  S2R R0, SR_TID.X ;  /* 0x0000000000007919 */ /* 0x001e240000002100 */
[----:B0-----:R-:W-:-:S13]  /*17780*/  ISETP.NE.AND P0, PT, R0, RZ, PT ;  /* 0x000000ff0000720c */ /* 0x001fda0003f05270 */
[----:B------:R-:W-:Y:S05]  /*17790*/  @P0 EXIT ;  /* 0x000000000000094d */ /* 0x000fea0003800000 */
[----:B-12---:R-:W4:Y:S01]  /*177a0*/  LDC.64 R2, c[0x0][0x398] ;  /* 0x0000e600ff027b82 */ /* 0x006f220000000a00 */
[----:B------:R-:W2:Y:S04]  /*177b0*/  LD.E R0, desc[UR6][R22.64] ;  /* 0x0000000616007980 */ /* 0x000ea8000c101900 */
[----:B----4-:R-:W2:Y:S04]  /*177c0*/  LDG.E R5, desc[UR6][R2.64] ;  /* 0x0000000602057981 */ /* 0x010ea8000c1e1900 */
[----:B---3--:R-:W3:Y:S04]  /*177d0*/  LDG.E R7, desc[UR6][R2.64+0x4] ;  /* 0x0000040602077981 */ /* 0x008ee8000c1e1900 */
        /* <DEDUP_REMOVED lines=129> */
.L_x_273:
        /* <DEDUP_REMOVED lines=9> */
.L_x_354:


//--------------------- .text._ZN3cub18CUB_300001_SM_10006detail9transform16transform_kernelINS2_10policy_hubILb1EN4cuda3std3__45tupleIJN6thrust24THRUST_300001_SM_1000_NS6detail15normal_iteratorINSA_10device_ptrIiEEEENSC_INSD_IPfEEEEEEEE10policy1000El15offset_pointersSI_JPiPSG_EEEvT0_iT1_T2_DpNS2_10kernel_argIT3_EE --------------------------
	.section	.text._ZN3cub18CUB_300001_SM_10006detail9transform16transform_kernelINS2_10policy_hubILb1EN4cuda3std3__45tupleIJN6thrust24THRUST_300001_SM_1000_NS6detail15normal_iteratorINSA_10device_ptrIiEEEENSC_INSD_IPfEEEEEEEE10policy1000El15offset_pointersSI_JPiPSG_EEEvT0_iT1_T2_DpNS2_10kernel_argIT3_EE,"ax",@progbits
	.align	128
        .global         _ZN3cub18CUB_300001_SM_10006detail9transform16transform_kernelINS2_10policy_hubILb1EN4cuda3std3__45tupleIJN6thrust24THRUST_300001_SM_1000_NS6detail15normal_iteratorINSA_10device_ptrIiEEEENSC_INSD_IPfEEEEEEEE10policy1000El15offset_pointersSI_JPiPSG_EEEvT0_iT1_T2_DpNS2_10kernel_argIT3_EE
        .type           _ZN3cub18CUB_300001_SM_10006detail9transform16transform_kernelINS2_10policy_hubILb1EN4cuda3std3__45tupleIJN6thrust24THRUST_300001_SM_1000_NS6detail15normal_iteratorINSA_10device_ptrIiEEEENSC_INSD_IPfEEEEEEEE10policy1000El15offset_pointersSI_JPiPSG_EEEvT0_iT1_T2_DpNS2_10kernel_argIT3_EE,@function
        .size           _ZN3cub18CUB_300001_SM_10006detail9transform16transform_kernelINS2_10policy_hubILb1EN4cuda3std3__45tupleIJN6thrust24THRUST_300001_SM_1000_NS6detail15normal_iteratorINSA_10device_ptrIiEEEENSC_INSD_IPfEEEEEEEE10policy1000El15offset_pointersSI_JPiPSG_EEEvT0_iT1_T2_DpNS2_10kernel_argIT3_EE,(.L_x_355 - _ZN3cub18CUB_300001_SM_10006detail9transform16transform_kernelINS2_10policy_hubILb1EN4cuda3std3__45tupleIJN6thrust24THRUST_300001_SM_1000_NS6detail15normal_iteratorINSA_10device_ptrIiEEEENSC_INSD_IPfEEEEEEEE10policy1000El15offset_pointersSI_JPiPSG_EEEvT0_iT1_T2_DpNS2_10kernel_argIT3_EE)
        .other          _ZN3cub18CUB_300001_SM_10006detail9transform16transform_kernelINS2_10policy_hubILb1EN4cuda3std3__45tupleIJN6thrust24THRUST_300001_SM_1000_NS6detail15normal_iteratorINSA_10device_ptrIiEEEENSC_INSD_IPfEEEEEEEE10policy1000El15offset_pointersSI_JPiPSG_EEEvT0_iT1_T2_DpNS2_10kernel_argIT3_EE,@"STO_CUDA_ENTRY STV_DEFAULT"
_ZN3cub18CUB_300001_SM_10006detail9transform16transform_kernelINS2_10policy_hubILb1EN4cuda3std3__45tupleIJN6thrust24THRUST_300001_SM_1000_NS6detail15normal_iteratorINSA_10device_ptrIiEEEENSC_INSD_IPfEEEEEEEE10policy1000El15offset_pointersSI_JPiPSG_EEEvT0_iT1_T2_DpNS2_10kernel_argIT3_EE:
.text._ZN3cub18CUB_300001_SM_10006detail9transform16transform_kernelINS2_10policy_hubILb1EN4cuda3std3__45tupleIJN6thrust24THRUST_300001_SM_1000_NS6detail15normal_iteratorINSA_10device_ptrIiEEEENSC_INSD_IPfEEEEEEEE10policy1000El15offset_pointersSI_JPiPSG_EEEvT0_iT1_T2_DpNS2_10kernel_argIT3_EE:
[----:B------:R-:W-:Y:S01]  /*0000*/  LDC R1, c[0x0][0x37c] ;  /* 0x0000df00ff017b82 */ /* 0x000fe20000000800 */
[----:B------:R-:W0:Y:S07]  /*0010*/  LDCU UR14, c[0x0][0x388] ;  /* 0x00007100ff0e77ac */ /* 0x000e2e0008000800 */
[----:B------:R-:W1:Y:S01]  /*0020*/  S2UR UR24, SR_CTAID.X ;  /* 0x00000000001879c3 */ /* 0x000e620000002500 */
[----:B------:R-:W2:Y:S01]  /*0030*/  S2R R9, SR_TID.X ;  /* 0x0000000000097919 */ /* 0x000ea20000002100 */
[----:B------:R-:W-:Y:S01]  /*0040*/  BSSY.RECONVERGENT B0, `(.L_x_274) ;  /* 0x000001f000007945 */ /* 0x000fe20003800200 */
[----:B------:R-:W3:Y:S01]  /*0050*/  LDCU.64 UR8, c[0x0][0x380] ;  /* 0x00007000ff0877ac */ /* 0x000ee20008000a00 */
[----:B0-----:R-:W-:-:S04]  /*0060*/  USHF.L.U32 UR10, UR14, 0x7, URZ ;  /* 0x000000070e0a7899 */ /* 0x001fc800080006ff */
[----:B------:R-:W-:Y:S02]  /*0070*/  USHF.R.S32.HI UR6, URZ, 0x1f, UR10 ;  /* 0x0000001fff067899 */ /* 0x000fe4000801140a */
[----:B-1----:R-:W-:Y:S02]  /*0080*/  UIMAD.WIDE.U32 UR20, UR10, UR24, URZ ;  /* 0x000000180a1472a5 */ /* 0x002fe4000f8e00ff */
[----:B------:R-:W-:Y:S02]  /*0090*/  UIMAD UR5, UR6, UR24, URZ ;  /* 0x00000018060572a4 */ /* 0x000fe4000f8e02ff */
[----:B---3--:R-:W-:Y:S02]  /*00a0*/  UIADD3 UR7, UP1, UPT, -UR20, UR8, URZ ;  /* 0x0000000814077290 */ /* 0x008fe4000ff3e1ff */
[----:B------:R-:W-:Y:S02]  /*00b0*/  UIADD3 UR5, UPT, UPT, UR21, UR5, URZ ;  /* 0x0000000515057290 */ /* 0x000fe4000fffe0ff */
[----:B------:R-:W-:Y:S01]  /*00c0*/  UISETP.LT.U32.AND UP0, UPT, UR7, UR10, UPT ;  /* 0x0000000a0700728c */ /* 0x000fe2000bf01070 */
[----:B--2---:R-:W-:Y:S01]  /*00d0*/  SHF.L.U32 R0, R9, 0x7, RZ ;  /* 0x0000000709007819 */ /* 0x004fe200000006ff */
[----:B------:R-:W-:-:S04]  /*00e0*/  UIADD3.X UR4, UPT, UPT, ~UR5, UR9, URZ, UP1, !UPT ;  /* 0x0000000905047290 */ /* 0x000fc80008ffe5ff */
[----:B------:R-:W-:-:S04]  /*00f0*/  UISETP.LT.AND.EX UP0, UPT, UR4, UR6, UPT, UP0 ;  /* 0x000000060400728c */ /* 0x000fc8000bf01300 */
[----:B------:R-:W-:-:S04]  /*0100*/  USEL UR7, UR7, UR10, UP0 ;  /* 0x0000000a07077287 */ /* 0x000fc80008000000 */
[----:B------:R-:W-:Y:S02]  /*0110*/  USHF.L.U32 UR11, UR7, 0x2, URZ ;  /* 0x00000002070b7899 */ /* 0x000fe400080006ff */
[----:B------:R-:W-:-:S04]  /*0120*/  USHF.L.U32 UR12, UR7, 0x3, URZ ;  /* 0x00000003070c7899 */ /* 0x000fc800080006ff */
[C---:B------:R-:W-:Y:S02]  /*0130*/  ISETP.GE.AND P0, PT, R0.reuse, UR11, PT ;  /* 0x0000000b00007c0c */ /* 0x040fe4000bf06270 */
[----:B------:R-:W-:-:S11]  /*0140*/  ISETP.GE.AND P1, PT, R0, UR12, PT ;  /* 0x0000000c00007c0c */ /* 0x000fd6000bf26270 */
[----:B------:R-:W-:Y:S05]  /*0150*/  @P0 BRA `(.L_x_275) ;  /* 0x0000000000340947 */ /* 0x000fea0003800000 */
[----:B------:R-:W0:Y:S01]  /*0160*/  LDCU.64 UR8, c[0x0][0x398] ;  /* 0x00007300ff0877ac */ /* 0x000e220008000a00 */
[----:B------:R-:W-:Y:S01]  /*0170*/  MOV R4, R0 ;  /* 0x0000000000047202 */ /* 0x000fe20000000f00 */
[----:B0-----:R-:W-:-:S04]  /*0180*/  ULEA UR4, UP0, UR20, UR8, 0x2 ;  /* 0x0000000814047291 */ /* 0x001fc8000f8010ff */
[----:B------:R-:W-:Y:S02]  /*0190*/  ULEA.HI.X UR6, UR20, UR9, UR5, 0x2, UP0 ;  /* 0x0000000914067291 */ /* 0x000fe400080f1405 */
[----:B------:R-:W-:-:S04]  /*01a0*/  MOV R2, UR4 ;  /* 0x0000000400027c02 */ /* 0x000fc80008000f00 */
[----:B------:R-:W-:-:S03]  /*01b0*/  MOV R3, UR6 ;  /* 0x0000000600037c02 */ /* 0x000fc60008000f00 */
[----:B------:R-:W-:-:S07]  /*01c0*/  IMAD.WIDE.U32 R2, R9, 0x80, R2 ;  /* 0x0000008009027825 */ /* 0x000fce00078e0002 */
.L_x_276:
[----:B------:R-:W-:Y:S01]  /*01d0*/  VIADD R4, R4, 0x4000 ;  /* 0x0000400004047836 */ /* 0x000fe20000000000 */
[----:B------:R0:W-:Y:S04]  /*01e0*/  CCTL.E.PF2 [R2] ;  /* 0x000000000200798f */ /* 0x0001e80000800100 */
[----:B------:R-:W-:Y:S02]  /*01f0*/  ISETP.GE.AND P0, PT, R4, UR11, PT ;  /* 0x0000000b04007c0c */ /* 0x000fe4000bf06270 */
[----:B0-----:R-:W-:-:S04]  /*0200*/  IADD3 R2, P2, PT, R2, 0x4000, RZ ;  /* 0x0000400002027810 */ /* 0x001fc80007f5e0ff */
[----:B------:R-:W-:-:S07]  /*0210*/  IADD3.X R3, PT, PT, RZ, R3, RZ, P2, !PT ;  /* 0x00000003ff037210 */ /* 0x000fce00017fe4ff */
[----:B------:R-:W-:Y:S05]  /*0220*/  @!P0 BRA `(.L_x_276) ;  /* 0xfffffffc00e88947 */ /* 0x000fea000383ffff */
.L_x_275:
[----:B------:R-:W-:Y:S05]  /*0230*/  BSYNC.RECONVERGENT B0 ;  /* 0x0000000000007941 */ /* 0x000fea0003800200 */
.L_x_274:
[----:B------:R-:W-:Y:S04]  /*0240*/  BSSY.RECONVERGENT B0, `(.L_x_277) ;  /* 0x000000e000007945 */ /* 0x000fe80003800200 */
[----:B------:R-:W-:Y:S05]  /*0250*/  @P1 BRA `(.L_x_278) ;  /* 0x0000000000301947 */ /* 0x000fea0003800000 */
[----:B------:R-:W0:Y:S02]  /*0260*/  LDCU.64 UR8, c[0x0][0x3a8] ;  /* 0x00007500ff0877ac */ /* 0x000e240008000a00 */
[----:B0-----:R-:W-:-:S04]  /*0270*/  ULEA UR4, UP0, UR20, UR8, 0x3 ;  /* 0x0000000814047291 */ /* 0x001fc8000f8018ff */
[----:B------:R-:W-:Y:S02]  /*0280*/  ULEA.HI.X UR6, UR20, UR9, UR5, 0x3, UP0 ;  /* 0x0000000914067291 */ /* 0x000fe400080f1c05 */
[----:B------:R-:W-:-:S04]  /*0290*/  MOV R2, UR4 ;  /* 0x0000000400027c02 */ /* 0x000fc80008000f00 */
[----:B------:R-:W-:-:S03]  /*02a0*/  MOV R3, UR6 ;  /* 0x0000000600037c02 */ /* 0x000fc60008000f00 */
[----:B------:R-:W-:-:S07]  /*02b0*/  IMAD.WIDE.U32 R2, R9, 0x80, R2 ;  /* 0x0000008009027825 */ /* 0x000fce00078e0002 */
.L_x_279:
[----:B------:R-:W-:Y:S01]  /*02c0*/  VIADD R0, R0, 0x4000 ;  /* 0x0000400000007836 */ /* 0x000fe20000000000 */
[----:B------:R0:W-:Y:S04]  /*02d0*/  CCTL.E.PF2 [R2] ;  /* 0x000000000200798f */ /* 0x0001e80000800100 */
[----:B------:R-:W-:Y:S02]  /*02e0*/  ISETP.GE.AND P0, PT, R0, UR12, PT ;  /* 0x0000000c00007c0c */ /* 0x000fe4000bf06270 */
[----:B0-----:R-:W-:-:S04]  /*02f0*/  IADD3 R2, P1, PT, R2, 0x4000, RZ ;  /* 0x0000400002027810 */ /* 0x001fc80007f3e0ff */
[----:B------:R-:W-:-:S07]  /*0300*/  IADD3.X R3, PT, PT, RZ, R3, RZ, P1, !PT ;  /* 0x00000003ff037210 */ /* 0x000fce0000ffe4ff */
[----:B------:R-:W-:Y:S05]  /*0310*/  @!P0 BRA `(.L_x_279) ;  /* 0xfffffffc00e88947 */ /* 0x000fea000383ffff */
.L_x_278:
[----:B------:R-:W-:Y:S05]  /*0320*/  BSYNC.RECONVERGENT B0 ;  /* 0x0000000000007941 */ /* 0x000fea0003800200 */
.L_x_277:
[----:B------:R-:W0:Y:S01]  /*0330*/  LDCU.128 UR16, c[0x0][0x390] ;  /* 0x00007200ff1077ac */ /* 0x000e220008000c00 */
[----:B------:R-:W1:Y:S01]  /*0340*/  LDCU.64 UR30, c[0x0][0x3a8] ;  /* 0x00007500ff1e77ac */ /* 0x000e620008000a00 */
[----:B------:R-:W-:Y:S02]  /*0350*/  USHF.L.U32 UR8, UR20, 0x2, URZ ;  /* 0x0000000214087899 */ /* 0x000fe400080006ff */
[----:B------:R-:W-:Y:S02]  /*0360*/  USHF.L.U32 UR9, UR20, 0x3, URZ ;  /* 0x0000000314097899 */ /* 0x000fe400080006ff */
[----:B------:R-:W-:Y:S02]  /*0370*/  UISETP.NE.AND UP0, UPT, UR10, UR7, UPT ;  /* 0x000000070a00728c */ /* 0x000fe4000bf05270 */
[----:B------:R-:W-:Y:S02]  /*0380*/  USHF.L.U64.HI UR13, UR20, 0x2, UR5 ;  /* 0x00000002140d7899 */ /* 0x000fe40008010205 */
[----:B------:R-:W-:-:S02]  /*0390*/  USHF.L.U64.HI UR11, UR20, 0x3, UR5 ;  /* 0x00000003140b7899 */ /* 0x000fc40008010205 */
[----:B0-----:R-:W-:Y:S02]  /*03a0*/  UIADD3 UR4, UP1, UPT, UR8, UR18, URZ ;  /* 0x0000001208047290 */ /* 0x001fe4000ff3e0ff */
[----:B------:R-:W-:Y:S02]  /*03b0*/  UIADD3 UR27, UP3, UPT, UR9, UR16, URZ ;  /* 0x00000010091b7290 */ /* 0x000fe4000ff7e0ff */
[----:B-1----:R-:W-:Y:S02]  /*03c0*/  UIADD3 UR25, UP2, UPT, UR9, UR30, URZ ;  /* 0x0000001e09197290 */ /* 0x002fe4000ff5e0ff */
[----:B------:R-:W-:Y:S01]  /*03d0*/  UIADD3.X UR6, UPT, UPT, UR13, UR19, URZ, UP1, !UPT ;  /* 0x000000130d067290 */ /* 0x000fe20008ffe4ff */
[----:B------:R-:W-:Y:S01]  /*03e0*/  MOV R2, UR4 ;  /* 0x0000000400027c02 */ /* 0x000fe20008000f00 */
[----:B------:R-:W-:Y:S01]  /*03f0*/  UIADD3.X UR26, UPT, UPT, UR11, UR31, URZ, UP2, !UPT ;  /* 0x0000001f0b1a7290 */ /* 0x000fe200097fe4ff */
[----:B------:R-:W-:Y:S01]  /*0400*/  IMAD.U32 R6, RZ, RZ, UR27 ;  /* 0x0000001bff067e24 */ /* 0x000fe2000f8e00ff */
[----:B------:R-:W-:Y:S01]  /*0410*/  UIADD3.X UR28, UPT, UPT, UR11, UR17, URZ, UP3, !UPT ;  /* 0x000000110b1c7290 */ /* 0x000fe20009ffe4ff */
[----:B------:R-:W-:Y:S01]  /*0420*/  MOV R4, UR25 ;  /* 0x0000001900047c02 */ /* 0x000fe20008000f00 */
[----:B------:R-:W0:Y:S01]  /*0430*/  LDCU.64 UR22, c[0x0][0x358] ;  /* 0x00006b00ff1677ac */ /* 0x000e220008000a00 */
[----:B------:R-:W-:-:S02]  /*0440*/  MOV R3, UR6 ;  /* 0x0000000600037c02 */ /* 0x000fc40008000f00 */
[----:B------:R-:W-:Y:S02]  /*0450*/  MOV R5, UR26 ;  /* 0x0000001a00057c02 */ /* 0x000fe40008000f00 */
[----:B------:R-:W-:Y:S01]  /*0460*/  MOV R7, UR28 ;  /* 0x0000001c00077c02 */ /* 0x000fe20008000f00 */
[----:B------:R-:W-:Y:S06]  /*0470*/  BRA.U !UP0, `(.L_x_280) ;  /* 0x0000000d087c7547 */ /* 0x000fec000b800000 */
[----:B------:R-:W-:-:S06]  /*0480*/  UISETP.GE.AND UP0, UPT, UR14, 0x1, UPT ;  /* 0x000000010e00788c */ /* 0x000fcc000bf06270 */
[----:B------:R-:W-:-:S13]  /*0490*/  PLOP3.LUT P0, PT, PT, PT, UP0, 0x80, 0x8 ;  /* 0x000000000008781c */ /* 0x000fda0003f0f008 */
[----:B0-----:R-:W-:Y:S05]  /*04a0*/  @!P0 EXIT ;  /* 0x000000000000894d */ /* 0x001fea0003800000 */
[----:B------:R-:W-:Y:S01]  /*04b0*/  UISETP.GE.U32.AND UP0, UPT, UR14, 0x8, UPT ;  /* 0x000000080e00788c */ /* 0x000fe2000bf06070 */
[----:B------:R-:W-:Y:S01]  /*04c0*/  IMAD.MOV.U32 R0, RZ, RZ, RZ ;  /* 0x000000ffff007224 */ /* 0x000fe200078e00ff */
[----:B------:R-:W-:-:S07]  /*04d0*/  ULOP3.LUT UR4, UR14, 0x7, URZ, 0xc0, !UPT ;  /* 0x000000070e047892 */ /* 0x000fce000f8ec0ff */
[----:B------:R-:W-:Y:S05]  /*04e0*/  BRA.U !UP0, `(.L_x_281) ;  /* 0x0000000908207547 */ /* 0x000fea000b800000 */
[----:B------:R-:W-:-:S13]  /*04f0*/  ISETP.GE.AND P1, PT, R9, UR7, PT ;  /* 0x0000000709007c0c */ /* 0x000fda000bf26270 */
[----:B------:R-:W-:-:S04]  /*0500*/  @!P1 IMAD.WIDE.U32 R16, R9, 0x4, R2 ;  /* 0x0000000409109825 */ /* 0x000fc800078e0002 */
[C---:B------:R-:W-:Y:S02]  /*0510*/  @!P1 IMAD.WIDE.U32 R18, R9.reuse, 0x8, R4 ;  /* 0x0000000809129825 */ /* 0x040fe400078e0004 */
[----:B------:R-:W2:Y:S04]  /*0520*/  @!P1 LDG.E R17, desc[UR22][R16.64] ;  /* 0x0000001610119981 */ /* 0x000ea8000c1e1900 */
[----:B------:R-:W2:Y:S01]  /*0530*/  @!P1 LDG.E.64 R18, desc[UR22][R18.64] ;  /* 0x0000001612129981 */ /* 0x000ea2000c1e1b00 */
[C---:B------:R-:W-:Y:S01]  /*0540*/  IADD3 R15, PT, PT, R9.reuse, 0x80, RZ ;  /* 0x00000080090f7810 */ /* 0x040fe20007ffe0ff */
[----:B------:R-:W-:-:S03]  /*0550*/  @!P1 IMAD.WIDE.U32 R22, R9, 0x8, R6 ;  /* 0x0000000809169825 */ /* 0x000fc600078e0006 */
[C---:B------:R-:W-:Y:S01]  /*0560*/  ISETP.GE.AND P0, PT, R15.reuse, UR7, PT ;  /* 0x000000070f007c0c */ /* 0x040fe2000bf06270 */
[----:B------:R-:W-:-:S04]  /*0570*/  IMAD.WIDE R10, R15, 0x4, R2 ;  /* 0x000000040f0a7825 */ /* 0x000fc800078e0202 */
[----:B------:R-:W-:-:S04]  /*0580*/  IMAD.WIDE R12, R15, 0x8, R4 ;  /* 0x000000080f0c7825 */ /* 0x000fc800078e0204 */
[----:B--2---:R-:W-:-:S05]  /*0590*/  @!P1 IMAD.WIDE R20, R17, 0x4, R18 ;  /* 0x0000000411149825 */ /* 0x004fca00078e0212 */
[----:B------:R0:W-:Y:S04]  /*05a0*/  @!P1 STG.E.64 desc[UR22][R22.64], R20 ;  /* 0x0000001416009986 */ /* 0x0001e8000c101b16 */
[----:B------:R-:W2:Y:S04]  /*05b0*/  @!P0 LDG.E R27, desc[UR22][R10.64] ;  /* 0x000000160a1b8981 */ /* 0x000ea8000c1e1900 */
[----:B------:R-:W2:Y:S01]  /*05c0*/  @!P0 LDG.E.64 R24, desc[UR22][R12.64] ;  /* 0x000000160c188981 */ /* 0x000ea2000c1e1b00 */
[C---:B------:R-:W-:Y:S01]  /*05d0*/  IADD3 R0, PT, PT, R9.reuse, 0x100, RZ ;  /* 0x0000010009007810 */ /* 0x040fe20007ffe0ff */
[----:B------:R-:W-:Y:S01]  /*05e0*/  ULOP3.LUT UR5, UR14, 0x7ffffff8, URZ, 0xc0, !UPT ;  /* 0x7ffffff80e057892 */ /* 0x000fe2000f8ec0ff */
[C---:B------:R-:W-:Y:S01]  /*05f0*/  IADD3 R14, PT, PT, R9.reuse, 0x200, RZ ;  /* 0x00000200090e7810 */ /* 0x040fe20007ffe0ff */
[----:B------:R-:W-:Y:S01]  /*0600*/  BSSY.RECONVERGENT B0, `(.L_x_282) ;  /* 0x0000015000007945 */ /* 0x000fe20003800200 */
[----:B------:R-:W-:Y:S01]  /*0610*/  ISETP.GE.AND P6, PT, R0, UR7, PT ;  /* 0x0000000700007c0c */ /* 0x000fe2000bfc6270 */
[C---:B------:R-:W-:Y:S01]  /*0620*/  VIADD R0, R9.reuse, 0x280 ;  /* 0x0000028009007836 */ /* 0x040fe20000000000 */
[----:B------:R-:W-:-:S02]  /*0630*/  IADD3 R8, PT, PT, R9, 0x180, RZ ;  /* 0x0000018009087810 */ /* 0x000fc40007ffe0ff */
[----:B------:R-:W-:Y:S01]  /*0640*/  ISETP.GE.AND P4, PT, R14, UR7, PT ;  /* 0x000000070e007c0c */ /* 0x000fe2000bf86270 */
[----:B------:R-:W-:Y:S01]  /*0650*/  IMAD.WIDE R14, R15, 0x8, R6 ;  /* 0x000000080f0e7825 */ /* 0x000fe200078e0206 */
[----:B------:R-:W-:Y:S02]  /*0660*/  ISETP.GE.AND P5, PT, R8, UR7, PT ;  /* 0x0000000708007c0c */ /* 0x000fe4000bfa6270 */
[----:B------:R-:W-:Y:S02]  /*0670*/  ISETP.GE.AND P3, PT, R0, UR7, PT ;  /* 0x0000000700007c0c */ /* 0x000fe4000bf66270 */
[C---:B------:R-:W-:Y:S02]  /*0680*/  IADD3 R8, PT, PT, R9.reuse, 0x300, RZ ;  /* 0x0000030009087810 */ /* 0x040fe40007ffe0ff */
[----:B------:R-:W-:Y:S02]  /*0690*/  IADD3 R16, PT, PT, R9, 0x380, RZ ;  /* 0x0000038009107810 */ /* 0x000fe40007ffe0ff */
[----:B------:R-:W-:-:S02]  /*06a0*/  MOV R0, UR5 ;  /* 0x0000000500007c02 */ /* 0x000fc40008000f00 */
[----:B------:R-:W-:Y:S02]  /*06b0*/  ISETP.GE.AND P2, PT, R8, UR7, PT ;  /* 0x0000000708007c0c */ /* 0x000fe4000bf46270 */
[----:B------:R-:W-:Y:S01]  /*06c0*/  ISETP.GE.AND P1, PT, R16, UR7, PT ;  /* 0x0000000710007c0c */ /* 0x000fe2000bf26270 */
[----:B--2---:R-:W-:-:S05]  /*06d0*/  @!P0 IMAD.WIDE R24, R27, 0x4, R24 ;  /* 0x000000041b188825 */ /* 0x004fca00078e0218 */
[----:B------:R0:W-:Y:S01]  /*06e0*/  @!P0 STG.E.64 desc[UR22][R14.64], R24 ;  /* 0x000000180e008986 */ /* 0x0001e2000c101b16 */
[----:B------:R-:W-:Y:S01]  /*06f0*/  ISETP.NE.AND P0, PT, R0, 0x8, PT ;  /* 0x000000080000780c */ /* 0x000fe20003f05270 */
[----:B------:R-:W-:-:S12]  /*0700*/  @P6 BRA `(.L_x_283) ;  /* 0x0000000000106947 */ /* 0x000fd80003800000 */
[----:B------:R-:W2:Y:S04]  /*0710*/  LDG.E R19, desc[UR22][R10.64+0x200] ;  /* 0x000200160a137981 */ /* 0x000ea8000c1e1900 */
[----:B------:R-:W2:Y:S02]  /*0720*/  LDG.E.64 R16, desc[UR22][R12.64+0x400] ;  /* 0x000400160c107981 */ /* 0x000ea4000c1e1b00 */
[----:B--2---:R-:W-:-:S05]  /*0730*/  IMAD.WIDE R16, R19, 0x4, R16 ;  /* 0x0000000413107825 */ /* 0x004fca00078e0210 */
[----:B------:R1:W-:Y:S02]  /*0740*/  STG.E.64 desc[UR22][R14.64+0x400], R16 ;  /* 0x000400100e007986 */ /* 0x0003e4000c101b16 */
.L_x_283:
[----:B------:R-:W-:Y:S05]  /*0750*/  BSYNC.RECONVERGENT B0 ;  /* 0x0000000000007941 */ /* 0x000fea0003800200 */
.L_x_282:
[----:B------:R-:W-:Y:S04]  /*0760*/  BSSY.RECONVERGENT B0, `(.L_x_284) ;  /* 0x0000006000007945 */ /* 0x000fe80003800200 */
[----:B------:R-:W-:Y:S05]  /*0770*/  @P5 BRA `(.L_x_285) ;  /* 0x0000000000105947 */ /* 0x000fea0003800000 */
[----:B------:R-:W2:Y:S04]  /*0780*/  LDG.E R19, desc[UR22][R10.64+0x400] ;  /* 0x000400160a137981 */ /* 0x000ea8000c1e1900 */
[----:B-1----:R-:W2:Y:S02]  /*0790*/  LDG.E.64 R16, desc[UR22][R12.64+0x800] ;  /* 0x000800160c107981 */ /* 0x002ea4000c1e1b00 */
[----:B--2---:R-:W-:-:S05]  /*07a0*/  IMAD.WIDE R16, R19, 0x4, R16 ;  /* 0x0000000413107825 */ /* 0x004fca00078e0210 */
[----:B------:R2:W-:Y:S02]  /*07b0*/  STG.E.64 desc[UR22][R14.64+0x800], R16 ;  /* 0x000800100e007986 */ /* 0x0005e4000c101b16 */
.L_x_285:
[----:B------:R-:W-:Y:S05]  /*07c0*/  BSYNC.RECONVERGENT B0 ;  /* 0x0000000000007941 */ /* 0x000fea0003800200 */
.L_x_284:
[----:B------:R-:W-:Y:S04]  /*07d0*/  BSSY.RECONVERGENT B0, `(.L_x_286) ;  /* 0x0000006000007945 */ /* 0x000fe80003800200 */
[----:B------:R-:W-:Y:S05]  /*07e0*/  @P4 BRA `(.L_x_287) ;  /* 0x0000000000104947 */ /* 0x000fea0003800000 */
[----:B------:R-:W3:Y:S04]  /*07f0*/  LDG.E R19, desc[UR22][R10.64+0x600] ;  /* 0x000600160a137981 */ /* 0x000ee8000c1e1900 */
[----:B-12---:R-:W3:Y:S02]  /*0800*/  LDG.E.64 R16, desc[UR22][R12.64+0xc00] ;  /* 0x000c00160c107981 */ /* 0x006ee4000c1e1b00 */
[----:B---3--:R-:W-:-:S05]  /*0810*/  IMAD.WIDE R16, R19, 0x4, R16 ;  /* 0x0000000413107825 */ /* 0x008fca00078e0210 */
[----:B------:R3:W-:Y:S02]  /*0820*/  STG.E.64 desc[UR22][R14.64+0xc00], R16 ;  /* 0x000c00100e007986 */ /* 0x0007e4000c101b16 */
.L_x_287:
[----:B------:R-:W-:Y:S05]  /*0830*/  BSYNC.RECONVERGENT B0 ;  /* 0x0000000000007941 */ /* 0x000fea0003800200 */
.L_x_286:
[----:B------:R-:W-:Y:S04]  /*0840*/  BSSY.RECONVERGENT B0, `(.L_x_288) ;  /* 0x0000006000007945 */ /* 0x000fe80003800200 */
[----:B------:R-:W-:Y:S05]  /*0850*/  @P3 BRA `(.L_x_289) ;  /* 0x0000000000103947 */ /* 0x000fea0003800000 */
[----:B------:R-:W4:Y:S04]  /*0860*/  LDG.E R19, desc[UR22][R10.64+0x800] ;  /* 0x000800160a137981 */ /* 0x000f28000c1e1900 */
[----:B-123--:R-:W4:Y:S02]  /*0870*/  LDG.E.64 R16, desc[UR22][R12.64+0x1000] ;  /* 0x001000160c107981 */ /* 0x00ef24000c1e1b00 */
[----:B----4-:R-:W-:-:S05]  /*0880*/  IMAD.WIDE R16, R19, 0x4, R16 ;  /* 0x0000000413107825 */ /* 0x010fca00078e0210 */
[----:B------:R4:W-:Y:S02]  /*0890*/  STG.E.64 desc[UR22][R14.64+0x1000], R16 ;  /* 0x001000100e007986 */ /* 0x0009e4000c101b16 */
.L_x_289:
[----:B------:R-:W-:Y:S05]  /*08a0*/  BSYNC.RECONVERGENT B0 ;  /* 0x0000000000007941 */ /* 0x000fea0003800200 */
.L_x_288:
[----:B------:R-:W-:Y:S04]  /*08b0*/  BSSY.RECONVERGENT B0, `(.L_x_290) ;  /* 0x0000006000007945 */ /* 0x000fe80003800200 */
[----:B------:R-:W-:Y:S05]  /*08c0*/  @P2 BRA `(.L_x_291) ;  /* 0x0000000000102947 */ /* 0x000fea0003800000 */
[----:B------:R-:W5:Y:S04]  /*08d0*/  LDG.E R19, desc[UR22][R10.64+0xa00] ;  /* 0x000a00160a137981 */ /* 0x000f68000c1e1900 */
[----:B-1234-:R-:W5:Y:S02]  /*08e0*/  LDG.E.64 R16, desc[UR22][R12.64+0x1400] ;  /* 0x001400160c107981 */ /* 0x01ef64000c1e1b00 */
[----:B-----5:R-:W-:-:S05]  /*08f0*/  IMAD.WIDE R16, R19, 0x4, R16 ;  /* 0x0000000413107825 */ /* 0x020fca00078e0210 */
[----:B------:R1:W-:Y:S02]  /*0900*/  STG.E.64 desc[UR22][R14.64+0x1400], R16 ;  /* 0x001400100e007986 */ /* 0x0003e4000c101b16 */
.L_x_291:
[----:B------:R-:W-:Y:S05]  /*0910*/  BSYNC.RECONVERGENT B0 ;  /* 0x0000000000007941 */ /* 0x000fea0003800200 */
.L_x_290:
[----:B------:R-:W-:Y:S04]  /*0920*/  BSSY.RECONVERGENT B0, `(.L_x_292) ;  /* 0x0000006000007945 */ /* 0x000fe80003800200 */
[----:B------:R-:W-:Y:S05]  /*0930*/  @P1 BRA `(.L_x_293) ;  /* 0x0000000000101947 */ /* 0x000fea0003800000 */
[----:B-1234-:R-:W2:Y:S04]  /*0940*/  LDG.E R17, desc[UR22][R10.64+0xc00] ;  /* 0x000c00160a117981 */ /* 0x01eea8000c1e1900 */
[----:B------:R-:W2:Y:S02]  /*0950*/  LDG.E.64 R12, desc[UR22][R12.64+0x1800] ;  /* 0x001800160c0c7981 */ /* 0x000ea4000c1e1b00 */
[----:B--2---:R-:W-:-:S05]  /*0960*/  IMAD.WIDE R16, R17, 0x4, R12 ;  /* 0x0000000411107825 */ /* 0x004fca00078e020c */
[----:B------:R1:W-:Y:S02]  /*0970*/  STG.E.64 desc[UR22][R14.64+0x1800], R16 ;  /* 0x001800100e007986 */ /* 0x0003e4000c101b16 */
.L_x_293:
[----:B------:R-:W-:Y:S05]  /*0980*/  BSYNC.RECONVERGENT B0 ;  /* 0x0000000000007941 */ /* 0x000fea0003800200 */
.L_x_292:
[----:B------:R-:W-:Y:S05]  /*0990*/  @!P0 BRA `(.L_x_281) ;  /* 0x0000000000f48947 */ /* 0x000fea0003800000 */
[----:B------:R-:W-:-:S07]  /*09a0*/  HFMA2 R8, -RZ, RZ, 0, 4.76837158203125e-07 ;  /* 0x00000008ff087431 */ /* 0x000fce00000001ff */
.L_x_296:
[----:B01234-:R-:W-:-:S05]  /*09b0*/  IMAD R17, R8, 0x80, R9 ;  /* 0x0000008008117824 */ /* 0x01ffca00078e0209 */
[----:B------:R-:W-:-:S13]  /*09c0*/  ISETP.GE.AND P0, PT, R17, UR7, PT ;  /* 0x0000000711007c0c */ /* 0x000fda000bf06270 */
[----:B------:R-:W-:-:S04]  /*09d0*/  @!P0 IMAD.WIDE.U32 R10, R17, 0x4, R2 ;  /* 0x00000004110a8825 */ /* 0x000fc800078e0002 */
[C---:B0-----:R-:W-:Y:S02]  /*09e0*/  @!P0 IMAD.WIDE.U32 R20, R17.reuse, 0x8, R4 ;  /* 0x0000000811148825 */ /* 0x041fe400078e0004 */
        /* <DEDUP_REMOVED lines=11> */
[----:B------:R-:W-:-:S04]  /*0aa0*/  IADD3 R10, PT, PT, R17, 0x100, RZ ;  /* 0x00000100110a7810 */ /* 0x000fc80007ffe0ff */
[----:B------:R-:W-:Y:S01]  /*0ab0*/  ISETP.GE.AND P0, PT, R10, UR7, PT ;  /* 0x000000070a007c0c */ /* 0x000fe2000bf06270 */
[----:B------:R-:W-:-:S04]  /*0ac0*/  IMAD.WIDE R10, R29, 0x8, R6 ;  /* 0x000000081d0a7825 */ /* 0x000fc800078e0206 */
[----:B--2---:R-:W-:-:S05]  /*0ad0*/  @!P1 IMAD.WIDE R20, R27, 0x4, R18 ;  /* 0x000000041b149825 */ /* 0x004fca00078e0212 */
[----:B------:R1:W-:Y:S04]  /*0ae0*/  @!P1 STG.E.64 desc[UR22][R10.64], R20 ;  /* 0x000000140a009986 */ /* 0x0003e8000c101b16 */
[----:B------:R-:W0:Y:S04]  /*0af0*/  @!P0 LDG.E R27, desc[UR22][R12.64+0x200] ;  /* 0x000200160c1b8981 */ /* 0x000e28000c1e1900 */
[----:B------:R-:W0:Y:S01]  /*0b00*/  @!P0 LDG.E.64 R18, desc[UR22][R14.64+0x400] ;  /* 0x000400160e128981 */ /* 0x000e22000c1e1b00 */
[----:B------:R-:W-:-:S04]  /*0b10*/  IADD3 R16, PT, PT, R17, 0x180, RZ ;  /* 0x0000018011107810 */ /* 0x000fc80007ffe0ff */
[----:B------:R-:W-:Y:S01]  /*0b20*/  ISETP.GE.AND P1, PT, R16, UR7, PT ;  /* 0x0000000710007c0c */ /* 0x000fe2000bf26270 */
[----:B0-----:R-:W-:-:S05]  /*0b30*/  @!P0 IMAD.WIDE R22, R27, 0x4, R18 ;  /* 0x000000041b168825 */ /* 0x001fca00078e0212 */
[----:B------:R0:W-:Y:S07]  /*0b40*/  @!P0 STG.E.64 desc[UR22][R10.64+0x400], R22 ;  /* 0x000400160a008986 */ /* 0x0001ee000c101b16 */
[----:B------:R-:W1:Y:S04]  /*0b50*/  @!P1 LDG.E R25, desc[UR22][R12.64+0x400] ;  /* 0x000400160c199981 */ /* 0x000e68000c1e1900 */
[----:B------:R-:W1:Y:S01]  /*0b60*/  @!P1 LDG.E.64 R18, desc[UR22][R14.64+0x800] ;  /* 0x000800160e129981 */ /* 0x000e62000c1e1b00 */
[----:B------:R-:W-:-:S04]  /*0b70*/  IADD3 R16, PT, PT, R17, 0x200, RZ ;  /* 0x0000020011107810 */ /* 0x000fc80007ffe0ff */
[----:B------:R-:W-:Y:S01]  /*0b80*/  ISETP.GE.AND P0, PT, R16, UR7, PT ;  /* 0x0000000710007c0c */ /* 0x000fe2000bf06270 */
[----:B------:R-:W-:Y:S02]  /*0b90*/  VIADD R16, R17, 0x280 ;  /* 0x0000028011107836 */ /* 0x000fe40000000000 */
[----:B-1----:R-:W-:-:S05]  /*0ba0*/  @!P1 IMAD.WIDE R20, R25, 0x4, R18 ;  /* 0x0000000419149825 */ /* 0x002fca00078e0212 */
[----:B------:R1:W-:Y:S05]  /*0bb0*/  @!P1 STG.E.64 desc[UR22][R10.64+0x800], R20 ;  /* 0x000800140a009986 */ /* 0x0003ea000c101b16 */
[----:B------:R-:W0:Y:S04]  /*0bc0*/  @!P0 LDG.E R25, desc[UR22][R12.64+0x600] ;  /* 0x000600160c198981 */ /* 0x000e28000c1e1900 */
[----:B------:R-:W0:Y:S01]  /*0bd0*/  @!P0 LDG.E.64 R18, desc[UR22][R14.64+0xc00] ;  /* 0x000c00160e128981 */ /* 0x000e22000c1e1b00 */
[----:B------:R-:W-:-:S02]  /*0be0*/  ISETP.GE.AND P1, PT, R16, UR7, PT ;  /* 0x0000000710007c0c */ /* 0x000fc4000bf26270 */
[----:B------:R-:W-:Y:S01]  /*0bf0*/  IADD3 R16, PT, PT, R17, 0x300, RZ ;  /* 0x0000030011107810 */ /* 0x000fe20007ffe0ff */
[----:B0-----:R-:W-:-:S05]  /*0c00*/  @!P0 IMAD.WIDE R22, R25, 0x4, R18 ;  /* 0x0000000419168825 */ /* 0x001fca00078e0212 */
[----:B------:R0:W-:Y:S05]  /*0c10*/  @!P0 STG.E.64 desc[UR22][R10.64+0xc00], R22 ;  /* 0x000c00160a008986 */ /* 0x0001ea000c101b16 */
[----:B------:R-:W1:Y:S04]  /*0c20*/  @!P1 LDG.E R25, desc[UR22][R12.64+0x800] ;  /* 0x000800160c199981 */ /* 0x000e68000c1e1900 */
[----:B------:R-:W1:Y:S01]  /*0c30*/  @!P1 LDG.E.64 R18, desc[UR22][R14.64+0x1000] ;  /* 0x001000160e129981 */ /* 0x000e62000c1e1b00 */
[----:B------:R-:W-:Y:S01]  /*0c40*/  ISETP.GE.AND P0, PT, R16, UR7, PT ;  /* 0x0000000710007c0c */ /* 0x000fe2000bf06270 */
[----:B-1----:R-:W-:-:S05]  /*0c50*/  @!P1 IMAD.WIDE R20, R25, 0x4, R18 ;  /* 0x0000000419149825 */ /* 0x002fca00078e0212 */
[----:B------:R0:W-:Y:S07]  /*0c60*/  @!P1 STG.E.64 desc[UR22][R10.64+0x1000], R20 ;  /* 0x001000140a009986 */ /* 0x0001ee000c101b16 */
[----:B------:R-:W2:Y:S04]  /*0c70*/  @!P0 LDG.E R25, desc[UR22][R12.64+0xa00] ;  /* 0x000a00160c198981 */ /* 0x000ea8000c1e1900 */
[----:B------:R-:W2:Y:S01]  /*0c80*/  @!P0 LDG.E.64 R18, desc[UR22][R14.64+0x1400] ;  /* 0x001400160e128981 */ /* 0x000ea2000c1e1b00 */
[----:B------:R-:W-:Y:S01]  /*0c90*/  IADD3 R17, PT, PT, R17, 0x380, RZ ;  /* 0x0000038011117810 */ /* 0x000fe20007ffe0ff */
[----:B------:R-:W-:Y:S01]  /*0ca0*/  BSSY.RECONVERGENT B0, `(.L_x_294) ;  /* 0x000000b000007945 */ /* 0x000fe20003800200 */
[----:B------:R-:W-:-:S04]  /*0cb0*/  IADD3 R8, PT, PT, R8, 0x8, RZ ;  /* 0x0000000808087810 */ /* 0x000fc80007ffe0ff */
[----:B------:R-:W-:Y:S01]  /*0cc0*/  ISETP.NE.AND P1, PT, R8, R0, PT ;  /* 0x000000000800720c */ /* 0x000fe20003f25270 */
[----:B--2---:R-:W-:-:S05]  /*0cd0*/  @!P0 IMAD.WIDE R18, R25, 0x4, R18 ;  /* 0x0000000419128825 */ /* 0x004fca00078e0212 */
[----:B------:R0:W-:Y:S01]  /*0ce0*/  @!P0 STG.E.64 desc[UR22][R10.64+0x1400], R18 ;  /* 0x001400120a008986 */ /* 0x0001e2000c101b16 */
[----:B------:R-:W-:-:S13]  /*0cf0*/  ISETP.GE.AND P0, PT, R17, UR7, PT ;  /* 0x0000000711007c0c */ /* 0x000fda000bf06270 */
[----:B0-----:R-:W-:Y:S05]  /*0d00*/  @P0 BRA `(.L_x_295) ;  /* 0x0000000000100947 */ /* 0x001fea0003800000 */
[----:B------:R-:W2:Y:S04]  /*0d10*/  LDG.E R17, desc[UR22][R12.64+0xc00] ;  /* 0x000c00160c117981 */ /* 0x000ea8000c1e1900 */
[----:B------:R-:W2:Y:S02]  /*0d20*/  LDG.E.64 R14, desc[UR22][R14.64+0x1800] ;  /* 0x001800160e0e7981 */ /* 0x000ea4000c1e1b00 */
[----:B--2---:R-:W-:-:S05]  /*0d30*/  IMAD.WIDE R16, R17, 0x4, R14 ;  /* 0x0000000411107825 */ /* 0x004fca00078e020e */
[----:B------:R0:W-:Y:S02]  /*0d40*/  STG.E.64 desc[UR22][R10.64+0x1800], R16 ;  /* 0x001800100a007986 */ /* 0x0001e4000c101b16 */
.L_x_295:
[----:B------:R-:W-:Y:S05]  /*0d50*/  BSYNC.RECONVERGENT B0 ;  /* 0x0000000000007941 */ /* 0x000fea0003800200 */
.L_x_294:
[----:B------:R-:W-:Y:S05]  /*0d60*/  @P1 BRA `(.L_x_296) ;  /* 0xfffffffc00101947 */ /* 0x000fea000383ffff */
.L_x_281:
[----:B------:R-:W-:-:S13]  /*0d70*/  ISETP.NE.AND P0, PT, RZ, UR4, PT ;  /* 0x00000004ff007c0c */ /* 0x000fda000bf05270 */
[----:B------:R-:W-:Y:S05]  /*0d80*/  @!P0 EXIT ;  /* 0x000000000000894d */ /* 0x000fea0003800000 */
[----:B------:R-:W0:Y:S01]  /*0d90*/  LDC R8, c[0x0][0x388] ;  /* 0x0000e200ff087b82 */ /* 0x000e220000000800 */
[----:B------:R-:W-:Y:S01]  /*0da0*/  UISETP.GE.U32.AND UP0, UPT, UR4, 0x4, UPT ;  /* 0x000000040400788c */ /* 0x000fe2000bf06070 */
[----:B0-----:R-:W-:-:S04]  /*0db0*/  LOP3.LUT R10, R8, 0x3, RZ, 0xc0, !PT ;  /* 0x00000003080a7812 */ /* 0x001fc800078ec0ff */
[----:B------:R-:W-:-:S04]  /*0dc0*/  ISETP.NE.AND P2, PT, R10, RZ, PT ;  /* 0x000000ff0a00720c */ /* 0x000fc80003f45270 */
[----:B------:R-:W-:Y:S09]  /*0dd0*/  BRA.U !UP0, `(.L_x_297) ;  /* 0x0000000108947547 */ /* 0x000ff2000b800000 */
[----:B------:R-:W-:-:S04]  /*0de0*/  LEA R11, R0, R9, 0x7 ;  /* 0x00000009000b7211 */ /* 0x000fc800078e38ff */
[----:B------:R-:W-:-:S13]  /*0df0*/  ISETP.GE.AND P0, PT, R11, UR7, PT ;  /* 0x000000070b007c0c */ /* 0x000fda000bf06270 */
[----:B-1234-:R-:W-:-:S04]  /*0e00*/  @!P0 IMAD.WIDE R14, R11, 0x4, R2 ;  /* 0x000000040b0e8825 */ /* 0x01efc800078e0202 */
[C---:B------:R-:W-:Y:S02]  /*0e10*/  @!P0 IMAD.WIDE R16, R11.reuse, 0x8, R4 ;  /* 0x000000080b108825 */ /* 0x040fe400078e0204 */
[----:B------:R-:W2:Y:S04]  /*0e20*/  @!P0 LDG.E R15, desc[UR22][R14.64] ;  /* 0x000000160e0f8981 */ /* 0x000ea8000c1e1900 */
[----:B------:R-:W2:Y:S01]  /*0e30*/  @!P0 LDG.E.64 R16, desc[UR22][R16.64] ;  /* 0x0000001610108981 */ /* 0x000ea2000c1e1b00 */
[C---:B------:R-:W-:Y:S02]  /*0e40*/  VIADD R25, R11.reuse, 0x80 ;  /* 0x000000800b197836 */ /* 0x040fe40000000000 */
[----:B------:R-:W-:-:S03]  /*0e50*/  @!P0 IMAD.WIDE R12, R11, 0x8, R6 ;  /* 0x000000080b0c8825 */ /* 0x000fc600078e0206 */
[----:B------:R-:W-:-:S13]  /*0e60*/  ISETP.GE.AND P1, PT, R25, UR7, PT ;  /* 0x0000000719007c0c */ /* 0x000fda000bf26270 */
[----:B------:R-:W-:-:S04]  /*0e70*/  @!P1 IMAD.WIDE R20, R25, 0x4, R2 ;  /* 0x0000000419149825 */ /* 0x000fc800078e0202 */
[----:B------:R-:W-:-:S04]  /*0e80*/  @!P1 IMAD.WIDE R22, R25, 0x8, R4 ;  /* 0x0000000819169825 */ /* 0x000fc800078e0204 */
[----:B--2---:R-:W-:-:S05]  /*0e90*/  @!P0 IMAD.WIDE R18, R15, 0x4, R16 ;  /* 0x000000040f128825 */ /* 0x004fca00078e0210 */
[----:B------:R0:W-:Y:S04]  /*0ea0*/  @!P0 STG.E.64 desc[UR22][R12.64], R18 ;  /* 0x000000120c008986 */ /* 0x0001e8000c101b16 */
[----:B------:R-:W2:Y:S04]  /*0eb0*/  @!P1 LDG.E R21, desc[UR22][R20.64] ;  /* 0x0000001614159981 */ /* 0x000ea8000c1e1900 */
[----:B------:R-:W2:Y:S01]  /*0ec0*/  @!P1 LDG.E.64 R22, desc[UR22][R22.64] ;  /* 0x0000001616169981 */ /* 0x000ea2000c1e1b00 */
[----:B------:R-:W-:Y:S01]  /*0ed0*/  IADD3 R29, PT, PT, R11, 0x100, RZ ;  /* 0x000001000b1d7810 */ /* 0x000fe20007ffe0ff */
        /* <DEDUP_REMOVED lines=9> */
[----:B0-----:R-:W-:-:S03]  /*0f70*/  @!P0 IMAD.WIDE R18, R29, 0x8, R6 ;  /* 0x000000081d128825 */ /* 0x001fc600078e0206 */
[----:B------:R-:W-:-:S13]  /*0f80*/  ISETP.GE.AND P1, PT, R11, UR7, PT ;  /* 0x000000070b007c0c */ /* 0x000fda000bf26270 */
[----:B------:R-:W-:-:S04]  /*0f90*/  @!P1 IMAD.WIDE R20, R11, 0x4, R2 ;  /* 0x000000040b149825 */ /* 0x000fc800078e0202 */
[----:B------:R-:W-:-:S04]  /*0fa0*/  @!P1 IMAD.WIDE R22, R11, 0x8, R4 ;  /* 0x000000080b169825 */ /* 0x000fc800078e0204 */
[----:B--2---:R-:W-:-:S05]  /*0fb0*/  @!P0 IMAD.WIDE R12, R25, 0x4, R26 ;  /* 0x00000004190c8825 */ /* 0x004fca00078e021a */
[----:B------:R0:W-:Y:S04]  /*0fc0*/  @!P0 STG.E.64 desc[UR22][R18.64], R12 ;  /* 0x0000000c12008986 */ /* 0x0001e8000c101b16 */
[----:B------:R-:W2:Y:S04]  /*0fd0*/  @!P1 LDG.E R21, desc[UR22][R20.64] ;  /* 0x0000001614159981 */ /* 0x000ea8000c1e1900 */
[----:B------:R-:W2:Y:S01]  /*0fe0*/  @!P1 LDG.E.64 R22, desc[UR22][R22.64] ;  /* 0x0000001616169981 */ /* 0x000ea2000c1e1b00 */
[----:B-1----:R-:W-:Y:S01]  /*0ff0*/  @!P1 IMAD.WIDE R16, R11, 0x8, R6 ;  /* 0x000000080b109825 */ /* 0x002fe200078e0206 */
[----:B------:R-:W-:-:S03]  /*1000*/  IADD3 R0, PT, PT, R0, 0x4, RZ ;  /* 0x0000000400007810 */ /* 0x000fc60007ffe0ff */
[----:B--2---:R-:W-:-:S05]  /*1010*/  @!P1 IMAD.WIDE R14, R21, 0x4, R22 ;  /* 0x00000004150e9825 */ /* 0x004fca00078e0216 */
[----:B------:R0:W-:Y:S02]  /*1020*/  @!P1 STG.E.64 desc[UR22][R16.64], R14 ;  /* 0x0000000e10009986 */ /* 0x0001e4000c101b16 */
.L_x_297:
[----:B------:R-:W-:Y:S05]  /*1030*/  @!P2 EXIT ;  /* 0x000000000000a94d */ /* 0x000fea0003800000 */
[----:B------:R-:W-:Y:S02]  /*1040*/  ISETP.NE.AND P0, PT, R10, 0x1, PT ;  /* 0x000000010a00780c */ /* 0x000fe40003f05270 */
[----:B------:R-:W-:-:S04]  /*1050*/  LOP3.LUT R8, R8, 0x1, RZ, 0xc0, !PT ;  /* 0x0000000108087812 */ /* 0x000fc800078ec0ff */
[----:B------:R-:W-:-:S07]  /*1060*/  ISETP.NE.U32.AND P2, PT, R8, 0x1, PT ;  /* 0x000000010800780c */ /* 0x000fce0003f45070 */
[----:B------:R-:W-:Y:S06]  /*1070*/  @!P0 BRA `(.L_x_298) ;  /* 0x00000000004c8947 */ /* 0x000fec0003800000 */
[----:B01234-:R-:W-:-:S04]  /*1080*/  LEA R17, R0, R9, 0x7 ;  /* 0x0000000900117211 */ /* 0x01ffc800078e38ff */
[----:B------:R-:W-:-:S13]  /*1090*/  ISETP.GE.AND P0, PT, R17, UR7, PT ;  /* 0x0000000711007c0c */ /* 0x000fda000bf06270 */
[----:B------:R-:W-:-:S04]  /*10a0*/  @!P0 IMAD.WIDE R10, R17, 0x4, R2 ;  /* 0x00000004110a8825 */ /* 0x000fc800078e0202 */
        /* <DEDUP_REMOVED lines=12> */
[----:B------:R-:W-:Y:S01]  /*1170*/  @!P1 IMAD.WIDE R22, R23, 0x8, R6 ;  /* 0x0000000817169825 */ /* 0x000fe200078e0206 */
[----:B------:R-:W-:-:S03]  /*1180*/  IADD3 R0, PT, PT, R0, 0x2, RZ ;  /* 0x0000000200007810 */ /* 0x000fc60007ffe0ff */
[----:B--2---:R-:W-:-:S05]  /*1190*/  @!P1 IMAD.WIDE R10, R19, 0x4, R20 ;  /* 0x00000004130a9825 */ /* 0x004fca00078e0214 */
[----:B------:R0:W-:Y:S02]  /*11a0*/  @!P1 STG.E.64 desc[UR22][R22.64], R10 ;  /* 0x0000000a16009986 */ /* 0x0001e4000c101b16 */
.L_x_298:
[----:B------:R-:W-:Y:S05]  /*11b0*/  @P2 EXIT ;  /* 0x000000000000294d */ /* 0x000fea0003800000 */
[----:B------:R-:W-:-:S04]  /*11c0*/  LEA R9, R0, R9, 0x7 ;  /* 0x0000000900097211 */ /* 0x000fc800078e38ff */
[----:B------:R-:W-:-:S13]  /*11d0*/  ISETP.GE.AND P0, PT, R9, UR7, PT ;  /* 0x0000000709007c0c */ /* 0x000fda000bf06270 */
[----:B------:R-:W-:Y:S05]  /*11e0*/  @P0 EXIT ;  /* 0x000000000000094d */ /* 0x000fea0003800000 */
[----:B------:R-:W-:-:S04]  /*11f0*/  IMAD.WIDE R2, R9, 0x4, R2 ;  /* 0x0000000409027825 */ /* 0x000fc800078e0202 */
[C---:B------:R-:W-:Y:S02]  /*1200*/  IMAD.WIDE R4, R9.reuse, 0x8, R4 ;  /* 0x0000000809047825 */ /* 0x040fe400078e0204 */
[----:B------:R-:W5:Y:S04]  /*1210*/  LDG.E R3, desc[UR22][R2.64] ;  /* 0x0000001602037981 */ /* 0x000f68000c1e1900 */
[----:B------:R-:W5:Y:S01]  /*1220*/  LDG.E.64 R4, desc[UR22][R4.64] ;  /* 0x0000001604047981 */ /* 0x000f62000c1e1b00 */
[----:B------:R-:W-:-:S04]  /*1230*/  IMAD.WIDE R8, R9, 0x8, R6 ;  /* 0x0000000809087825 */ /* 0x000fc800078e0206 */
[----:B-----5:R-:W-:-:S05]  /*1240*/  IMAD.WIDE R6, R3, 0x4, R4 ;  /* 0x0000000403067825 */ /* 0x020fca00078e0204 */
[----:B------:R-:W-:Y:S01]  /*1250*/  STG.E.64 desc[UR22][R8.64], R6 ;  /* 0x0000000608007986 */ /* 0x000fe2000c101b16 */
[----:B------:R-:W-:Y:S05]  /*1260*/  EXIT ;  /* 0x000000000000794d */ /* 0x000fea0003800000 */
.L_x_280:
[----:B------:R-:W-:-:S06]  /*1270*/  UISETP.GE.AND UP0, UPT, UR14, 0x1, UPT ;  /* 0x000000010e00788c */ /* 0x000fcc000bf06270 */
[----:B------:R-:W-:-:S13]  /*1280*/  PLOP3.LUT P0, PT, PT, PT, UP0, 0x80, 0x8 ;  /* 0x000000000008781c */ /* 0x000fda0003f0f008 */
[----:B0-----:R-:W-:Y:S05]  /*1290*/  @!P0 EXIT ;  /* 0x000000000000894d */ /* 0x001fea0003800000 */
[----:B------:R-:W0:Y:S01]  /*12a0*/  LDCU UR12, c[0x0][0x388] ;  /* 0x00007100ff0c77ac */ /* 0x000e220008000800 */
[----:B------:R-:W-:Y:S01]  /*12b0*/  UISETP.GE.U32.AND UP0, UPT, UR14, 0x10, UPT ;  /* 0x000000100e00788c */ /* 0x000fe2000bf06070 */
[----:B------:R-:W-:Y:S01]  /*12c0*/  UMOV UR4, URZ ;  /* 0x000000ff00047c82 */ /* 0x000fe20008000000 */
[----:B0-----:R-:W-:-:S06]  /*12d0*/  ULOP3.LUT UR32, UR12, 0xf, URZ, 0xc0, !UPT ;  /* 0x0000000f0c207892 */ /* 0x001fcc000f8ec0ff */
[----:B------:R-:W-:Y:S01]  /*12e0*/  ISETP.NE.AND P0, PT, RZ, UR32, PT ;  /* 0x00000020ff007c0c */ /* 0x000fe2000bf05270 */
[----:B------:R-:W-:-:S12]  /*12f0*/  BRA.U !UP0, `(.L_x_299) ;  /* 0x0000000508b47547 */ /* 0x000fd8000b800000 */
[----:B------:R-:W-:Y:S01]  /*1300*/  HFMA2 R5, -RZ, RZ, 0, 0 ;  /* 0x00000000ff057431 */ /* 0x000fe200000001ff */
[----:B------:R-:W-:Y:S01]  /*1310*/  MOV R2, UR8 ;  /* 0x0000000800027c02 */ /* 0x000fe20008000f00 */
[----:B------:R-:W-:Y:S01]  /*1320*/  IMAD.MOV.U32 R4, RZ, RZ, 0x1000 ;  /* 0x00001000ff047424 */ /* 0x000fe200078e00ff */
[----:B------:R-:W-:Y:S01]  /*1330*/  MOV R3, UR13 ;  /* 0x0000000d00037c02 */ /* 0x000fe20008000f00 */
[----:B------:R-:W-:Y:S02]  /*1340*/  UIADD3 UR6, UP0, UPT, UR9, 0xc00, URZ ;  /* 0x00000c0009067890 */ /* 0x000fe4000ff1e0ff */
[----:B------:R-:W-:Y:S01]  /*1350*/  ULOP3.LUT UR4, UR14, 0x7ffffff0, URZ, 0xc0, !UPT ;  /* 0x7ffffff00e047892 */ /* 0x000fe2000f8ec0ff */
[C---:B------:R-:W-:Y:S01]  /*1360*/  IMAD.WIDE.U32 R2, R9.reuse, 0x4, R2 ;  /* 0x0000000409027825 */ /* 0x040fe200078e0002 */
[----:B------:R-:W-:Y:S02]  /*1370*/  UIADD3.X UR7, UPT, UPT, URZ, UR11, URZ, UP0, !UPT ;  /* 0x0000000bff077290 */ /* 0x000fe400087fe4ff */
[----:B------:R-:W-:Y:S01]  /*1380*/  UIADD3 UR10, UP0, UPT, UR6, UR30, URZ ;  /* 0x0000001e060a7290 */ /* 0x000fe2000ff1e0ff */
[C---:B------:R-:W-:Y:S01]  /*1390*/  IMAD.WIDE.U32 R4, R9.reuse, 0x8, R4 ;  /* 0x0000000809047825 */ /* 0x040fe200078e0004 */
[----:B------:R-:W-:Y:S01]  /*13a0*/  IADD3 R2, P1, PT, R2, UR18, RZ ;  /* 0x0000001202027c10 */ /* 0x000fe2000ff3e0ff */
[----:B------:R-:W-:Y:S01]  /*13b0*/  UIADD3 UR6, UP1, UPT, UR6, UR16, URZ ;  /* 0x0000001006067290 */ /* 0x000fe2000ff3e0ff */
[----:B------:R-:W-:Y:S01]  /*13c0*/  IADD3 R9, PT, PT, R9, 0x480, RZ ;  /* 0x0000048009097810 */ /* 0x000fe20007ffe0ff */
[----:B------:R-:W-:Y:S01]  /*13d0*/  UIADD3.X UR13, UPT, UPT, UR7, UR31, URZ, UP0, !UPT ;  /* 0x0000001f070d7290 */ /* 0x000fe200087fe4ff */
[C---:B------:R-:W-:Y:S01]  /*13e0*/  IADD3 R8, P4, PT, R4.reuse, UR16, RZ ;  /* 0x0000001004087c10 */ /* 0x040fe2000ff9e0ff */
[----:B------:R-:W-:Y:S01]  /*13f0*/  UIADD3 UR8, UPT, UPT, -UR4, URZ, URZ ;  /* 0x000000ff04087290 */ /* 0x000fe2000fffe1ff */
[----:B------:R-:W-:Y:S01]  /*1400*/  IADD3 R14, P3, PT, R4, UR30, RZ ;  /* 0x0000001e040e7c10 */ /* 0x000fe2000ff7e0ff */
[----:B------:R-:W-:Y:S01]  /*1410*/  UIADD3.X UR7, UPT, UPT, UR7, UR17, URZ, UP1, !UPT ;  /* 0x0000001107077290 */ /* 0x000fe20008ffe4ff */
[----:B------:R-:W-:-:S02]  /*1420*/  IADD3 R2, P2, PT, R2, 0x800, RZ ;  /* 0x0000080002027810 */ /* 0x000fc40007f5e0ff */
[C---:B------:R-:W-:Y:S02]  /*1430*/  IADD3.X R15, PT, PT, R5.reuse, UR31, RZ, P3, !PT ;  /* 0x0000001f050f7c10 */ /* 0x040fe40009ffe4ff */
[----:B------:R-:W-:Y:S02]  /*1440*/  IADD3.X R0, PT, PT, R5, UR17, RZ, P4, !PT ;  /* 0x0000001105007c10 */ /* 0x000fe4000a7fe4ff */
[----:B------:R-:W-:-:S07]  /*1450*/  IADD3.X R3, PT, PT, RZ, UR19, R3, P2, P1 ;  /* 0x00000013ff037c10 */ /* 0x000fce00097e2403 */
.L_x_300:
[----:B---3--:R-:W-:Y:S01]  /*1460*/  IADD3 R6, P1, PT, R14, UR9, RZ ;  /* 0x000000090e067c10 */ /* 0x008fe2000ff3e0ff */
[----:B------:R-:W2:Y:S03]  /*1470*/  LDG.E R13, desc[UR22][R2.64+-0x800] ;  /* 0xfff80016020d7981 */ /* 0x000ea6000c1e1900 */
[----:B------:R-:W-:-:S05]  /*1480*/  IADD3.X R7, PT, PT, R15, UR11, RZ, P1, !PT ;  /* 0x0000000b0f077c10 */ /* 0x000fca0008ffe4ff */
[----:B------:R-:W2:Y:S01]  /*1490*/  LDG.E.64 R10, desc[UR22][R6.64+-0x1000] ;  /* 0xfff00016060a7981 */ /* 0x000ea2000c1e1b00 */
[----:B------:R-:W-:-:S04]  /*14a0*/  IADD3 R4, P1, PT, R8, UR9, RZ ;  /* 0x0000000908047c10 */ /* 0x000fc8000ff3e0ff */
[----:B------:R-:W-:Y:S01]  /*14b0*/  IADD3.X R5, PT, PT, R0, UR11, RZ, P1, !PT ;  /* 0x0000000b00057c10 */ /* 0x000fe20008ffe4ff */
[----:B--2---:R-:W-:-:S05]  /*14c0*/  IMAD.WIDE R10, R13, 0x4, R10 ;  /* 0x000000040d0a7825 */ /* 0x004fca00078e020a */
[----:B------:R0:W-:Y:S04]  /*14d0*/  STG.E.64 desc[UR22][R4.64+-0x1000], R10 ;  /* 0xfff0000a04007986 */ /* 0x0001e8000c101b16 */
[----:B------:R-:W2:Y:S04]  /*14e0*/  LDG.E R17, desc[UR22][R2.64+-0x600] ;  /* 0xfffa001602117981 */ /* 0x000ea8000c1e1900 */
[----:B------:R-:W2:Y:S02]  /*14f0*/  LDG.E.64 R12, desc[UR22][R6.64+-0xc00] ;  /* 0xfff40016060c7981 */ /* 0x000ea4000c1e1b00 */
[----:B--2---:R-:W-:-:S05]  /*1500*/  IMAD.WIDE R12, R17, 0x4, R12 ;  /* 0x00000004110c7825 */ /* 0x004fca00078e020c */
[----:B------:R1:W-:Y:S04]  /*1510*/  STG.E.64 desc[UR22][R4.64+-0xc00], R12 ;  /* 0xfff4000c04007986 */ /* 0x0003e8000c101b16 */
[----:B------:R-:W2:Y:S04]  /*1520*/  LDG.E R19, desc[UR22][R2.64+-0x400] ;  /* 0xfffc001602137981 */ /* 0x000ea8000c1e1900 */
[----:B------:R-:W2:Y:S02]  /*1530*/  LDG.E.64 R16, desc[UR22][R6.64+-0x800] ;  /* 0xfff8001606107981 */ /* 0x000ea4000c1e1b00 */
[----:B--2---:R-:W-:-:S05]  /*1540*/  IMAD.WIDE R16, R19, 0x4, R16 ;  /* 0x0000000413107825 */ /* 0x004fca00078e0210 */
[----:B------:R2:W-:Y:S04]  /*1550*/  STG.E.64 desc[UR22][R4.64+-0x800], R16 ;  /* 0xfff8001004007986 */ /* 0x0005e8000c101b16 */
[----:B------:R-:W3:Y:S04]  /*1560*/  LDG.E R21, desc[UR22][R2.64+-0x200] ;  /* 0xfffe001602157981 */ /* 0x000ee8000c1e1900 */
[----:B------:R-:W3:Y:S02]  /*1570*/  LDG.E.64 R18, desc[UR22][R6.64+-0x400] ;  /* 0xfffc001606127981 */ /* 0x000ee4000c1e1b00 */
[----:B---3--:R-:W-:-:S05]  /*1580*/  IMAD.WIDE R18, R21, 0x4, R18 ;  /* 0x0000000415127825 */ /* 0x008fca00078e0212 */
[----:B------:R3:W-:Y:S04]  /*1590*/  STG.E.64 desc[UR22][R4.64+-0x400], R18 ;  /* 0xfffc001204007986 */ /* 0x0007e8000c101b16 */
[----:B------:R-:W4:Y:S04]  /*15a0*/  LDG.E R21, desc[UR22][R2.64] ;  /* 0x0000001602157981 */ /* 0x000f28000c1e1900 */
[----:B0-----:R-:W4:Y:S02]  /*15b0*/  LDG.E.64 R10, desc[UR22][R6.64] ;  /* 0x00000016060a7981 */ /* 0x001f24000c1e1b00 */
[----:B----4-:R-:W-:-:S05]  /*15c0*/  IMAD.WIDE R10, R21, 0x4, R10 ;  /* 0x00000004150a7825 */ /* 0x010fca00078e020a */
[----:B------:R0:W-:Y:S04]  /*15d0*/  STG.E.64 desc[UR22][R4.64], R10 ;  /* 0x0000000a04007986 */ /* 0x0001e8000c101b16 */
[----:B------:R-:W4:Y:S04]  /*15e0*/  LDG.E R21, desc[UR22][R2.64+0x200] ;  /* 0x0002001602157981 */ /* 0x000f28000c1e1900 */
[----:B-1----:R-:W4:Y:S02]  /*15f0*/  LDG.E.64 R12, desc[UR22][R6.64+0x400] ;  /* 0x00040016060c7981 */ /* 0x002f24000c1e1b00 */
[----:B----4-:R-:W-:-:S05]  /*1600*/  IMAD.WIDE R12, R21, 0x4, R12 ;  /* 0x00000004150c7825 */ /* 0x010fca00078e020c */
[----:B------:R1:W-:Y:S04]  /*1610*/  STG.E.64 desc[UR22][R4.64+0x400], R12 ;  /* 0x0004000c04007986 */ /* 0x0003e8000c101b16 */
[----:B------:R-:W4:Y:S04]  /*1620*/  LDG.E R21, desc[UR22][R2.64+0x400] ;  /* 0x0004001602157981 */ /* 0x000f28000c1e1900 */
[----:B--2---:R-:W4:Y:S02]  /*1630*/  LDG.E.64 R16, desc[UR22][R6.64+0x800] ;  /* 0x0008001606107981 */ /* 0x004f24000c1e1b00 */
[----:B----4-:R-:W-:-:S05]  /*1640*/  IMAD.WIDE R16, R21, 0x4, R16 ;  /* 0x0000000415107825 */ /* 0x010fca00078e0210 */
[----:B------:R2:W-:Y:S04]  /*1650*/  STG.E.64 desc[UR22][R4.64+0x800], R16 ;  /* 0x0008001004007986 */ /* 0x0005e8000c101b16 */
[----:B------:R-:W4:Y:S04]  /*1660*/  LDG.E R21, desc[UR22][R2.64+0x600] ;  /* 0x0006001602157981 */ /* 0x000f28000c1e1900 */
[----:B---3--:R-:W4:Y:S01]  /*1670*/  LDG.E.64 R18, desc[UR22][R6.64+0xc00] ;  /* 0x000c001606127981 */ /* 0x008f22000c1e1b00 */
[----:B------:R-:W-:Y:S01]  /*1680*/  ULEA UR15, UP0, UR20, UR18, 0x2 ;  /* 0x00000012140f7291 */ /* 0x000fe2000f8010ff */
[----:B----4-:R-:W-:-:S05]  /*1690*/  IMAD.WIDE R18, R21, 0x4, R18 ;  /* 0x0000000415127825 */ /* 0x010fca00078e0212 */
[----:B------:R3:W-:Y:S04]  /*16a0*/  STG.E.64 desc[UR22][R4.64+0xc00], R18 ;  /* 0x000c001204007986 */ /* 0x0007e8000c101b16 */
[----:B0-----:R-:W2:Y:S04]  /*16b0*/  LDG.E.64 R10, desc[UR22][R6.64+0x1000] ;  /* 0x00100016060a7981 */ /* 0x001ea8000c1e1b00 */
[----:B------:R-:W2:Y:S01]  /*16c0*/  LDG.E R23, desc[UR22][R2.64+0x800] ;  /* 0x0008001602177981 */ /* 0x000ea2000c1e1900 */
[----:B------:R-:W-:Y:S01]  /*16d0*/  ULEA.HI.X UR16, UR20, UR19, UR5, 0x2, UP0 ;  /* 0x0000001314107291 */ /* 0x000fe200080f1405 */
[----:B------:R-:W-:Y:S01]  /*16e0*/  MOV R20, UR10 ;  /* 0x0000000a00147c02 */ /* 0x000fe20008000f00 */
[----:B-1----:R-:W-:Y:S01]  /*16f0*/  IMAD.U32 R12, RZ, RZ, UR15 ;  /* 0x0000000fff0c7e24 */ /* 0x002fe2000f8e00ff */
[----:B------:R-:W-:-:S03]  /*1700*/  MOV R21, UR13 ;  /* 0x0000000d00157c02 */ /* 0x000fc60008000f00 */
[----:B------:R-:W-:-:S03]  /*1710*/  MOV R13, UR16 ;  /* 0x00000010000d7c02 */ /* 0x000fc60008000f00 */
[----:B------:R-:W-:-:S04]  /*1720*/  IMAD.WIDE R12, R9, 0x4, R12 ;  /* 0x00000004090c7825 */ /* 0x000fc800078e020c */
[----:B--2---:R-:W-:-:S04]  /*1730*/  IMAD.WIDE R16, R23, 0x4, R10 ;  /* 0x0000000417107825 */ /* 0x004fc800078e020a */
[----:B------:R-:W-:Y:S01]  /*1740*/  IMAD.WIDE R10, R9, 0x8, R20 ;  /* 0x00000008090a7825 */ /* 0x000fe200078e0214 */
[----:B------:R0:W-:Y:S04]  /*1750*/  STG.E.64 desc[UR22][R4.64+0x1000], R16 ;  /* 0x0010001004007986 */ /* 0x0001e8000c101b16 */
[----:B------:R-:W2:Y:S04]  /*1760*/  LDG.E R21, desc[UR22][R12.64] ;  /* 0x000000160c157981 */ /* 0x000ea8000c1e1900 */
[----:B---3--:R-:W2:Y:S01]  /*1770*/  LDG.E.64 R18, desc[UR22][R10.64+-0xc00] ;  /* 0xfff400160a127981 */ /* 0x008ea2000c1e1b00 */
[----:B------:R-:W-:-:S02]  /*1780*/  MOV R6, UR6 ;  /* 0x0000000600067c02 */ /* 0x000fc40008000f00 */
[----:B------:R-:W-:-:S03]  /*1790*/  MOV R7, UR7 ;  /* 0x0000000700077c02 */ /* 0x000fc60008000f00 */
[----:B------:R-:W-:-:S04]  /*17a0*/  IMAD.WIDE R6, R9, 0x8, R6 ;  /* 0x0000000809067825 */ /* 0x000fc800078e0206 */
[----:B--2---:R-:W-:-:S05]  /*17b0*/  IMAD.WIDE R18, R21, 0x4, R18 ;  /* 0x0000000415127825 */ /* 0x004fca00078e0212 */
[----:B------:R1:W-:Y:S04]  /*17c0*/  STG.E.64 desc[UR22][R6.64+-0xc00], R18 ;  /* 0xfff4001206007986 */ /* 0x0003e8000c101b16 */
[----:B------:R-:W2:Y:S04]  /*17d0*/  LDG.E R23, desc[UR22][R12.64+0x200] ;  /* 0x000200160c177981 */ /* 0x000ea8000c1e1900 */
[----:B------:R-:W2:Y:S02]  /*17e0*/  LDG.E.64 R20, desc[UR22][R10.64+-0x800] ;  /* 0xfff800160a147981 */ /* 0x000ea4000c1e1b00 */
[----:B--2---:R-:W-:-:S05]  /*17f0*/  IMAD.WIDE R20, R23, 0x4, R20 ;  /* 0x0000000417147825 */ /* 0x004fca00078e0214 */
[----:B------:R2:W-:Y:S04]  /*1800*/  STG.E.64 desc[UR22][R6.64+-0x800], R20 ;  /* 0xfff8001406007986 */ /* 0x0005e8000c101b16 */
[----:B0-----:R-:W3:Y:S04]  /*1810*/  LDG.E R17, desc[UR22][R12.64+0x400] ;  /* 0x000400160c117981 */ /* 0x001ee8000c1e1900 */
[----:B------:R-:W3:Y:S02]  /*1820*/  LDG.E.64 R4, desc[UR22][R10.64+-0x400] ;  /* 0xfffc00160a047981 */ /* 0x000ee4000c1e1b00 */
[----:B---3--:R-:W-:-:S05]  /*1830*/  IMAD.WIDE R4, R17, 0x4, R4 ;  /* 0x0000000411047825 */ /* 0x008fca00078e0204 */
[----:B------:R0:W-:Y:S04]  /*1840*/  STG.E.64 desc[UR22][R6.64+-0x400], R4 ;  /* 0xfffc000406007986 */ /* 0x0001e8000c101b16 */
[----:B------:R-:W3:Y:S04]  /*1850*/  LDG.E R23, desc[UR22][R12.64+0x600] ;  /* 0x000600160c177981 */ /* 0x000ee8000c1e1900 */
[----:B------:R-:W3:Y:S02]  /*1860*/  LDG.E.64 R16, desc[UR22][R10.64] ;  /* 0x000000160a107981 */ /* 0x000ee4000c1e1b00 */
[----:B---3--:R-:W-:-:S05]  /*1870*/  IMAD.WIDE R16, R23, 0x4, R16 ;  /* 0x0000000417107825 */ /* 0x008fca00078e0210 */
        /* <DEDUP_REMOVED lines=9> */
[----:B------:R-:W2:Y:S04]  /*1910*/  LDG.E R23, desc[UR22][R12.64+0xc00] ;  /* 0x000c00160c177981 */ /* 0x000ea8000c1e1900 */
[----:B0-----:R-:W2:Y:S01]  /*1920*/  LDG.E.64 R4, desc[UR22][R10.64+0xc00] ;  /* 0x000c00160a047981 */ /* 0x001ea2000c1e1b00 */
[----:B------:R-:W-:Y:S02]  /*1930*/  UIADD3 UR9, UP0, UPT, UR9, 0x4000, URZ ;  /* 0x0000400009097890 */ /* 0x000fe4000ff1e0ff */
[----:B------:R-:W-:-:S02]  /*1940*/  UIADD3 UR8, UPT, UPT, UR8, 0x10, URZ ;  /* 0x0000001008087890 */ /* 0x000fc4000fffe0ff */
[----:B------:R-:W-:Y:S02]  /*1950*/  UIADD3.X UR11, UPT, UPT, URZ, UR11, URZ, UP0, !UPT ;  /* 0x0000000bff0b7290 */ /* 0x000fe400087fe4ff */
[----:B------:R-:W-:Y:S01]  /*1960*/  UISETP.NE.AND UP0, UPT, UR8, URZ, UPT ;  /* 0x000000ff0800728c */ /* 0x000fe2000bf05270 */
[----:B------:R-:W-:Y:S01]  /*1970*/  IADD3 R2, P1, PT, R2, 0x2000, RZ ;  /* 0x0000200002027810 */ /* 0x000fe20007f3e0ff */
[----:B------:R-:W-:-:S03]  /*1980*/  VIADD R9, R9, 0x800 ;  /* 0x0000080009097836 */ /* 0x000fc60000000000 */
[----:B------:R-:W-:Y:S01]  /*1990*/  IADD3.X R3, PT, PT, RZ, R3, RZ, P1, !PT ;  /* 0x00000003ff037210 */ /* 0x000fe20000ffe4ff */
[----:B--2---:R-:W-:-:S05]  /*19a0*/  IMAD.WIDE R4, R23, 0x4, R4 ;  /* 0x0000000417047825 */ /* 0x004fca00078e0204 */
[----:B------:R3:W-:Y:S01]  /*19b0*/  STG.E.64 desc[UR22][R6.64+0xc00], R4 ;  /* 0x000c000406007986 */ /* 0x0007e2000c101b16 */
[----:B------:R-:W-:Y:S05]  /*19c0*/  BRA.U UP0, `(.L_x_300) ;  /* 0xfffffff900a47547 */ /* 0x000fea000b83ffff */
.L_x_299:
[----:B------:R-:W-:Y:S05]  /*19d0*/  @!P0 EXIT ;  /* 0x000000000000894d */ /* 0x000fea0003800000 */
[----:B------:R-:W0:Y:S01]  /*19e0*/  LDCU.128 UR8, c[0x0][0x390] ;  /* 0x00007200ff0877ac */ /* 0x000e220008000c00 */
[----:B------:R-:W1:Y:S01]  /*19f0*/  S2R R0, SR_TID.X ;  /* 0x0000000000007919 */ /* 0x000e620000002100 */
[----:B------:R-:W-:Y:S01]  /*1a00*/  USHF.L.U32 UR6, UR12, 0x7, URZ ;  /* 0x000000070c067899 */ /* 0x000fe200080006ff */
[----:B------:R-:W2:Y:S03]  /*1a10*/  LDCU.64 UR16, c[0x0][0x3a8] ;  /* 0x00007500ff1077ac */ /* 0x000ea60008000a00 */
[----:B------:R-:W-:Y:S02]  /*1a20*/  USHF.R.S32.HI UR13, URZ, 0x1f, UR6 ;  /* 0x0000001fff0d7899 */ /* 0x000fe40008011406 */
[----:B------:R-:W-:Y:S02]  /*1a30*/  UIMAD.WIDE.U32 UR6, UR6, UR24, URZ ;  /* 0x00000018060672a5 */ /* 0x000fe4000f8e00ff */
[----:B------:R-:W-:-:S02]  /*1a40*/  UIMAD UR13, UR13, UR24, URZ ;  /* 0x000000180d0d72a4 */ /* 0x000fc4000f8e02ff */
[----:B------:R-:W-:Y:S02]  /*1a50*/  USHF.L.U32 UR14, UR6, 0x3, URZ ;  /* 0x00000003060e7899 */ /* 0x000fe400080006ff */
[----:B------:R-:W-:Y:S02]  /*1a60*/  UIADD3 UR13, UPT, UPT, UR7, UR13, URZ ;  /* 0x0000000d070d7290 */ /* 0x000fe4000fffe0ff */
[----:B0-----:R-:W-:Y:S02]  /*1a70*/  UIADD3 UR8, UP0, UPT, UR14, UR8, URZ ;  /* 0x000000080e087290 */ /* 0x001fe4000ff1e0ff */
[----:B------:R-:W-:Y:S02]  /*1a80*/  USHF.L.U64.HI UR7, UR6, 0x3, UR13 ;  /* 0x0000000306077899 */ /* 0x000fe4000801020d */
[----:B------:R-:W-:Y:S02]  /*1a90*/  USHF.L.U32 UR15, UR6, 0x2, URZ ;  /* 0x00000002060f7899 */ /* 0x000fe400080006ff */
[----:B------:R-:W-:Y:S01]  /*1aa0*/  UIADD3.X UR9, UPT, UPT, UR7, UR9, URZ, UP0, !UPT ;  /* 0x0000000907097290 */ /* 0x000fe200087fe4ff */
[----:B------:R-:W-:Y:S01]  /*1ab0*/  MOV R2, UR8 ;  /* 0x0000000800027c02 */ /* 0x000fe20008000f00 */
[----:B------:R-:W-:-:S02]  /*1ac0*/  UISETP.GE.U32.AND UP0, UPT, UR32, 0x8, UPT ;  /* 0x000000082000788c */ /* 0x000fc4000bf06070 */
[----:B------:R-:W-:Y:S02]  /*1ad0*/  UIADD3 UR10, UP1, UPT, UR15, UR10, URZ ;  /* 0x0000000a0f0a7290 */ /* 0x000fe4000ff3e0ff */
[----:B------:R-:W-:Y:S01]  /*1ae0*/  USHF.L.U64.HI UR6, UR6, 0x2, UR13 ;  /* 0x0000000206067899 */ /* 0x000fe2000801020d */
[----:B------:R-:W-:Y:S01]  /*1af0*/  MOV R3, UR9 ;  /* 0x0000000900037c02 */ /* 0x000fe20008000f00 */
[----:B--2---:R-:W-:Y:S02]  /*1b00*/  UIADD3 UR16, UP2, UPT, UR14, UR16, URZ ;  /* 0x000000100e107290 */ /* 0x004fe4000ff5e0ff */
[----:B------:R-:W-:Y:S01]  /*1b10*/  ULOP3.LUT UR29, UR12, 0x7, URZ, 0xc0, !UPT ;  /* 0x000000070c1d7892 */ /* 0x000fe2000f8ec0ff */
[----:B---3--:R-:W-:Y:S01]  /*1b20*/  MOV R6, UR10 ;  /* 0x0000000a00067c02 */ /* 0x008fe20008000f00 */
[----:B------:R-:W-:Y:S02]  /*1b30*/  UIADD3.X UR6, UPT, UPT, UR6, UR11, URZ, UP1, !UPT ;  /* 0x0000000b06067290 */ /* 0x000fe40008ffe4ff */
[----:B------:R-:W-:Y:S01]  /*1b40*/  UIADD3.X UR17, UPT, UPT, UR7, UR17, URZ, UP2, !UPT ;  /* 0x0000001107117290 */ /* 0x000fe200097fe4ff */
[----:B------:R-:W-:-:S02]  /*1b50*/  MOV R4, UR16 ;  /* 0x0000001000047c02 */ /* 0x000fc40008000f00 */
[----:B------:R-:W-:Y:S01]  /*1b60*/  ISETP.NE.AND P0, PT, RZ, UR29, PT ;  /* 0x0000001dff007c0c */ /* 0x000fe2000bf05270 */
[----:B------:R-:W-:Y:S02]  /*1b70*/  IMAD.U32 R7, RZ, RZ, UR6 ;  /* 0x00000006ff077e24 */ /* 0x000fe4000f8e00ff */
[----:B------:R-:W-:Y:S01]  /*1b80*/  MOV R5, UR17 ;  /* 0x0000001100057c02 */ /* 0x000fe20008000f00 */
[----:B-1----:R-:W-:Y:S09]  /*1b90*/  BRA.U !UP0, `(.L_x_301) ;  /* 0x0000000108987547 */ /* 0x002ff2000b800000 */
[----:B------:R-:W-:-:S04]  /*1ba0*/  MOV R9, UR4 ;  /* 0x0000000400097c02 */ /* 0x000fc80008000f00 */
[----:B------:R-:W-:-:S05]  /*1bb0*/  LEA R9, R9, R0, 0x7 ;  /* 0x0000000009097211 */ /* 0x000fca00078e38ff */
[----:B------:R-:W-:-:S04]  /*1bc0*/  IMAD.WIDE R12, R9, 0x4, R6 ;  /* 0x00000004090c7825 */ /* 0x000fc800078e0206 */
[C---:B------:R-:W-:Y:S01]  /*1bd0*/  IMAD.WIDE R10, R9.reuse, 0x8, R4 ;  /* 0x00000008090a7825 */ /* 0x040fe200078e0204 */
[----:B------:R-:W2:Y:S04]  /*1be0*/  LDG.E R17, desc[UR22][R12.64] ;  /* 0x000000160c117981 */ /* 0x000ea8000c1e1900 */
[----:B------:R-:W2:Y:S01]  /*1bf0*/  LDG.E.64 R14, desc[UR22][R10.64] ;  /* 0x000000160a0e7981 */ /* 0x000ea2000c1e1b00 */
[----:B------:R-:W-:-:S04]  /*1c00*/  IMAD.WIDE R8, R9, 0x8, R2 ;  /* 0x0000000809087825 */ /* 0x000fc800078e0202 */
        /* <DEDUP_REMOVED lines=27> */
[----:B---3--:R-:W2:Y:S01]  /*1dc0*/  LDG.E.64 R20, desc[UR22][R10.64+0x1c00] ;  /* 0x001c00160a147981 */ /* 0x008ea2000c1e1b00 */
[----:B------:R-:W-:Y:S01]  /*1dd0*/  UIADD3 UR4, UPT, UPT, UR4, 0x8, URZ ;  /* 0x0000000804047890 */ /* 0x000fe2000fffe0ff */
[----:B--2---:R-:W-:-:S05]  /*1de0*/  IMAD.WIDE R20, R23, 0x4, R20 ;  /* 0x0000000417147825 */ /* 0x004fca00078e0214 */
[----:B------:R0:W-:Y:S06]  /*1df0*/  STG.E.64 desc[UR22][R8.64+0x1c00], R20 ;  /* 0x001c001408007986 */ /* 0x0001ec000c101b16 */
.L_x_301:
[----:B------:R-:W-:Y:S05]  /*1e00*/  @!P0 EXIT ;  /* 0x000000000000894d */ /* 0x000fea0003800000 */
[----:B------:R-:W-:Y:S02]  /*1e10*/  UISETP.GE.U32.AND UP0, UPT, UR29, 0x4, UPT ;  /* 0x000000041d00788c */ /* 0x000fe4000bf06070 */
[----:B------:R-:W-:-:S06]  /*1e20*/  ULOP3.LUT UR6, UR12, 0x3, URZ, 0xc0, !UPT ;  /* 0x000000030c067892 */ /* 0x000fcc000f8ec0ff */
[----:B------:R-:W-:Y:S01]  /*1e30*/  ISETP.NE.AND P0, PT, RZ, UR6, PT ;  /* 0x00000006ff007c0c */ /* 0x000fe2000bf05270 */
[----:B------:R-:W-:-:S12]  /*1e40*/  BRA.U !UP0, `(.L_x_302) ;  /* 0x0000000108587547 */ /* 0x000fd8000b800000 */
[----:B------:R-:W-:-:S05]  /*1e50*/  MOV R13, UR4 ;  /* 0x00000004000d7c02 */ /* 0x000fca0008000f00 */
[----:B------:R-:W-:-:S04]  /*1e60*/  IMAD R13, R13, 0x80, R0 ;  /* 0x000000800d0d7824 */ /* 0x000fc800078e0200 */
[----:B------:R-:W-:-:S04]  /*1e70*/  IMAD.WIDE R6, R13, 0x4, R6 ;  /* 0x000000040d067825 */ /* 0x000fc800078e0206 */
[C---:B------:R-:W-:Y:S01]  /*1e80*/  IMAD.WIDE R4, R13.reuse, 0x8, R4 ;  /* 0x000000080d047825 */ /* 0x040fe200078e0204 */
[----:B------:R-:W2:Y:S04]  /*1e90*/  LDG.E R11, desc[UR22][R6.64] ;  /* 0x00000016060b7981 */ /* 0x000ea8000c1e1900 */
[----:B0-----:R-:W2:Y:S01]  /*1ea0*/  LDG.E.64 R8, desc[UR22][R4.64] ;  /* 0x0000001604087981 */ /* 0x001ea2000c1e1b00 */
        /* <DEDUP_REMOVED lines=11> */
[----:B------:R-:W2:Y:S04]  /*1f60*/  LDG.E R17, desc[UR22][R6.64+0x600] ;  /* 0x0006001606117981 */ /* 0x000ea8000c1e1900 */
[----:B------:R-:W2:Y:S01]  /*1f70*/  LDG.E.64 R14, desc[UR22][R4.64+0xc00] ;  /* 0x000c0016040e7981 */ /* 0x000ea2000c1e1b00 */
[----:B------:R-:W-:Y:S01]  /*1f80*/  UIADD3 UR4, UPT, UPT, UR4, 0x4, URZ ;  /* 0x0000000404047890 */ /* 0x000fe2000fffe0ff */
[----:B--2---:R-:W-:-:S05]  /*1f90*/  IMAD.WIDE R14, R17, 0x4, R14 ;  /* 0x00000004110e7825 */ /* 0x004fca00078e020e */
[----:B------:R1:W-:Y:S06]  /*1fa0*/  STG.E.64 desc[UR22][R2.64+0xc00], R14 ;  /* 0x000c000e02007986 */ /* 0x0003ec000c101b16 */
.L_x_302:
[----:B------:R-:W-:Y:S05]  /*1fb0*/  @!P0 EXIT ;  /* 0x000000000000894d */ /* 0x000fea0003800000 */
[----:B-1----:R-:W-:Y:S01]  /*1fc0*/  MOV R11, UR4 ;  /* 0x00000004000b7c02 */ /* 0x002fe20008000f00 */
[----:B------:R-:W-:Y:S02]  /*1fd0*/  ULEA UR7, UP0, UR20, UR18, 0x2 ;  /* 0x0000001214077291 */ /* 0x000fe4000f8010ff */
[----:B------:R-:W-:Y:S01]  /*1fe0*/  UIADD3 UR4, UPT, UPT, -UR6, URZ, URZ ;  /* 0x000000ff06047290 */ /* 0x000fe2000fffe1ff */
[----:B------:R-:W-:Y:S01]  /*1ff0*/  LEA R11, R11, R0, 0x7 ;  /* 0x000000000b0b7211 */ /* 0x000fe200078e38ff */
[----:B------:R-:W-:-:S12]  /*2000*/  ULEA.HI.X UR6, UR20, UR19, UR5, 0x2, UP0 ;  /* 0x0000001314067291 */ /* 0x000fd800080f1405 */
.L_x_303:
[----:B------:R-:W-:Y:S01]  /*2010*/  MOV R6, UR7 ;  /* 0x0000000700067c02 */ /* 0x000fe20008000f00 */
[----:B------:R-:W-:Y:S01]  /*2020*/  IMAD.U32 R4, RZ, RZ, UR25 ;  /* 0x00000019ff047e24 */ /* 0x000fe2000f8e00ff */
[----:B------:R-:W-:Y:S02]  /*2030*/  MOV R7, UR6 ;  /* 0x0000000600077c02 */ /* 0x000fe40008000f00 */
[----:B------:R-:W-:Y:S01]  /*2040*/  MOV R5, UR26 ;  /* 0x0000001a00057c02 */ /* 0x000fe20008000f00 */
[----:B------:R-:W-:-:S04]  /*2050*/  IMAD.WIDE R6, R11, 0x4, R6 ;  /* 0x000000040b067825 */ /* 0x000fc800078e0206 */
[----:B------:R-:W-:Y:S02]  /*2060*/  IMAD.WIDE R4, R11, 0x8, R4 ;  /* 0x000000080b047825 */ /* 0x000fe400078e0204 */
[----:B0-----:R-:W0:Y:S04]  /*2070*/  LDG.E R7, desc[UR22][R6.64] ;  /* 0x0000001606077981 */ /* 0x001e28000c1e1900 */
[----:B------:R-:W0:Y:S01]  /*2080*/  LDG.E.64 R4, desc[UR22][R4.64] ;  /* 0x0000001604047981 */ /* 0x000e22000c1e1b00 */
[----:B------:R-:W-:Y:S01]  /*2090*/  UIADD3 UR4, UPT, UPT, UR4, 0x1, URZ ;  /* 0x0000000104047890 */ /* 0x000fe2000fffe0ff */
[----:B------:R-:W-:Y:S02]  /*20a0*/  MOV R2, UR27 ;  /* 0x0000001b00027c02 */ /* 0x000fe40008000f00 */
[----:B------:R-:W-:-:S03]  /*20b0*/  MOV R3, UR28 ;  /* 0x0000001c00037c02 */ /* 0x000fc60008000f00 */
[----:B------:R-:W-:Y:S01]  /*20c0*/  ISETP.NE.AND P0, PT, RZ, UR4, PT ;  /* 0x00000004ff007c0c */ /* 0x000fe2000bf05270 */
[----:B------:R-:W-:-:S04]  /*20d0*/  IMAD.WIDE R2, R11, 0x8, R2 ;  /* 0x000000080b027825 */ /* 0x000fc800078e0202 */
[----:B0-----:R-:W-:-:S05]  /*20e0*/  IMAD.WIDE R8, R7, 0x4, R4 ;  /* 0x0000000407087825 */ /* 0x001fca00078e0204 */
[----:B------:R0:W-:Y:S03]  /*20f0*/  STG.E.64 desc[UR22][R2.64], R8 ;  /* 0x0000000802007986 */ /* 0x0001e6000c101b16 */
[----:B------:R-:W-:Y:S05]  /*2100*/  @!P0 EXIT ;  /* 0x000000000000894d */ /* 0x000fea0003800000 */
[----:B------:R-:W-:Y:S01]  /*2110*/  IADD3 R11, PT, PT, R11, 0x80, RZ ;  /* 0x000000800b0b7810 */ /* 0x000fe20007ffe0ff */
[----:B------:R-:W-:Y:S06]  /*2120*/  BRA `(.L_x_303) ;  /* 0xfffffffc00b87947 */ /* 0x000fec000383ffff */
.L_x_304:
        /* <DEDUP_REMOVED lines=13> */
.L_x_355:


//--------------------- .text._ZN3cub18CUB_300001_SM_10006detail9transform16transform_kernelINS2_10policy_hubILb1EN4cuda3std3__45tupleIJN6thrust24THRUST_300001_SM_1000_NS6detail15normal_iteratorINSA_10device_ptrIiEEEENSC_INSD_IPfEEEEEEEE10policy1000Ei15offset_pointersSI_JPiPSG_EEEvT0_iT1_T2_DpNS2_10kernel_argIT3_EE --------------------------
	.section	.text._ZN3cub18CUB_300001_SM_10006detail9transform16transform_kernelINS2_10policy_hubILb1EN4cuda3std3__45tupleIJN6thrust24THRUST_300001_SM_1000_NS6detail15normal_iteratorINSA_10device_ptrIiEEEENSC_INSD_IPfEEEEEEEE10policy1000Ei15offset_pointersSI_JPiPSG_EEEvT0_iT1_T2_DpNS2_10kernel_argIT3_EE,"ax",@progbits
	.align	128
        .global         _ZN3cub18CUB_300001_SM_10006detail9transform16transform_kernelINS2_10policy_hubILb1EN4cuda3std3__45tupleIJN6thrust24THRUST_300001_SM_1000_NS6detail15normal_iteratorINSA_10device_ptrIiEEEENSC_INSD_IPfEEEEEEEE10policy1000Ei15offset_pointersSI_JPiPSG_EEEvT0_iT1_T2_DpNS2_10kernel_argIT3_EE
        .type           _ZN3cub18CUB_300001_SM_10006detail9transform16transform_kernelINS2_10policy_hubILb1EN4cuda3std3__45tupleIJN6thrust24THRUST_300001_SM_1000_NS6detail15normal_iteratorINSA_10device_ptrIiEEEENSC_INSD_IPfEEEEEEEE10policy1000Ei15offset_pointersSI_JPiPSG_EEEvT0_iT1_T2_DpNS2_10kernel_argIT3_EE,@function
        .size           _ZN3cub18CUB_300001_SM_10006detail9transform16transform_kernelINS2_10policy_hubILb1EN4cuda3std3__45tupleIJN6thrust24THRUST_300001_SM_1000_NS6detail15normal_iteratorINSA_10device_ptrIiEEEENSC_INSD_IPfEEEEEEEE10policy1000Ei15offset_pointersSI_JPiPSG_EEEvT0_iT1_T2_DpNS2_10kernel_argIT3_EE,(.L_x_356 - _ZN3cub18CUB_300001_SM_10006detail9transform16transform_kernelINS2_10policy_hubILb1EN4cuda3std3__45tupleIJN6thrust24THRUST_300001_SM_1000_NS6detail15normal_iteratorINSA_10device_ptrIiEEEENSC_INSD_IPfEEEEEEEE10policy1000Ei15offset_pointersSI_JPiPSG_EEEvT0_iT1_T2_DpNS2_10kernel_argIT3_EE)
        .other          _ZN3cub18CUB_300001_SM_10006detail9transform16transform_kernelINS2_10policy_hubILb1EN4cuda3std3__45tupleIJN6thrust24THRUST_300001_SM_1000_NS6detail15normal_iteratorINSA_10device_ptrIiEEEENSC_INSD_IPfEEEEEEEE10policy1000Ei15offset_pointersSI_JPiPSG_EEEvT0_iT1_T2_DpNS2_10kernel_argIT3_EE,@"STO_CUDA_ENTRY STV_DEFAULT"
_ZN3cub18CUB_300001_SM_10006detail9transform16transform_kernelINS2_10policy_hubILb1EN4cuda3std3__45tupleIJN6thrust24THRUST_300001_SM_1000_NS6detail15normal_iteratorINSA_10device_ptrIiEEEENSC_INSD_IPfEEEEEEEE10policy1000Ei15offset_pointersSI_JPiPSG_EEEvT0_iT1_T2_DpNS2_10kernel_argIT3_EE:
.text._ZN3cub18CUB_300001_SM_10006detail9transform16transform_kernelINS2_10policy_hubILb1EN4cuda3std3__45tupleIJN6thrust24THRUST_300001_SM_1000_NS6detail15normal_iteratorINSA_10device_ptrIiEEEENSC_INSD_IPfEEEEEEEE10policy1000Ei15offset_pointersSI_JPiPSG_EEEvT0_iT1_T2_DpNS2_10kernel_argIT3_EE:
[----:B------:R-:W-:Y:S08]  /*0000*/  LDC R1, c[0x0][0x37c] ;  /* 0x0000df00ff017b82 */ /* 0x000ff00000000800 */
[----:B------:R-:W0:Y:S01]  /*0010*/  S2UR UR19, SR_CTAID.X ;  /* 0x00000000001379c3 */ /* 0x000e220000002500 */
[----:B------:R-:W1:Y:S01]  /*0020*/  LDCU.64 UR8, c[0x0][0x380] ;  /* 0x00007000ff0877ac */ /* 0x000e620008000a00 */
[----:B------:R-:W2:Y:S01]  /*0030*/  S2R R9, SR_TID.X ;  /* 0x0000000000097919 */ /* 0x000ea20000002100 */
[----:B------:R-:W-:Y:S01]  /*0040*/  BSSY.RECONVERGENT B0, `(.L_x_305) ;  /* 0x0000017000007945 */ /* 0x000fe20003800200 */
[----:B-1----:R-:W-:-:S04]  /*0050*/  USHF.L.U32 UR5, UR9, 0x7, URZ ;  /* 0x0000000709057899 */ /* 0x002fc800080006ff */
[----:B0-----:R-:W-:-:S04]  /*0060*/  UIMAD UR18, UR5, UR19, URZ ;  /* 0x00000013051272a4 */ /* 0x001fc8000f8e02ff */
[----:B------:R-:W-:-:S04]  /*0070*/  UIADD3 UR4, UPT, UPT, -UR18, UR8, URZ ;  /* 0x0000000812047290 */ /* 0x000fc8000fffe1ff */
[----:B------:R-:W-:Y:S01]  /*0080*/  UISETP.LT.AND UP0, UPT, UR5, UR4, UPT ;  /* 0x000000040500728c */ /* 0x000fe2000bf01270 */
[----:B--2---:R-:W-:-:S03]  /*0090*/  SHF.L.U32 R0, R9, 0x7, RZ ;  /* 0x0000000709007819 */ /* 0x004fc600000006ff */
[----:B------:R-:W-:-:S04]  /*00a0*/  USEL UR8, UR5, UR4, UP0 ;  /* 0x0000000405087287 */ /* 0x000fc80008000000 */
[----:B------:R-:W-:Y:S02]  /*00b0*/  USHF.L.U32 UR6, UR8, 0x2, URZ ;  /* 0x0000000208067899 */ /* 0x000fe400080006ff */
[----:B------:R-:W-:-:S04]  /*00c0*/  USHF.L.U32 UR7, UR8, 0x3, URZ ;  /* 0x0000000308077899 */ /* 0x000fc800080006ff */
[C---:B------:R-:W-:Y:S02]  /*00d0*/  ISETP.GE.AND P0, PT, R0.reuse, UR6, PT ;  /* 0x0000000600007c0c */ /* 0x040fe4000bf06270 */
[----:B------:R-:W-:-:S11]  /*00e0*/  ISETP.GE.AND P1, PT, R0, UR7, PT ;  /* 0x0000000700007c0c */ /* 0x000fd6000bf26270 */
[----:B------:R-:W-:Y:S05]  /*00f0*/  @P0 BRA `(.L_x_306) ;  /* 0x00000000002c0947 */ /* 0x000fea0003800000 */
[----:B------:R-:W0:Y:S01]  /*0100*/  LDC.64 R2, c[0x0][0x398] ;  /* 0x0000e600ff027b82 */ /* 0x000e220000000a00 */
[----:B------:R-:W-:Y:S02]  /*0110*/  MOV R5, UR18 ;  /* 0x0000001200057c02 */ /* 0x000fe40008000f00 */
[----:B------:R-:W-:Y:S01]  /*0120*/  MOV R4, R0 ;  /* 0x0000000000047202 */ /* 0x000fe20000000f00 */
[----:B0-----:R-:W-:-:S04]  /*0130*/  IMAD.WIDE.U32 R2, R9, 0x80, R2 ;  /* 0x0000008009027825 */ /* 0x001fc800078e0002 */
[----:B------:R-:W-:-:S07]  /*0140*/  IMAD.WIDE R2, R5, 0x4, R2 ;  /* 0x0000000405027825 */ /* 0x000fce00078e0202 */
.L_x_307:
[----:B------:R-:W-:Y:S01]  /*0150*/  IADD3 R4, PT, PT, R4, 0x4000, RZ ;  /* 0x0000400004047810 */ /* 0x000fe20007ffe0ff */
[----:B------:R0:W-:Y:S03]  /*0160*/  CCTL.E.PF2 [R2] ;  /* 0x000000000200798f */ /* 0x0001e60000800100 */
[----:B------:R-:W-:Y:S02]  /*0170*/  ISETP.GE.AND P0, PT, R4, UR6, PT ;  /* 0x0000000604007c0c */ /* 0x000fe4000bf06270 */
[----:B0-----:R-:W-:-:S05]  /*0180*/  IADD3 R2, P2, PT, R2, 0x4000, RZ ;  /* 0x0000400002027810 */ /* 0x001fca0007f5e0ff */
[----:B------:R-:W-:-:S06]  /*0190*/  IMAD.X R3, RZ, RZ, R3, P2 ;  /* 0x000000ffff037224 */ /* 0x000fcc00010e0603 */
[----:B------:R-:W-:Y:S05]  /*01a0*/  @!P0 BRA `(.L_x_307) ;  /* 0xfffffffc00e88947 */ /* 0x000fea000383ffff */
.L_x_306:
[----:B------:R-:W-:Y:S05]  /*01b0*/  BSYNC.RECONVERGENT B0 ;  /* 0x0000000000007941 */ /* 0x000fea0003800200 */
.L_x_305:
[----:B------:R-:W-:Y:S04]  /*01c0*/  BSSY.RECONVERGENT B0, `(.L_x_308) ;  /* 0x000000c000007945 */ /* 0x000fe80003800200 */
[----:B------:R-:W-:Y:S05]  /*01d0*/  @P1 BRA `(.L_x_309) ;  /* 0x0000000000281947 */ /* 0x000fea0003800000 */
[----:B------:R-:W0:Y:S01]  /*01e0*/  LDC.64 R2, c[0x0][0x3a8] ;  /* 0x0000ea00ff027b82 */ /* 0x000e220000000a00 */
[----:B------:R-:W-:Y:S01]  /*01f0*/  MOV R5, UR18 ;  /* 0x0000001200057c02 */ /* 0x000fe20008000f00 */
[----:B0-----:R-:W-:-:S04]  /*0200*/  IMAD.WIDE.U32 R2, R9, 0x80, R2 ;  /* 0x0000008009027825 */ /* 0x001fc800078e0002 */
[----:B------:R-:W-:-:S07]  /*0210*/  IMAD.WIDE R2, R5, 0x8, R2 ;  /* 0x0000000805027825 */ /* 0x000fce00078e0202 */
.L_x_310:
[----:B------:R-:W-:Y:S01]  /*0220*/  IADD3 R0, PT, PT, R0, 0x4000, RZ ;  /* 0x0000400000007810 */ /* 0x000fe20007ffe0ff */
[----:B------:R0:W-:Y:S03]  /*0230*/  CCTL.E.PF2 [R2] ;  /* 0x000000000200798f */ /* 0x0001e60000800100 */
[----:B------:R-:W-:Y:S02]  /*0240*/  ISETP.GE.AND P0, PT, R0, UR7, PT ;  /* 0x0000000700007c0c */ /* 0x000fe4000bf06270 */
[----:B0-----:R-:W-:-:S04]  /*0250*/  IADD3 R2, P1, PT, R2, 0x4000, RZ ;  /* 0x0000400002027810 */ /* 0x001fc80007f3e0ff */
[----:B------:R-:W-:-:S07]  /*0260*/  IADD3.X R3, PT, PT, RZ, R3, RZ, P1, !PT ;  /* 0x00000003ff037210 */ /* 0x000fce0000ffe4ff */
[----:B------:R-:W-:Y:S05]  /*0270*/  @!P0 BRA `(.L_x_310) ;  /* 0xfffffffc00e88947 */ /* 0x000fea000383ffff */
.L_x_309:
[----:B------:R-:W-:Y:S05]  /*0280*/  BSYNC.RECONVERGENT B0 ;  /* 0x0000000000007941 */ /* 0x000fea0003800200 */
.L_x_308:
[----:B------:R-:W0:Y:S01]  /*0290*/  LDCU.128 UR12, c[0x0][0x390] ;  /* 0x00007200ff0c77ac */ /* 0x000e220008000c00 */
[----:B------:R-:W-:Y:S01]  /*02a0*/  UIMAD.WIDE UR20, UR18, 0x4, URZ ;  /* 0x00000004121478a5 */ /* 0x000fe2000f8e02ff */
[----:B------:R-:W1:Y:S01]  /*02b0*/  LDCU.64 UR16, c[0x0][0x358] ;  /* 0x00006b00ff1077ac */ /* 0x000e620008000a00 */
[----:B------:R-:W2:Y:S01]  /*02c0*/  LDCU.64 UR22, c[0x0][0x3a8] ;  /* 0x00007500ff1677ac */ /* 0x000ea20008000a00 */
[----:B------:R-:W-:Y:S02]  /*02d0*/  UIMAD.WIDE UR6, UR18, 0x8, URZ ;  /* 0x00000008120678a5 */ /* 0x000fe4000f8e02ff */
[----:B0-----:R-:W-:-:S04]  /*02e0*/  UIADD3 UR10, UP0, UPT, UR20, UR14, URZ ;  /* 0x0000000e140a7290 */ /* 0x001fc8000ff1e0ff */
[----:B------:R-:W-:Y:S02]  /*02f0*/  UIADD3.X UR11, UPT, UPT, UR21, UR15, URZ, UP0, !UPT ;  /* 0x0000000f150b7290 */ /* 0x000fe400087fe4ff */
[----:B------:R-:W-:Y:S01]  /*0300*/  UISETP.GT.AND UP0, UPT, UR5, UR4, UPT ;  /* 0x000000040500728c */ /* 0x000fe2000bf04270 */
[----:B------:R-:W-:-:S03]  /*0310*/  MOV R2, UR10 ;  /* 0x0000000a00027c02 */ /* 0x000fc60008000f00 */
[----:B------:R-:W-:-:S05]  /*0320*/  IMAD.U32 R3, RZ, RZ, UR11 ;  /* 0x0000000bff037e24 */ /* 0x000fca000f8e00ff */
[----:B-12---:R-:W-:Y:S05]  /*0330*/  BRA.U UP0, `(.L_x_311) ;  /* 0x0000000d00887547 */ /* 0x006fea000b800000 */
[----:B------:R-:W-:-:S06]  /*0340*/  UISETP.GE.AND UP0, UPT, UR9, 0x1, UPT ;  /* 0x000000010900788c */ /* 0x000fcc000bf06270 */
[----:B------:R-:W-:-:S13]  /*0350*/  PLOP3.LUT P0, PT, PT, PT, UP0, 0x80, 0x8 ;  /* 0x000000000008781c */ /* 0x000fda0003f0f008 */
[----:B------:R-:W-:Y:S05]  /*0360*/  @!P0 EXIT ;  /* 0x000000000000894d */ /* 0x000fea0003800000 */
[----:B------:R-:W0:Y:S01]  /*0370*/  LDCU UR10, c[0x0][0x384] ;  /* 0x00007080ff0a77ac */ /* 0x000e220008000800 */
[----:B------:R-:W-:Y:S01]  /*0380*/  UISETP.GE.U32.AND UP0, UPT, UR9, 0x10, UPT ;  /* 0x000000100900788c */ /* 0x000fe2000bf06070 */
[----:B------:R-:W-:Y:S01]  /*0390*/  UMOV UR4, URZ ;  /* 0x000000ff00047c82 */ /* 0x000fe20008000000 */
[----:B0-----:R-:W-:-:S06]  /*03a0*/  ULOP3.LUT UR24, UR10, 0xf, URZ, 0xc0, !UPT ;  /* 0x0000000f0a187892 */ /* 0x001fcc000f8ec0ff */
[----:B------:R-:W-:Y:S01]  /*03b0*/  ISETP.NE.AND P0, PT, RZ, UR24, PT ;  /* 0x00000018ff007c0c */ /* 0x000fe2000bf05270 */
[----:B------:R-:W-:-:S12]  /*03c0*/  BRA.U !UP0, `(.L_x_312) ;  /* 0x0000000508a87547 */ /* 0x000fd8000b800000 */
[----:B------:R-:W-:Y:S01]  /*03d0*/  HFMA2 R6, -RZ, RZ, 0, 0.00048828125 ;  /* 0x00001000ff067431 */ /* 0x000fe200000001ff */
[----:B------:R-:W-:Y:S01]  /*03e0*/  MOV R4, UR20 ;  /* 0x0000001400047c02 */ /* 0x000fe20008000f00 */
[----:B------:R-:W-:Y:S01]  /*03f0*/  UMOV UR8, UR6 ;  /* 0x0000000600087c82 */ /* 0x000fe20008000000 */
[----:B------:R-:W-:Y:S01]  /*0400*/  MOV R5, UR21 ;  /* 0x0000001500057c02 */ /* 0x000fe20008000f00 */
[----:B------:R-:W-:Y:S01]  /*0410*/  UIADD3 UR5, UP0, UPT, UR8, 0xc00, URZ ;  /* 0x00000c0008057890 */ /* 0x000fe2000ff1e0ff */
[----:B------:R-:W-:Y:S01]  /*0420*/  MOV R7, 0x0 ;  /* 0x0000000000077802 */ /* 0x000fe20000000f00 */
[----:B------:R-:W-:Y:S01]  /*0430*/  ULOP3.LUT UR4, UR9, 0x7ffffff0, URZ, 0xc0, !UPT ;  /* 0x7ffffff009047892 */ /* 0x000fe2000f8ec0ff */
[C---:B------:R-:W-:Y:S01]  /*0440*/  IMAD.WIDE.U32 R4, R9.reuse, 0x4, R4 ;  /* 0x0000000409047825 */ /* 0x040fe200078e0004 */
[----:B------:R-:W-:Y:S02]  /*0450*/  UIADD3.X UR6, UPT, UPT, URZ, UR7, URZ, UP0, !UPT ;  /* 0x00000007ff067290 */ /* 0x000fe400087fe4ff */
[----:B------:R-:W-:Y:S01]  /*0460*/  UIADD3 UR20, UP0, UPT, UR5, UR22, URZ ;  /* 0x0000001605147290 */ /* 0x000fe2000ff1e0ff */
[----:B------:R-:W-:Y:S01]  /*0470*/  IMAD.WIDE.U32 R6, R9, 0x8, R6 ;  /* 0x0000000809067825 */ /* 0x000fe200078e0006 */
[----:B------:R-:W-:Y:S01]  /*0480*/  IADD3 R4, P1, PT, R4, UR14, RZ ;  /* 0x0000000e04047c10 */ /* 0x000fe2000ff3e0ff */
[----:B------:R-:W-:-:S02]  /*0490*/  UIADD3 UR5, UP1, UPT, UR5, UR12, URZ ;  /* 0x0000000c05057290 */ /* 0x000fc4000ff3e0ff */
[----:B------:R-:W-:Y:S01]  /*04a0*/  VIADD R9, R9, 0x480 ;  /* 0x0000048009097836 */ /* 0x000fe20000000000 */
[C---:B------:R-:W-:Y:S01]  /*04b0*/  IADD3 R8, P4, PT, R6.reuse, UR12, RZ ;  /* 0x0000000c06087c10 */ /* 0x040fe2000ff9e0ff */
[----:B------:R-:W-:Y:S01]  /*04c0*/  UIADD3.X UR12, UPT, UPT, UR6, UR23, URZ, UP0, !UPT ;  /* 0x00000017060c7290 */ /* 0x000fe200087fe4ff */
[----:B------:R-:W-:Y:S01]  /*04d0*/  IADD3 R16, P3, PT, R6, UR22, RZ ;  /* 0x0000001606107c10 */ /* 0x000fe2000ff7e0ff */
[----:B------:R-:W-:Y:S01]  /*04e0*/  UIADD3 UR11, UPT, UPT, -UR4, URZ, URZ ;  /* 0x000000ff040b7290 */ /* 0x000fe2000fffe1ff */
[----:B------:R-:W-:Y:S01]  /*04f0*/  IADD3 R4, P2, PT, R4, 0x800, RZ ;  /* 0x0000080004047810 */ /* 0x000fe20007f5e0ff */
[----:B------:R-:W-:Y:S01]  /*0500*/  UIADD3.X UR6, UPT, UPT, UR6, UR13, URZ, UP1, !UPT ;  /* 0x0000000d06067290 */ /* 0x000fe20008ffe4ff */
[C---:B------:R-:W-:Y:S02]  /*0510*/  IADD3.X R17, PT, PT, R7.reuse, UR23, RZ, P3, !PT ;  /* 0x0000001707117c10 */ /* 0x040fe40009ffe4ff */
[----:B------:R-:W-:Y:S02]  /*0520*/  IADD3.X R0, PT, PT, R7, UR13, RZ, P4, !PT ;  /* 0x0000000d07007c10 */ /* 0x000fe4000a7fe4ff */
[----:B------:R-:W-:-:S07]  /*0530*/  IADD3.X R5, PT, PT, RZ, UR15, R5, P2, P1 ;  /* 0x0000000fff057c10 */ /* 0x000fce00097e2405 */
.L_x_313:
        /* <DEDUP_REMOVED lines=33> */
[----:B---3--:R-:W4:Y:S02]  /*0750*/  LDG.E.64 R20, desc[UR16][R10.64+0xc00] ;  /* 0x000c00100a147981 */ /* 0x008f24000c1e1b00 */
[----:B----4-:R-:W-:-:S05]  /*0760*/  IMAD.WIDE R20, R23, 0x4, R20 ;  /* 0x0000000417147825 */ /* 0x010fca00078e0214 */
[----:B------:R3:W-:Y:S04]  /*0770*/  STG.E.64 desc[UR16][R6.64+0xc00], R20 ;  /* 0x000c001406007986 */ /* 0x0007e8000c101b10 */
[----:B0-----:R-:W4:Y:S04]  /*0780*/  LDG.E.64 R12, desc[UR16][R10.64+0x1000] ;  /* 0x001000100a0c7981 */ /* 0x001f28000c1e1b00 */
[----:B------:R-:W4:Y:S01]  /*0790*/  LDG.E R23, desc[UR16][R4.64+0x800] ;  /* 0x0008001004177981 */ /* 0x000f22000c1e1900 */
[----:B------:R-:W-:Y:S02]  /*07a0*/  MOV R24, UR20 ;  /* 0x0000001400187c02 */ /* 0x000fe40008000f00 */
[----:B------:R-:W-:Y:S01]  /*07b0*/  MOV R25, UR12 ;  /* 0x0000000c00197c02 */ /* 0x000fe20008000f00 */
[----:B-1----:R-:W-:-:S04]  /*07c0*/  IMAD.WIDE R14, R9, 0x4, R2 ;  /* 0x00000004090e7825 */ /* 0x002fc800078e0202 */
[----:B----4-:R-:W-:-:S04]  /*07d0*/  IMAD.WIDE R22, R23, 0x4, R12 ;  /* 0x0000000417167825 */ /* 0x010fc800078e020c */
[----:B------:R-:W-:Y:S01]  /*07e0*/  IMAD.WIDE R12, R9, 0x8, R24 ;  /* 0x00000008090c7825 */ /* 0x000fe200078e0218 */
[----:B------:R0:W-:Y:S04]  /*07f0*/  STG.E.64 desc[UR16][R6.64+0x1000], R22 ;  /* 0x0010001606007986 */ /* 0x0001e8000c101b10 */
[----:B------:R-:W4:Y:S04]  /*0800*/  LDG.E R25, desc[UR16][R14.64] ;  /* 0x000000100e197981 */ /* 0x000f28000c1e1900 */
[----:B--2---:R-:W4:Y:S01]  /*0810*/  LDG.E.64 R18, desc[UR16][R12.64+-0xc00] ;  /* 0xfff400100c127981 */ /* 0x004f22000c1e1b00 */
[----:B---3--:R-:W-:-:S02]  /*0820*/  MOV R20, UR5 ;  /* 0x0000000500147c02 */ /* 0x008fc40008000f00 */
[----:B------:R-:W-:-:S03]  /*0830*/  MOV R21, UR6 ;  /* 0x0000000600157c02 */ /* 0x000fc60008000f00 */
[----:B------:R-:W-:-:S04]  /*0840*/  IMAD.WIDE R10, R9, 0x8, R20 ;  /* 0x00000008090a7825 */ /* 0x000fc800078e0214 */
[----:B----4-:R-:W-:-:S05]  /*0850*/  IMAD.WIDE R18, R25, 0x4, R18 ;  /* 0x0000000419127825 */ /* 0x010fca00078e0212 */
        /* <DEDUP_REMOVED lines=27> */
[----:B------:R-:W-:Y:S02]  /*0a10*/  IADD3 R4, P1, PT, R4, 0x2000, RZ ;  /* 0x0000200004047810 */ /* 0x000fe40007f3e0ff */
[----:B------:R-:W-:-:S03]  /*0a20*/  IADD3 R9, PT, PT, R9, 0x800, RZ ;  /* 0x0000080009097810 */ /* 0x000fc60007ffe0ff */
[----:B------:R-:W-:Y:S02]  /*0a30*/  IMAD.X R5, RZ, RZ, R5, P1 ;  /* 0x000000ffff057224 */ /* 0x000fe400008e0605 */
[----:B--2---:R-:W-:-:S05]  /*0a40*/  IMAD.WIDE R6, R25, 0x4, R6 ;  /* 0x0000000419067825 */ /* 0x004fca00078e0206 */
[----:B------:R3:W-:Y:S01]  /*0a50*/  STG.E.64 desc[UR16][R10.64+0xc00], R6 ;  /* 0x000c00060a007986 */ /* 0x0007e2000c101b10 */
[----:B------:R-:W-:Y:S05]  /*0a60*/  BRA.U UP0, `(.L_x_313) ;  /* 0xfffffff900b47547 */ /* 0x000fea000b83ffff */
.L_x_312:
[----:B------:R-:W-:Y:S05]  /*0a70*/  @!P0 EXIT ;  /* 0x000000000000894d */ /* 0x000fea0003800000 */
[----:B------:R-:W0:Y:S01]  /*0a80*/  LDCU.64 UR8, c[0x0][0x390] ;  /* 0x00007200ff0877ac */ /* 0x000e220008000a00 */
[----:B------:R-:W1:Y:S01]  /*0a90*/  S2R R0, SR_TID.X ;  /* 0x0000000000007919 */ /* 0x000e620000002100 */
[----:B------:R-:W2:Y:S01]  /*0aa0*/  LDCU.64 UR12, c[0x0][0x3a8] ;  /* 0x00007500ff0c77ac */ /* 0x000ea20008000a00 */
[----:B------:R-:W-:Y:S02]  /*0ab0*/  USHF.L.U32 UR5, UR10, 0x7, URZ ;  /* 0x000000070a057899 */ /* 0x000fe400080006ff */
[----:B------:R-:W-:Y:S02]  /*0ac0*/  ULOP3.LUT UR11, UR10, 0x7, URZ, 0xc0, !UPT ;  /* 0x000000070a0b7892 */ /* 0x000fe4000f8ec0ff */
[----:B------:R-:W-:-:S04]  /*0ad0*/  UIMAD UR5, UR5, UR19, URZ ;  /* 0x00000013050572a4 */ /* 0x000fc8000f8e02ff */
[----:B------:R-:W-:Y:S01]  /*0ae0*/  UIMAD.WIDE UR6, UR5, 0x8, URZ ;  /* 0x00000008050678a5 */ /* 0x000fe2000f8e02ff */
[----:B------:R-:W-:-:S03]  /*0af0*/  ISETP.NE.AND P0, PT, RZ, UR11, PT ;  /* 0x0000000bff007c0c */ /* 0x000fc6000bf05270 */
[----:B0-----:R-:W-:Y:S02]  /*0b00*/  UIADD3 UR8, UP0, UPT, UR6, UR8, URZ ;  /* 0x0000000806087290 */ /* 0x001fe4000ff1e0ff */
[----:B--2---:R-:W-:Y:S02]  /*0b10*/  UIADD3 UR12, UP1, UPT, UR6, UR12, URZ ;  /* 0x0000000c060c7290 */ /* 0x004fe4000ff3e0ff */
[----:B------:R-:W-:Y:S02]  /*0b20*/  UIADD3.X UR9, UPT, UPT, UR7, UR9, URZ, UP0, !UPT ;  /* 0x0000000907097290 */ /* 0x000fe400087fe4ff */
[----:B------:R-:W-:Y:S01]  /*0b30*/  UISETP.GE.U32.AND UP0, UPT, UR24, 0x8, UPT ;  /* 0x000000081800788c */ /* 0x000fe2000bf06070 */
[----:B------:R-:W-:Y:S01]  /*0b40*/  MOV R4, UR8 ;  /* 0x0000000800047c02 */ /* 0x000fe20008000f00 */
[----:B------:R-:W-:Y:S01]  /*0b50*/  UIADD3.X UR13, UPT, UPT, UR7, UR13, URZ, UP1, !UPT ;  /* 0x0000000d070d7290 */ /* 0x000fe20008ffe4ff */
[----:B---3--:R-:W-:Y:S02]  /*0b60*/  MOV R6, UR12 ;  /* 0x0000000c00067c02 */ /* 0x008fe40008000f00 */
[----:B------:R-:W-:-:S03]  /*0b70*/  MOV R5, UR9 ;  /* 0x0000000900057c02 */ /* 0x000fc60008000f00 */
[----:B------:R-:W-:Y:S01]  /*0b80*/  IMAD.U32 R7, RZ, RZ, UR13 ;  /* 0x0000000dff077e24 */ /* 0x000fe2000f8e00ff */
[----:B-1----:R-:W-:Y:S06]  /*0b90*/  BRA.U !UP0, `(.L_x_314) ;  /* 0x0000000108987547 */ /* 0x002fec000b800000 */
        /* <DEDUP_REMOVED lines=38> */
.L_x_314:
[----:B------:R-:W-:Y:S05]  /*0e00*/  @!P0 EXIT ;  /* 0x000000000000894d */ /* 0x000fea0003800000 */
[----:B------:R-:W-:Y:S02]  /*0e10*/  UISETP.GE.U32.AND UP0, UPT, UR11, 0x4, UPT ;  /* 0x000000040b00788c */ /* 0x000fe4000bf06070 */
[----:B------:R-:W-:-:S06]  /*0e20*/  ULOP3.LUT UR5, UR10, 0x3, URZ, 0xc0, !UPT ;  /* 0x000000030a057892 */ /* 0x000fcc000f8ec0ff */
[----:B------:R-:W-:Y:S01]  /*0e30*/  ISETP.NE.AND P0, PT, RZ, UR5, PT ;  /* 0x00000005ff007c0c */ /* 0x000fe2000bf05270 */
[----:B------:R-:W-:-:S12]  /*0e40*/  BRA.U !UP0, `(.L_x_315) ;  /* 0x0000000108587547 */ /* 0x000fd8000b800000 */
[----:B------:R-:W-:-:S04]  /*0e50*/  MOV R13, UR4 ;  /* 0x00000004000d7c02 */ /* 0x000fc80008000f00 */
[----:B------:R-:W-:-:S05]  /*0e60*/  LEA R13, R13, R0, 0x7 ;  /* 0x000000000d0d7211 */ /* 0x000fca00078e38ff */
        /* <DEDUP_REMOVED lines=20> */
.L_x_315:
[----:B------:R-:W-:Y:S05]  /*0fb0*/  @!P0 EXIT ;  /* 0x000000000000894d */ /* 0x000fea0003800000 */
[----:B------:R-:W2:Y:S01]  /*0fc0*/  LDCU.128 UR8, c[0x0][0x390] ;  /* 0x00007200ff0877ac */ /* 0x000ea20008000c00 */
[----:B-1----:R-:W-:Y:S01]  /*0fd0*/  IMAD.U32 R11, RZ, RZ, UR4 ;  /* 0x00000004ff0b7e24 */ /* 0x002fe2000f8e00ff */
[----:B------:R-:W1:Y:S04]  /*0fe0*/  LDCU.64 UR12, c[0x0][0x3a8] ;  /* 0x00007500ff0c77ac */ /* 0x000e680008000a00 */
[----:B------:R-:W-:Y:S01]  /*0ff0*/  LEA R11, R11, R0, 0x7 ;  /* 0x000000000b0b7211 */ /* 0x000fe200078e38ff */
[----:B--2---:R-:W-:Y:S02]  /*1000*/  UIMAD.WIDE UR6, UR18, 0x8, UR8 ;  /* 0x00000008120678a5 */ /* 0x004fe4000f8e0208 */
[----:B------:R-:W-:Y:S02]  /*1010*/  UIMAD.WIDE UR8, UR18, 0x4, UR10 ;  /* 0x00000004120878a5 */ /* 0x000fe4000f8e020a */
[----:B------:R-:W-:-:S02]  /*1020*/  UIADD3 UR10, UPT, UPT, -UR5, URZ, URZ ;  /* 0x000000ff050a7290 */ /* 0x000fc4000fffe1ff */
[----:B-1----:R-:W-:-:S12]  /*1030*/  UIMAD.WIDE UR4, UR18, 0x8, UR12 ;  /* 0x00000008120478a5 */ /* 0x002fd8000f8e020c */
.L_x_316:
[----:B------:R-:W-:Y:S02]  /*1040*/  MOV R6, UR8 ;  /* 0x0000000800067c02 */ /* 0x000fe40008000f00 */
[----:B------:R-:W-:Y:S02]  /*1050*/  MOV R7, UR9 ;  /* 0x0000000900077c02 */ /* 0x000fe40008000f00 */
[----:B------:R-:W-:Y:S02]  /*1060*/  MOV R4, UR4 ;  /* 0x0000000400047c02 */ /* 0x000fe40008000f00 */
[----:B------:R-:W-:Y:S01]  /*1070*/  MOV R5, UR5 ;  /* 0x0000000500057c02 */ /* 0x000fe20008000f00 */
[----:B------:R-:W-:-:S04]  /*1080*/  IMAD.WIDE R6, R11, 0x4, R6 ;  /* 0x000000040b067825 */ /* 0x000fc800078e0206 */
[----:B------:R-:W-:Y:S02]  /*1090*/  IMAD.WIDE R4, R11, 0x8, R4 ;  /* 0x000000080b047825 */ /* 0x000fe400078e0204 */
[----:B------:R-:W0:Y:S04]  /*10a0*/  LDG.E R7, desc[UR16][R6.64] ;  /* 0x0000001006077981 */ /* 0x000e28000c1e1900 */
[----:B------:R-:W0:Y:S01]  /*10b0*/  LDG.E.64 R4, desc[UR16][R4.64] ;  /* 0x0000001004047981 */ /* 0x000e22000c1e1b00 */
[----:B-1----:R-:W-:Y:S01]  /*10c0*/  MOV R3, UR7 ;  /* 0x0000000700037c02 */ /* 0x002fe20008000f00 */
[----:B------:R-:W-:Y:S01]  /*10d0*/  IMAD.U32 R2, RZ, RZ, UR6 ;  /* 0x00000006ff027e24 */ /* 0x000fe2000f8e00ff */
[----:B------:R-:W-:-:S03]  /*10e0*/  UIADD3 UR10, UPT, UPT, UR10, 0x1, URZ ;  /* 0x000000010a0a7890 */ /* 0x000fc6000fffe0ff */
[C---:B------:R-:W-:Y:S01]  /*10f0*/  IMAD.WIDE R2, R11.reuse, 0x8, R2 ;  /* 0x000000080b027825 */ /* 0x040fe200078e0202 */
[----:B------:R-:W-:Y:S01]  /*1100*/  UISETP.NE.AND UP0, UPT, UR10, URZ, UPT ;  /* 0x000000ff0a00728c */ /* 0x000fe2000bf05270 */
[----:B------:R-:W-:Y:S02]  /*1110*/  IADD3 R11, PT, PT, R11, 0x80, RZ ;  /* 0x000000800b0b7810 */ /* 0x000fe40007ffe0ff */
[----:B0-----:R-:W-:-:S05]  /*1120*/  IMAD.WIDE R8, R7, 0x4, R4 ;  /* 0x0000000407087825 */ /* 0x001fca00078e0204 */
[----:B------:R1:W-:Y:S01]  /*1130*/  STG.E.64 desc[UR16][R2.64], R8 ;  /* 0x0000000802007986 */ /* 0x0003e2000c101b10 */
[----:B------:R-:W-:Y:S05]  /*1140*/  BRA.U UP0, `(.L_x_316) ;  /* 0xfffffffd00bc7547 */ /* 0x000fea000b83ffff */
[----:B------:R-:W-:Y:S05]  /*1150*/  EXIT ;  /* 0x000000000000794d */ /* 0x000fea0003800000 */
.L_x_311:
[----:B------:R-:W0:Y:S02]  /*1160*/  LDC R8, c[0x0][0x384] ;  /* 0x0000e100ff087b82 */ /* 0x000e240000000800 */
[----:B0-----:R-:W-:-:S13]  /*1170*/  ISETP.GE.AND P0, PT, R8, 0x1, PT ;  /* 0x000000010800780c */ /* 0x001fda0003f06270 */
[----:B------:R-:W-:Y:S05]  /*1180*/  @!P0 EXIT ;  /* 0x000000000000894d */ /* 0x000fea0003800000 */
[----:B------:R-:W0:Y:S01]  /*1190*/  LDCU.64 UR4, c[0x0][0x3a8] ;  /* 0x00007500ff0477ac */ /* 0x000e220008000a00 */
[C---:B------:R-:W-:Y:S01]  /*11a0*/  SHF.L.U32 R4, R8.reuse, 0x7, RZ ;  /* 0x0000000708047819 */ /* 0x040fe200000006ff */
[----:B------:R-:W1:Y:S01]  /*11b0*/  S2R R0, SR_TID.X ;  /* 0x0000000000007919 */ /* 0x000e620000002100 */
[----:B------:R-:W-:Y:S01]  /*11c0*/  HFMA2 R9, -RZ, RZ, 0, 0 ;  /* 0x00000000ff097431 */ /* 0x000fe200000001ff */
[----:B------:R-:W2:Y:S01]  /*11d0*/  LDCU.64 UR6, c[0x0][0x390] ;  /* 0x00007200ff0677ac */ /* 0x000ea20008000a00 */
[----:B------:R-:W-:Y:S01]  /*11e0*/  LOP3.LUT R10, R8, 0x7, RZ, 0xc0, !PT ;  /* 0x00000007080a7812 */ /* 0x000fe200078ec0ff */
[----:B------:R-:W-:-:S04]  /*11f0*/  IMAD R4, R4, UR19, RZ ;  /* 0x0000001304047c24 */ /* 0x000fc8000f8e02ff */
[----:B------:R-:W-:-:S03]  /*1200*/  IMAD.WIDE R6, R4, 0x8, RZ ;  /* 0x0000000804067825 */ /* 0x000fc600078e02ff */
[----:B0-----:R-:W-:-:S04]  /*1210*/  IADD3 R4, P0, PT, R6, UR4, RZ ;  /* 0x0000000406047c10 */ /* 0x001fc8000ff1e0ff */
[----:B------:R-:W-:Y:S02]  /*1220*/  IADD3.X R5, PT, PT, R7, UR5, RZ, P0, !PT ;  /* 0x0000000507057c10 */ /* 0x000fe400087fe4ff */
[----:B------:R-:W-:Y:S02]  /*1230*/  ISETP.GE.U32.AND P0, PT, R8, 0x8, PT ;  /* 0x000000080800780c */ /* 0x000fe40003f06070 */
[----:B--2---:R-:W-:-:S04]  /*1240*/  IADD3 R6, P1, PT, R6, UR6, RZ ;  /* 0x0000000606067c10 */ /* 0x004fc8000ff3e0ff */
[----:B------:R-:W-:-:S07]  /*1250*/  IADD3.X R7, PT, PT, R7, UR7, RZ, P1, !PT ;  /* 0x0000000707077c10 */ /* 0x000fce0008ffe4ff */
[----:B-1----:R-:W-:Y:S05]  /*1260*/  @!P0 BRA `(.L_x_317) ;  /* 0x0000000000f88947 */ /* 0x002fea0003800000 */
[----:B------:R-:W-:Y:S02]  /*1270*/  LOP3.LUT R9, R8, 0x7ffffff8, RZ, 0xc0, !PT ;  /* 0x7ffffff808097812 */ /* 0x000fe400078ec0ff */
[----:B------:R-:W-:-:S07]  /*1280*/  MOV R8, RZ ;  /* 0x000000ff00087202 */ /* 0x000fce0000000f00 */
.L_x_320:
[----:B------:R-:W-:-:S05]  /*1290*/  IMAD R11, R8, 0x80, R0 ;  /* 0x00000080080b7824 */ /* 0x000fca00078e0200 */
[----:B------:R-:W-:-:S13]  /*12a0*/  ISETP.GE.AND P0, PT, R11, UR8, PT ;  /* 0x000000080b007c0c */ /* 0x000fda000bf06270 */
[----:B0-----:R-:W-:-:S04]  /*12b0*/  @!P0 IMAD.WIDE.U32 R16, R11, 0x4, R2 ;  /* 0x000000040b108825 */ /* 0x001fc800078e0002 */
        /* <DEDUP_REMOVED lines=17> */
[----:B------:R-:W2:Y:S04]  /*13d0*/  @!P0 LDG.E R27, desc[UR16][R12.64+0x200] ;  /* 0x000200100c1b8981 */ /* 0x000ea8000c1e1900 */
[----:B------:R-:W2:Y:S01]  /*13e0*/  @!P0 LDG.E.64 R22, desc[UR16][R14.64+0x400] ;  /* 0x000400100e168981 */ /* 0x000ea2000c1e1b00 */
[----:B------:R-:W-:-:S04]  /*13f0*/  IADD3 R26, PT, PT, R11, 0x180, RZ ;  /* 0x000001800b1a7810 */ /* 0x000fc80007ffe0ff */
[----:B------:R-:W-:Y:S01]  /*1400*/  ISETP.GE.AND P1, PT, R26, UR8, PT ;  /* 0x000000081a007c0c */ /* 0x000fe2000bf26270 */
[----:B--2---:R-:W-:-:S05]  /*1410*/  @!P0 IMAD.WIDE R22, R27, 0x4, R22 ;  /* 0x000000041b168825 */ /* 0x004fca00078e0216 */
[----:B------:R2:W-:Y:S07]  /*1420*/  @!P0 STG.E.64 desc[UR16][R16.64+0x400], R22 ;  /* 0x0004001610008986 */ /* 0x0005ee000c101b10 */
[----:B0-----:R-:W3:Y:S04]  /*1430*/  @!P1 LDG.E R25, desc[UR16][R12.64+0x400] ;  /* 0x000400100c199981 */ /* 0x001ee8000c1e1900 */
[----:B------:R-:W3:Y:S01]  /*1440*/  @!P1 LDG.E.64 R18, desc[UR16][R14.64+0x800] ;  /* 0x000800100e129981 */ /* 0x000ee2000c1e1b00 */
[----:B------:R-:W-:-:S04]  /*1450*/  IADD3 R24, PT, PT, R11, 0x200, RZ ;  /* 0x000002000b187810 */ /* 0x000fc80007ffe0ff */
[----:B------:R-:W-:Y:S01]  /*1460*/  ISETP.GE.AND P0, PT, R24, UR8, PT ;  /* 0x0000000818007c0c */ /* 0x000fe2000bf06270 */
[----:B---3--:R-:W-:-:S05]  /*1470*/  @!P1 IMAD.WIDE R18, R25, 0x4, R18 ;  /* 0x0000000419129825 */ /* 0x008fca00078e0212 */
[----:B------:R0:W-:Y:S07]  /*1480*/  @!P1 STG.E.64 desc[UR16][R16.64+0x800], R18 ;  /* 0x0008001210009986 */ /* 0x0001ee000c101b10 */
[----:B------:R-:W3:Y:S04]  /*1490*/  @!P0 LDG.E R25, desc[UR16][R12.64+0x600] ;  /* 0x000600100c198981 */ /* 0x000ee8000c1e1900 */
[----:B-1----:R-:W3:Y:S01]  /*14a0*/  @!P0 LDG.E.64 R20, desc[UR16][R14.64+0xc00] ;  /* 0x000c00100e148981 */ /* 0x002ee2000c1e1b00 */
[----:B------:R-:W-:-:S04]  /*14b0*/  IADD3 R24, PT, PT, R11, 0x280, RZ ;  /* 0x000002800b187810 */ /* 0x000fc80007ffe0ff */
[----:B------:R-:W-:Y:S01]  /*14c0*/  ISETP.GE.AND P1, PT, R24, UR8, PT ;  /* 0x0000000818007c0c */ /* 0x000fe2000bf26270 */
[----:B------:R-:W-:Y:S02]  /*14d0*/  VIADD R24, R11, 0x300 ;  /* 0x000003000b187836 */ /* 0x000fe40000000000 */
[----:B---3--:R-:W-:-:S05]  /*14e0*/  @!P0 IMAD.WIDE R20, R25, 0x4, R20 ;  /* 0x0000000419148825 */ /* 0x008fca00078e0214 */
[----:B------:R1:W-:Y:S05]  /*14f0*/  @!P0 STG.E.64 desc[UR16][R16.64+0xc00], R20 ;  /* 0x000c001410008986 */ /* 0x0003ea000c101b10 */
[----:B------:R-:W3:Y:S04]  /*1500*/  @!P1 LDG.E R25, desc[UR16][R12.64+0x800] ;  /* 0x000800100c199981 */ /* 0x000ee8000c1e1900 */
[----:B--2---:R-:W3:Y:S01]  /*1510*/  @!P1 LDG.E.64 R22, desc[UR16][R14.64+0x1000] ;  /* 0x001000100e169981 */ /* 0x004ee2000c1e1b00 */
[----:B------:R-:W-:Y:S01]  /*1520*/  ISETP.GE.AND P0, PT, R24, UR8, PT ;  /* 0x0000000818007c0c */ /* 0x000fe2000bf06270 */
[----:B---3--:R-:W-:-:S05]  /*1530*/  @!P1 IMAD.WIDE R22, R25, 0x4, R22 ;  /* 0x0000000419169825 */ /* 0x008fca00078e0216 */
[----:B------:R1:W-:Y:S07]  /*1540*/  @!P1 STG.E.64 desc[UR16][R16.64+0x1000], R22 ;  /* 0x0010001610009986 */ /* 0x0003ee000c101b10 */
[----:B------:R-:W2:Y:S04]  /*1550*/  @!P0 LDG.E R25, desc[UR16][R12.64+0xa00] ;  /* 0x000a00100c198981 */ /* 0x000ea8000c1e1900 */
[----:B0-----:R-:W2:Y:S01]  /*1560*/  @!P0 LDG.E.64 R18, desc[UR16][R14.64+0x1400] ;  /* 0x001400100e128981 */ /* 0x001ea2000c1e1b00 */
[----:B------:R-:W-:Y:S01]  /*1570*/  IADD3 R11, PT, PT, R11, 0x380, RZ ;  /* 0x000003800b0b7810 */ /* 0x000fe20007ffe0ff */
[----:B------:R-:W-:Y:S01]  /*1580*/  BSSY.RECONVERGENT B0, `(.L_x_318) ;  /* 0x000000b000007945 */ /* 0x000fe20003800200 */
[----:B------:R-:W-:-:S04]  /*1590*/  IADD3 R8, PT, PT, R8, 0x8, RZ ;  /* 0x0000000808087810 */ /* 0x000fc80007ffe0ff */
[----:B------:R-:W-:Y:S01]  /*15a0*/  ISETP.NE.AND P1, PT, R8, R9, PT ;  /* 0x000000090800720c */ /* 0x000fe20003f25270 */
[----:B--2---:R-:W-:-:S05]  /*15b0*/  @!P0 IMAD.WIDE R18, R25, 0x4, R18 ;  /* 0x0000000419128825 */ /* 0x004fca00078e0212 */
[----:B------:R1:W-:Y:S01]  /*15c0*/  @!P0 STG.E.64 desc[UR16][R16.64+0x1400], R18 ;  /* 0x0014001210008986 */ /* 0x0003e2000c101b10 */
[----:B------:R-:W-:-:S13]  /*15d0*/  ISETP.GE.AND P0, PT, R11, UR8, PT ;  /* 0x000000080b007c0c */ /* 0x000fda000bf06270 */
[----:B-1----:R-:W-:Y:S05]  /*15e0*/  @P0 BRA `(.L_x_319) ;  /* 0x0000000000100947 */ /* 0x002fea0003800000 */
[----:B------:R-:W2:Y:S04]  /*15f0*/  LDG.E R19, desc[UR16][R12.64+0xc00] ;  /* 0x000c00100c137981 */ /* 0x000ea8000c1e1900 */
[----:B------:R-:W2:Y:S02]  /*1600*/  LDG.E.64 R14, desc[UR16][R14.64+0x1800] ;  /* 0x001800100e0e7981 */ /* 0x000ea4000c1e1b00 */
[----:B--2---:R-:W-:-:S05]  /*1610*/  IMAD.WIDE R18, R19, 0x4, R14 ;  /* 0x0000000413127825 */ /* 0x004fca00078e020e */
[----:B------:R0:W-:Y:S02]  /*1620*/  STG.E.64 desc[UR16][R16.64+0x1800], R18 ;  /* 0x0018001210007986 */ /* 0x0001e4000c101b10 */
.L_x_319:
[----:B------:R-:W-:Y:S05]  /*1630*/  BSYNC.RECONVERGENT B0 ;  /* 0x0000000000007941 */ /* 0x000fea0003800200 */
.L_x_318:
[----:B------:R-:W-:Y:S05]  /*1640*/  @P1 BRA `(.L_x_320) ;  /* 0xfffffffc00101947 */ /* 0x000fea000383ffff */
.L_x_317:
[----:B------:R-:W-:-:S13]  /*1650*/  ISETP.NE.AND P0, PT, R10, RZ, PT ;  /* 0x000000ff0a00720c */ /* 0x000fda0003f05270 */
[----:B------:R-:W-:Y:S05]  /*1660*/  @!P0 EXIT ;  /* 0x000000000000894d */ /* 0x000fea0003800000 */
[----:B------:R-:W1:Y:S01]  /*1670*/  LDC R8, c[0x0][0x384] ;  /* 0x0000e100ff087b82 */ /* 0x000e620000000800 */
[----:B------:R-:W-:Y:S02]  /*1680*/  ISETP.GE.U32.AND P1, PT, R10, 0x4, PT ;  /* 0x000000040a00780c */ /* 0x000fe40003f26070 */
[----:B-1----:R-:W-:-:S04]  /*1690*/  LOP3.LUT R24, R8, 0x3, RZ, 0xc0, !PT ;  /* 0x0000000308187812 */ /* 0x002fc800078ec0ff */
[----:B------:R-:W-:-:S07]  /*16a0*/  ISETP.NE.AND P0, PT, R24, RZ, PT ;  /* 0x000000ff1800720c */ /* 0x000fce0003f05270 */
[----:B------:R-:W-:Y:S06]  /*16b0*/  @!P1 BRA `(.L_x_321) ;  /* 0x0000000000949947 */ /* 0x000fec0003800000 */
[----:B------:R-:W-:-:S04]  /*16c0*/  LEA R11, R9, R0, 0x7 ;  /* 0x00000000090b7211 */ /* 0x000fc800078e38ff */
[----:B------:R-:W-:-:S13]  /*16d0*/  ISETP.GE.AND P1, PT, R11, UR8, PT ;  /* 0x000000080b007c0c */ /* 0x000fda000bf26270 */
[----:B------:R-:W-:-:S04]  /*16e0*/  @!P1 IMAD.WIDE R14, R11, 0x4, R2 ;  /* 0x000000040b0e9825 */ /* 0x000fc800078e0202 */
[C---:B0-----:R-:W-:Y:S02]  /*16f0*/  @!P1 IMAD.WIDE R16, R11.reuse, 0x8, R4 ;  /* 0x000000080b109825 */ /* 0x041fe400078e0204 */
[----:B------:R-:W2:Y:S04]  /*1700*/  @!P1 LDG.E R15, desc[UR16][R14.64] ;  /* 0x000000100e0f9981 */ /* 0x000ea8000c1e1900 */
[----:B------:R-:W2:Y:S01]  /*1710*/  @!P1 LDG.E.64 R16, desc[UR16][R16.64] ;  /* 0x0000001010109981 */ /* 0x000ea2000c1e1b00 */
[C---:B------:R-:W-:Y:S01]  /*1720*/  IADD3 R25, PT, PT, R11.reuse, 0x80, RZ ;  /* 0x000000800b197810 */ /* 0x040fe20007ffe0ff */
        /* <DEDUP_REMOVED lines=17> */
[----:B------:R-:W-:Y:S02]  /*1840*/  VIADD R25, R11, 0x180 ;  /* 0x000001800b197836 */ /* 0x000fe40000000000 */
[----:B0-----:R-:W-:-:S03]  /*1850*/  @!P1 IMAD.WIDE R12, R10, 0x8, R6 ;  /* 0x000000080a0c9825 */ /* 0x001fc600078e0206 */
[----:B------:R-:W-:-:S13]  /*1860*/  ISETP.GE.AND P2, PT, R25, UR8, PT ;  /* 0x0000000819007c0c */ /* 0x000fda000bf46270 */
[----:B------:R-:W-:-:S04]  /*1870*/  @!P2 IMAD.WIDE R18, R25, 0x4, R2 ;  /* 0x000000041912a825 */ /* 0x000fc800078e0202 */
[----:B------:R-:W-:-:S04]  /*1880*/  @!P2 IMAD.WIDE R20, R25, 0x8, R4 ;  /* 0x000000081914a825 */ /* 0x000fc800078e0204 */
[----:B--2---:R-:W-:-:S05]  /*1890*/  @!P1 IMAD.WIDE R10, R27, 0x4, R28 ;  /* 0x000000041b0a9825 */ /* 0x004fca00078e021c */
[----:B------:R2:W-:Y:S04]  /*18a0*/  @!P1 STG.E.64 desc[UR16][R12.64], R10 ;  /* 0x0000000a0c009986 */ /* 0x0005e8000c101b10 */
[----:B------:R-:W3:Y:S04]  /*18b0*/  @!P2 LDG.E R19, desc[UR16][R18.64] ;  /* 0x000000101213a981 */ /* 0x000ee8000c1e1900 */
[----:B------:R-:W3:Y:S01]  /*18c0*/  @!P2 LDG.E.64 R20, desc[UR16][R20.64] ;  /* 0x000000101414a981 */ /* 0x000ee2000c1e1b00 */
[----:B-1----:R-:W-:Y:S01]  /*18d0*/  @!P2 IMAD.WIDE R16, R25, 0x8, R6 ;  /* 0x000000081910a825 */ /* 0x002fe200078e0206 */
[----:B------:R-:W-:-:S03]  /*18e0*/  IADD3 R9, PT, PT, R9, 0x4, RZ ;  /* 0x0000000409097810 */ /* 0x000fc60007ffe0ff */
[----:B---3--:R-:W-:-:S05]  /*18f0*/  @!P2 IMAD.WIDE R14, R19, 0x4, R20 ;  /* 0x00000004130ea825 */ /* 0x008fca00078e0214 */
[----:B------:R2:W-:Y:S02]  /*1900*/  @!P2 STG.E.64 desc[UR16][R16.64], R14 ;  /* 0x0000000e1000a986 */ /* 0x0005e4000c101b10 */
.L_x_321:
[----:B------:R-:W-:Y:S05]  /*1910*/  @!P0 EXIT ;  /* 0x000000000000894d */ /* 0x000fea0003800000 */
[----:B------:R-:W-:Y:S02]  /*1920*/  ISETP.NE.AND P0, PT, R24, 0x1, PT ;  /* 0x000000011800780c */ /* 0x000fe40003f05270 */
[----:B------:R-:W-:-:S04]  /*1930*/  LOP3.LUT R8, R8, 0x1, RZ, 0xc0, !PT ;  /* 0x0000000108087812 */ /* 0x000fc800078ec0ff */
[----:B------:R-:W-:-:S07]  /*1940*/  ISETP.NE.U32.AND P2, PT, R8, 0x1, PT ;  /* 0x000000010800780c */ /* 0x000fce0003f45070 */
[----:B------:R-:W-:Y:S06]  /*1950*/  @!P0 BRA `(.L_x_322) ;  /* 0x00000000004c8947 */ /* 0x000fec0003800000 */
[----:B0-2---:R-:W-:-:S04]  /*1960*/  LEA R17, R9, R0, 0x7 ;  /* 0x0000000009117211 */ /* 0x005fc800078e38ff */
[----:B------:R-:W-:-:S13]  /*1970*/  ISETP.GE.AND P0, PT, R17, UR8, PT ;  /* 0x0000000811007c0c */ /* 0x000fda000bf06270 */
[----:B------:R-:W-:-:S04]  /*1980*/  @!P0 IMAD.WIDE R10, R17, 0x4, R2 ;  /* 0x00000004110a8825 */ /* 0x000fc800078e0202 */
[C---:B------:R-:W-:Y:S02]  /*1990*/  @!P0 IMAD.WIDE R12, R17.reuse, 0x8, R4 ;  /* 0x00000008110c8825 */ /* 0x040fe400078e0204 */
        /* <DEDUP_REMOVED lines=15> */
.L_x_322:
[----:B------:R-:W-:Y:S05]  /*1a90*/  @P2 EXIT ;  /* 0x000000000000294d */ /* 0x000fea0003800000 */
[----:B------:R-:W-:-:S04]  /*1aa0*/  LEA R9, R9, R0, 0x7 ;  /* 0x0000000009097211 */ /* 0x000fc800078e38ff */
[----:B------:R-:W-:-:S13]  /*1ab0*/  ISETP.GE.AND P0, PT, R9, UR8, PT ;  /* 0x0000000809007c0c */ /* 0x000fda000bf06270 */
[----:B------:R-:W-:Y:S05]  /*1ac0*/  @P0 EXIT ;  /* 0x000000000000094d */ /* 0x000fea0003800000 */
[----:B------:R-:W-:-:S04]  /*1ad0*/  IMAD.WIDE R2, R9, 0x4, R2 ;  /* 0x0000000409027825 */ /* 0x000fc800078e0202 */
[C---:B------:R-:W-:Y:S02]  /*1ae0*/  IMAD.WIDE R4, R9.reuse, 0x8, R4 ;  /* 0x0000000809047825 */ /* 0x040fe400078e0204 */
[----:B------:R-:W3:Y:S04]  /*1af0*/  LDG.E R3, desc[UR16][R2.64] ;  /* 0x0000001002037981 */ /* 0x000ee8000c1e1900 */
[----:B------:R-:W3:Y:S01]  /*1b00*/  LDG.E.64 R4, desc[UR16][R4.64] ;  /* 0x0000001004047981 */ /* 0x000ee2000c1e1b00 */
[----:B------:R-:W-:-:S04]  /*1b10*/  IMAD.WIDE R8, R9, 0x8, R6 ;  /* 0x0000000809087825 */ /* 0x000fc800078e0206 */
[----:B---3--:R-:W-:-:S05]  /*1b20*/  IMAD.WIDE R6, R3, 0x4, R4 ;  /* 0x0000000403067825 */ /* 0x008fca00078e0204 */
[----:B------:R-:W-:Y:S01]  /*1b30*/  STG.E.64 desc[UR16][R8.64], R6 ;  /* 0x0000000608007986 */ /* 0x000fe2000c101b10 */
[----:B------:R-:W-:Y:S05]  /*1b40*/  EXIT ;  /* 0x000000000000794d */ /* 0x000fea0003800000 */
.L_x_323:
        /* <DEDUP_REMOVED lines=11> */
.L_x_356:


//--------------------- .text._ZN3cub18CUB_300001_SM_10006detail8for_each13static_kernelINS2_12policy_hub_t12policy_500_tElN6thrust24THRUST_300001_SM_1000_NS8cuda_cub6__fill7functorINS7_6detail15normal_iteratorINS7_10device_ptrIPfEEEESE_EEEEvT0_T1_ --------------------------
	.section	.text._ZN3cub18CUB_300001_SM_10006detail8for_each13static_kernelINS2_12policy_hub_t12policy_500_tElN6thrust24THRUST_300001_SM_1000_NS8cuda_cub6__fill7functorINS7_6detail15normal_iteratorINS7_10device_ptrIPfEEEESE_EEEEvT0_T1_,"ax",@progbits
	.align	128
        .global         _ZN3cub18CUB_300001_SM_10006detail8for_each13static_kernelINS2_12policy_hub_t12policy_500_tElN6thrust24THRUST_300001_SM_1000_NS8cuda_cub6__fill7functorINS7_6detail15normal_iteratorINS7_10device_ptrIPfEEEESE_EEEEvT0_T1_
        .type           _ZN3cub18CUB_300001_SM_10006detail8for_each13static_kernelINS2_12policy_hub_t12policy_500_tElN6thrust24THRUST_300001_SM_1000_NS8cuda_cub6__fill7functorINS7_6detail15normal_iteratorINS7_10device_ptrIPfEEEESE_EEEEvT0_T1_,@function
        .size           _ZN3cub18CUB_300001_SM_10006detail8for_each13static_kernelINS2_12policy_hub_t12policy_500_tElN6thrust24THRUST_300001_SM_1000_NS8cuda_cub6__fill7functorINS7_6detail15normal_iteratorINS7_10device_ptrIPfEEEESE_EEEEvT0_T1_,(.L_x_357 - _ZN3cub18CUB_300001_SM_10006detail8for_each13static_kernelINS2_12policy_hub_t12policy_500_tElN6thrust24THRUST_300001_SM_1000_NS8cuda_cub6__fill7functorINS7_6detail15normal_iteratorINS7_10device_ptrIPfEEEESE_EEEEvT0_T1_)
        .other          _ZN3cub18CUB_300001_SM_10006detail8for_each13static_kernelINS2_12policy_hub_t12policy_500_tElN6thrust24THRUST_300001_SM_1000_NS8cuda_cub6__fill7functorINS7_6detail15normal_iteratorINS7_10device_ptrIPfEEEESE_EEEEvT0_T1_,@"STO_CUDA_ENTRY STV_DEFAULT"
_ZN3cub18CUB_300001_SM_10006detail8for_each13static_kernelINS2_12policy_hub_t12policy_500_tElN6thrust24THRUST_300001_SM_1000_NS8cuda_cub6__fill7functorINS7_6detail15normal_iteratorINS7_10device_ptrIPfEEEESE_EEEEvT0_T1_:
.text._ZN3cub18CUB_300001_SM_10006detail8for_each13static_kernelINS2_12policy_hub_t12policy_500_tElN6thrust24THRUST_300001_SM_1000_NS8cuda_cub6__fill7functorINS7_6detail15normal_iteratorINS7_10device_ptrIPfEEEESE_EEEEvT0_T1_:
[----:B------:R-:W-:Y:S08]  /*0000*/  LDC R1, c[0x0][0x37c] ;  /* 0x0000df00ff017b82 */ /* 0x000ff00000000800 */
[----:B------:R-:W0:Y:S01]  /*0010*/  S2UR UR4, SR_CTAID.X ;  /* 0x00000000000479c3 */ /* 0x000e220000002500 */
[----:B------:R-:W1:Y:S01]  /*0020*/  LDCU.64 UR6, c[0x0][0x380] ;  /* 0x00007000ff0677ac */ /* 0x000e620008000a00 */
[----:B------:R-:W2:Y:S01]  /*0030*/  LDCU.64 UR8, c[0x0][0x358] ;  /* 0x00006b00ff0877ac */ /* 0x000ea20008000a00 */
[----:B0-----:R-:W-:-:S04]  /*0040*/  UIMAD.WIDE.U32 UR4, UR4, 0x200, URZ ;  /* 0x00000200040478a5 */ /* 0x001fc8000f8e00ff */
[----:B-1----:R-:W-:-:S04]  /*0050*/  UIADD3 UR6, UP0, UPT, -UR4, UR6, URZ ;  /* 0x0000000604067290 */ /* 0x002fc8000ff1e1ff */
[----:B------:R-:W-:Y:S02]  /*0060*/  UIADD3.X UR7, UPT, UPT, ~UR5, UR7, URZ, UP0, !UPT ;  /* 0x0000000705077290 */ /* 0x000fe400087fe5ff */
[----:B------:R-:W-:-:S04]  /*0070*/  UISETP.GE.U32.AND UP0, UPT, UR6, 0x200, UPT ;  /* 0x000002000600788c */ /* 0x000fc8000bf06070 */
[----:B------:R-:W-:-:S09]  /*0080*/  UISETP.GE.AND.EX UP0, UPT, UR7, URZ, UPT, UP0 ;  /* 0x000000ff0700728c */ /* 0x000fd2000bf06300 */
[----:B--2---:R-:W-:Y:S05]  /*0090*/  BRA.U !UP0, `(.L_x_324) ;  /* 0x0000000108287547 */ /* 0x004fea000b800000 */
[----:B------:R-:W0:Y:S01]  /*00a0*/  S2R R0, SR_TID.X ;  /* 0x0000000000007919 */ /* 0x000e220000002100 */
[----:B------:R-:W1:Y:S01]  /*00b0*/  LDCU.64 UR6, c[0x0][0x388] ;  /* 0x00007100ff0677ac */ /* 0x000e620008000a00 */
[----:B------:R-:W2:Y:S01]  /*00c0*/  LDC.64 R4, c[0x0][0x390] ;  /* 0x0000e400ff047b82 */ /* 0x000ea20000000a00 */
[----:B0-----:R-:W-:-:S05]  /*00d0*/  IADD3 R0, P0, PT, R0, UR4, RZ ;  /* 0x0000000400007c10 */ /* 0x001fca000ff1e0ff */
[----:B------:R-:W-:Y:S01]  /*00e0*/  IMAD.X R3, RZ, RZ, UR5, P0 ;  /* 0x00000005ff037e24 */ /* 0x000fe200080e06ff */
[----:B-1----:R-:W-:-:S04]  /*00f0*/  LEA R2, P0, R0, UR6, 0x3 ;  /* 0x0000000600027c11 */ /* 0x002fc8000f8018ff */
[----:B------:R-:W-:-:S05]  /*0100*/  LEA.HI.X R3, R0, UR7, R3, 0x3, P0 ;  /* 0x0000000700037c11 */ /* 0x000fca00080f1c03 */
[----:B--2---:R-:W-:Y:S04]  /*0110*/  STG.E.64 desc[UR8][R2.64], R4 ;  /* 0x0000000402007986 */ /* 0x004fe8000c101b08 */
[----:B------:R-:W-:Y:S01]  /*0120*/  STG.E.64 desc[UR8][R2.64+0x800], R4 ;  /* 0x0008000402007986 */ /* 0x000fe2000c101b08 */
[----:B------:R-:W-:Y:S05]  /*0130*/  EXIT ;  /* 0x000000000000794d */ /* 0x000fea0003800000 */
.L_x_324:
[----:B------:R-:W0:Y:S01]  /*0140*/  S2R R0, SR_TID.X ;  /* 0x0000000000007919 */ /* 0x000e220000002100 */
[----:B------:R-:W-:Y:S01]  /*0150*/  USHF.R.S32.HI UR7, URZ, 0x1f, UR6 ;  /* 0x0000001fff077899 */ /* 0x000fe20008011406 */
[----:B------:R-:W1:Y:S05]  /*0160*/  LDCU.64 UR10, c[0x0][0x388] ;  /* 0x00007100ff0a77ac */ /* 0x000e6a0008000a00 */
[----:B------:R-:W-:Y:S02]  /*0170*/  IMAD.U32 R2, RZ, RZ, UR7 ;  /* 0x00000007ff027e24 */ /* 0x000fe4000f8e00ff */
[----:B------:R-:W-:Y:S01]  /*0180*/  IMAD.U32 R6, RZ, RZ, UR7 ;  /* 0x00000007ff067e24 */ /* 0x000fe2000f8e00ff */
[----:B0-----:R-:W-:-:S04]  /*0190*/  ISETP.LT.U32.AND P0, PT, R0, UR6, PT ;  /* 0x0000000600007c0c */ /* 0x001fc8000bf01070 */
[----:B------:R-:W-:Y:S01]  /*01a0*/  ISETP.GT.AND.EX P0, PT, R2, RZ, PT, P0 ;  /* 0x000000ff0200720c */ /* 0x000fe20003f04300 */
[C---:B------:R-:W-:Y:S01]  /*01b0*/  VIADD R2, R0.reuse, 0x100 ;  /* 0x0000010000027836 */ /* 0x040fe20000000000 */
[----:B------:R-:W-:-:S04]  /*01c0*/  IADD3 R0, P2, PT, R0, UR4, RZ ;  /* 0x0000000400007c10 */ /* 0x000fc8000ff5e0ff */
[----:B------:R-:W-:Y:S01]  /*01d0*/  ISETP.LT.U32.AND P1, PT, R2, UR6, PT ;  /* 0x0000000602007c0c */ /* 0x000fe2000bf21070 */
[----:B------:R-:W-:Y:S01]  /*01e0*/  IMAD.X R3, RZ, RZ, UR5, P2 ;  /* 0x00000005ff037e24 */ /* 0x000fe200090e06ff */
[----:B-1----:R-:W-:Y:S02]  /*01f0*/  LEA R2, P2, R0, UR10, 0x3 ;  /* 0x0000000a00027c11 */ /* 0x002fe4000f8418ff */
[----:B------:R-:W-:Y:S02]  /*0200*/  ISETP.GT.AND.EX P1, PT, R6, RZ, PT, P1 ;  /* 0x000000ff0600720c */ /* 0x000fe40003f24310 */
[----:B------:R-:W-:Y:S01]  /*0210*/  LEA.HI.X R3, R0, UR11, R3, 0x3, P2 ;  /* 0x0000000b00037c11 */ /* 0x000fe200090f1c03 */
[----:B------:R-:W0:Y:S04]  /*0220*/  @P0 LDC.64 R4, c[0x0][0x390] ;  /* 0x0000e400ff040b82 */ /* 0x000e280000000a00 */
[----:B0-----:R0:W-:Y:S06]  /*0230*/  @P0 STG.E.64 desc[UR8][R2.64], R4 ;  /* 0x0000000402000986 */ /* 0x0011ec000c101b08 */
[----:B------:R-:W-:Y:S05]  /*0240*/  @!P1 EXIT ;  /* 0x000000000000994d */ /* 0x000fea0003800000 */
[----:B0-----:R-:W0:Y:S02]  /*0250*/  LDC.64 R4, c[0x0][0x390] ;  /* 0x0000e400ff047b82 */ /* 0x001e240000000a00 */
[----:B0-----:R-:W-:Y:S01]  /*0260*/  STG.E.64 desc[UR8][R2.64+0x800], R4 ;  /* 0x0008000402007986 */ /* 0x001fe2000c101b08 */
[----:B------:R-:W-:Y:S05]  /*0270*/  EXIT ;  /* 0x000000000000794d */ /* 0x000fea0003800000 */
.L_x_325:
        /* <DEDUP_REMOVED lines=16> */
.L_x_357:


//--------------------- .text._ZN3cub18CUB_300001_SM_10006detail8for_each13static_kernelINS2_12policy_hub_t12policy_500_tEmN6thrust24THRUST_300001_SM_1000_NS8cuda_cub20__uninitialized_fill7functorINS7_10device_ptrIPfEESC_EEEEvT0_T1_ --------------------------
	.section	.text._ZN3cub18CUB_300001_SM_10006detail8for_each13static_kernelINS2_12policy_hub_t12policy_500_tEmN6thrust24THRUST_300001_SM_1000_NS8cuda_cub20__uninitialized_fill7functorINS7_10device_ptrIPfEESC_EEEEvT0_T1_,"ax",@progbits
	.align	128
        .global         _ZN3cub18CUB_300001_SM_10006detail8for_each13static_kernelINS2_12policy_hub_t12policy_500_tEmN6thrust24THRUST_300001_SM_1000_NS8cuda_cub20__uninitialized_fill7functorINS7_10device_ptrIPfEESC_EEEEvT0_T1_
        .type           _ZN3cub18CUB_300001_SM_10006detail8for_each13static_kernelINS2_12policy_hub_t12policy_500_tEmN6thrust24THRUST_300001_SM_1000_NS8cuda_cub20__uninitialized_fill7functorINS7_10device_ptrIPfEESC_EEEEvT0_T1_,@function
        .size           _ZN3cub18CUB_300001_SM_10006detail8for_each13static_kernelINS2_12policy_hub_t12policy_500_tEmN6thrust24THRUST_300001_SM_1000_NS8cuda_cub20__uninitialized_fill7functorINS7_10device_ptrIPfEESC_EEEEvT0_T1_,(.L_x_358 - _ZN3cub18CUB_300001_SM_10006detail8for_each13static_kernelINS2_12policy_hub_t12policy_500_tEmN6thrust24THRUST_300001_SM_1000_NS8cuda_cub20__uninitialized_fill7functorINS7_10device_ptrIPfEESC_EEEEvT0_T1_)
        .other          _ZN3cub18CUB_300001_SM_10006detail8for_each13static_kernelINS2_12policy_hub_t12policy_500_tEmN6thrust24THRUST_300001_SM_1000_NS8cuda_cub20__uninitialized_fill7functorINS7_10device_ptrIPfEESC_EEEEvT0_T1_,@"STO_CUDA_ENTRY STV_DEFAULT"
_ZN3cub18CUB_300001_SM_10006detail8for_each13static_kernelINS2_12policy_hub_t12policy_500_tEmN6thrust24THRUST_300001_SM_1000_NS8cuda_cub20__uninitialized_fill7functorINS7_10device_ptrIPfEESC_EEEEvT0_T1_:
.text._ZN3cub18CUB_300001_SM_10006detail8for_each13static_kernelINS2_12policy_hub_t12policy_500_tEmN6thrust24THRUST_300001_SM_1000_NS8cuda_cub20__uninitialized_fill7functorINS7_10device_ptrIPfEESC_EEEEvT0_T1_:
        /* <DEDUP_REMOVED lines=8> */
[----:B------:R-:W-:-:S09]  /*0080*/  UISETP.GE.U32.AND.EX UP0, UPT, UR7, URZ, UPT, UP0 ;  /* 0x000000ff0700728c */ /* 0x000fd2000bf06100 */
        /* <DEDUP_REMOVED lines=11> */
.L_x_326:
[----:B------:R-:W0:Y:S01]  /*0140*/  S2R R0, SR_TID.X ;  /* 0x0000000000007919 */ /* 0x000e220000002100 */
[----:B------:R-:W-:Y:S01]  /*0150*/  IMAD.U32 R2, RZ, RZ, UR7 ;  /* 0x00000007ff027e24 */ /* 0x000fe2000f8e00ff */
[----:B------:R-:W1:Y:S01]  /*0160*/  LDCU.64 UR10, c[0x0][0x388] ;  /* 0x00007100ff0a77ac */ /* 0x000e620008000a00 */
[----:B------:R-:W-:Y:S01]  /*0170*/  IMAD.U32 R6, RZ, RZ, UR7 ;  /* 0x00000007ff067e24 */ /* 0x000fe2000f8e00ff */
[----:B0-----:R-:W-:-:S04]  /*0180*/  ISETP.LT.U32.AND P0, PT, R0, UR6, PT ;  /* 0x0000000600007c0c */ /* 0x001fc8000bf01070 */
[----:B------:R-:W-:Y:S01]  /*0190*/  ISETP.GT.U32.AND.EX P0, PT, R2, RZ, PT, P0 ;  /* 0x000000ff0200720c */ /* 0x000fe20003f04100 */
[C---:B------:R-:W-:Y:S01]  /*01a0*/  VIADD R2, R0.reuse, 0x100 ;  /* 0x0000010000027836 */ /* 0x040fe20000000000 */
[----:B------:R-:W-:-:S04]  /*01b0*/  IADD3 R0, P2, PT, R0, UR4, RZ ;  /* 0x0000000400007c10 */ /* 0x000fc8000ff5e0ff */
[----:B------:R-:W-:Y:S01]  /*01c0*/  ISETP.LT.U32.AND P1, PT, R2, UR6, PT ;  /* 0x0000000602007c0c */ /* 0x000fe2000bf21070 */
[----:B------:R-:W-:Y:S01]  /*01d0*/  IMAD.X R3, RZ, RZ, UR5, P2 ;  /* 0x00000005ff037e24 */ /* 0x000fe200090e06ff */
[----:B-1----:R-:W-:Y:S02]  /*01e0*/  LEA R2, P2, R0, UR10, 0x3 ;  /* 0x0000000a00027c11 */ /* 0x002fe4000f8418ff */
[----:B------:R-:W-:Y:S02]  /*01f0*/  ISETP.GT.U32.AND.EX P1, PT, R6, RZ, PT, P1 ;  /* 0x000000ff0600720c */ /* 0x000fe40003f24110 */
[----:B------:R-:W-:Y:S01]  /*0200*/  LEA.HI.X R3, R0, UR11, R3, 0x3, P2 ;  /* 0x0000000b00037c11 */ /* 0x000fe200090f1c03 */
[----:B------:R-:W0:Y:S04]  /*0210*/  @P0 LDC.64 R4, c[0x0][0x390] ;  /* 0x0000e400ff040b82 */ /* 0x000e280000000a00 */
[----:B0-----:R0:W-:Y:S06]  /*0220*/  @P0 STG.E.64 desc[UR8][R2.64], R4 ;  /* 0x0000000402000986 */ /* 0x0011ec000c101b08 */
[----:B------:R-:W-:Y:S05]  /*0230*/  @!P1 EXIT ;  /* 0x000000000000994d */ /* 0x000fea0003800000 */
[----:B0-----:R-:W0:Y:S02]  /*0240*/  LDC.64 R4, c[0x0][0x390] ;  /* 0x0000e400ff047b82 */ /* 0x001e240000000a00 */
[----:B0-----:R-:W-:Y:S01]  /*0250*/  STG.E.64 desc[UR8][R2.64+0x800], R4 ;  /* 0x0008000402007986 */ /* 0x001fe2000c101b08 */
[----:B------:R-:W-:Y:S05]  /*0260*/  EXIT ;  /* 0x000000000000794d */ /* 0x000fea0003800000 */
.L_x_327:
        /* <DEDUP_REMOVED lines=9> */
.L_x_358:


//--------------------- .text._ZN3cub18CUB_300001_SM_10006detail8for_each13static_kernelINS2_12policy_hub_t12policy_500_tElN6thrust24THRUST_300001_SM_1000_NS8cuda_cub10__tabulate7functorINS7_6detail15normal_iteratorINS7_10device_ptrIiEEEENS7_6system6detail7generic6detail22compute_sequence_valueIivEElEEEEvT0_T1_ --------------------------
	.section	.text._ZN3cub18CUB_300001_SM_10006detail8for_each13static_kernelINS2_12policy_hub_t12policy_500_tElN6thrust24THRUST_300001_SM_1000_NS8cuda_cub10__tabulate7functorINS7_6detail15normal_iteratorINS7_10device_ptrIiEEEENS7_6system6detail7generic6detail22compute_sequence_valueIivEElEEEEvT0_T1_,"ax",@progbits
	.align	128
        .global         _ZN3cub18CUB_300001_SM_10006detail8for_each13static_kernelINS2_12policy_hub_t12policy_500_tElN6thrust24THRUST_300001_SM_1000_NS8cuda_cub10__tabulate7functorINS7_6detail15normal_iteratorINS7_10device_ptrIiEEEENS7_6system6detail7generic6detail22compute_sequence_valueIivEElEEEEvT0_T1_
        .type           _ZN3cub18CUB_300001_SM_10006detail8for_each13static_kernelINS2_12policy_hub_t12policy_500_tElN6thrust24THRUST_300001_SM_1000_NS8cuda_cub10__tabulate7functorINS7_6detail15normal_iteratorINS7_10device_ptrIiEEEENS7_6system6detail7generic6detail22compute_sequence_valueIivEElEEEEvT0_T1_,@function
        .size           _ZN3cub18CUB_300001_SM_10006detail8for_each13static_kernelINS2_12policy_hub_t12policy_500_tElN6thrust24THRUST_300001_SM_1000_NS8cuda_cub10__tabulate7functorINS7_6detail15normal_iteratorINS7_10device_ptrIiEEEENS7_6system6detail7generic6detail22compute_sequence_valueIivEElEEEEvT0_T1_,(.L_x_359 - _ZN3cub18CUB_300001_SM_10006detail8for_each13static_kernelINS2_12policy_hub_t12policy_500_tElN6thrust24THRUST_300001_SM_1000_NS8cuda_cub10__tabulate7functorINS7_6detail15normal_iteratorINS7_10device_ptrIiEEEENS7_6system6detail7generic6detail22compute_sequence_valueIivEElEEEEvT0_T1_)
        .other          _ZN3cub18CUB_300001_SM_10006detail8for_each13static_kernelINS2_12policy_hub_t12policy_500_tElN6thrust24THRUST_300001_SM_1000_NS8cuda_cub10__tabulate7functorINS7_6detail15normal_iteratorINS7_10device_ptrIiEEEENS7_6system6detail7generic6detail22compute_sequence_valueIivEElEEEEvT0_T1_,@"STO_CUDA_ENTRY STV_DEFAULT"
_ZN3cub18CUB_300001_SM_10006detail8for_each13static_kernelINS2_12policy_hub_t12policy_500_tElN6thrust24THRUST_300001_SM_1000_NS8cuda_cub10__tabulate7functorINS7_6detail15normal_iteratorINS7_10device_ptrIiEEEENS7_6system6detail7generic6detail22compute_sequence_valueIivEElEEEEvT0_T1_:
.text._ZN3cub18CUB_300001_SM_10006detail8for_each13static_kernelINS2_12policy_hub_t12policy_500_tElN6thrust24THRUST_300001_SM_1000_NS8cuda_cub10__tabulate7functorINS7_6detail15normal_iteratorINS7_10device_ptrIiEEEENS7_6system6detail7generic6detail22compute_sequence_valueIivEElEEEEvT0_T1_:
        /* <DEDUP_REMOVED lines=11> */
[----:B------:R-:W1:Y:S01]  /*00b0*/  LDC.64 R6, c[0x0][0x390] ;  /* 0x0000e400ff067b82 */ /* 0x000e620000000a00 */
[----:B------:R-:W2:Y:S01]  /*00c0*/  LDCU.64 UR10, c[0x0][0x388] ;  /* 0x00007100ff0a77ac */ /* 0x000ea20008000a00 */
[----:B0-----:R-:W-:-:S05]  /*00d0*/  IADD3 R5, P0, PT, R0, UR4, RZ ;  /* 0x0000000400057c10 */ /* 0x001fca000ff1e0ff */
[----:B------:R-:W-:Y:S01]  /*00e0*/  IMAD.X R4, RZ, RZ, UR5, P0 ;  /* 0x00000005ff047e24 */ /* 0x000fe200080e06ff */
[C---:B--2---:R-:W-:Y:S01]  /*00f0*/  LEA R2, P0, R5.reuse, UR10, 0x2 ;  /* 0x0000000a05027c11 */ /* 0x044fe2000f8010ff */
[----:B------:R-:W-:-:S03]  /*0100*/  VIADD R0, R5, 0x100 ;  /* 0x0000010005007836 */ /* 0x000fc60000000000 */
[C---:B------:R-:W-:Y:S01]  /*0110*/  LEA.HI.X R3, R5.reuse, UR11, R4, 0x2, P0 ;  /* 0x0000000b05037c11 */ /* 0x040fe200080f1404 */
[-CC-:B-1----:R-:W-:Y:S02]  /*0120*/  IMAD R5, R5, R7.reuse, R6.reuse ;  /* 0x0000000705057224 */ /* 0x182fe400078e0206 */
[----:B------:R-:W-:-:S03]  /*0130*/  IMAD R7, R0, R7, R6 ;  /* 0x0000000700077224 */ /* 0x000fc600078e0206 */
[----:B------:R-:W-:Y:S04]  /*0140*/  STG.E desc[UR8][R2.64], R5 ;  /* 0x0000000502007986 */ /* 0x000fe8000c101908 */
[----:B------:R-:W-:Y:S01]  /*0150*/  STG.E desc[UR8][R2.64+0x400], R7 ;  /* 0x0004000702007986 */ /* 0x000fe2000c101908 */
[----:B------:R-:W-:Y:S05]  /*0160*/  EXIT ;  /* 0x000000000000794d */ /* 0x000fea0003800000 */
.L_x_328:
[----:B------:R-:W0:Y:S01]  /*0170*/  S2R R2, SR_TID.X ;  /* 0x0000000000027919 */ /* 0x000e220000002100 */
[----:B------:R-:W-:Y:S01]  /*0180*/  USHF.R.S32.HI UR7, URZ, 0x1f, UR6 ;  /* 0x0000001fff077899 */ /* 0x000fe20008011406 */
[----:B------:R-:W-:Y:S05]  /*0190*/  BSSY.RECONVERGENT B0, `(.L_x_329) ;  /* 0x0000011000007945 */ /* 0x000fea0003800200 */
[----:B------:R-:W-:Y:S02]  /*01a0*/  IMAD.U32 R3, RZ, RZ, UR7 ;  /* 0x00000007ff037e24 */ /* 0x000fe4000f8e00ff */
[----:B------:R-:W-:Y:S01]  /*01b0*/  IMAD.U32 R4, RZ, RZ, UR7 ;  /* 0x00000007ff047e24 */ /* 0x000fe2000f8e00ff */
[C---:B0-----:R-:W-:Y:S01]  /*01c0*/  ISETP.LT.U32.AND P0, PT, R2.reuse, UR6, PT ;  /* 0x0000000602007c0c */ /* 0x041fe2000bf01070 */
[----:B------:R-:W-:-:S03]  /*01d0*/  VIADD R0, R2, 0x100 ;  /* 0x0000010002007836 */ /* 0x000fc60000000000 */
[----:B------:R-:W-:Y:S02]  /*01e0*/  ISETP.GT.AND.EX P0, PT, R3, RZ, PT, P0 ;  /* 0x000000ff0300720c */ /* 0x000fe40003f04300 */
[----:B------:R-:W-:-:S04]  /*01f0*/  ISETP.LT.U32.AND P1, PT, R0, UR6, PT ;  /* 0x0000000600007c0c */ /* 0x000fc8000bf21070 */
[----:B------:R-:W-:-:S07]  /*0200*/  ISETP.GT.AND.EX P1, PT, R4, RZ, PT, P1 ;  /* 0x000000ff0400720c */ /* 0x000fce0003f24310 */
[----:B------:R-:W-:Y:S06]  /*0210*/  @!P0 BRA `(.L_x_330) ;  /* 0x0000000000208947 */ /* 0x000fec0003800000 */
[----:B------:R-:W0:Y:S01]  /*0220*/  LDC.64 R6, c[0x0][0x390] ;  /* 0x0000e400ff067b82 */ /* 0x000e220000000a00 */
[----:B------:R-:W1:Y:S01]  /*0230*/  LDCU.64 UR10, c[0x0][0x388] ;  /* 0x00007100ff0a77ac */ /* 0x000e620008000a00 */
[----:B------:R-:W-:-:S05]  /*0240*/  IADD3 R4, P0, PT, R2, UR4, RZ ;  /* 0x0000000402047c10 */ /* 0x000fca000ff1e0ff */
[----:B------:R-:W-:Y:S01]  /*0250*/  IMAD.X R3, RZ, RZ, UR5, P0 ;  /* 0x00000005ff037e24 */ /* 0x000fe200080e06ff */
[----:B-1----:R-:W-:-:S04]  /*0260*/  LEA R2, P0, R4, UR10, 0x2 ;  /* 0x0000000a04027c11 */ /* 0x002fc8000f8010ff */
[C---:B------:R-:W-:Y:S01]  /*0270*/  LEA.HI.X R3, R4.reuse, UR11, R3, 0x2, P0 ;  /* 0x0000000b04037c11 */ /* 0x040fe200080f1403 */
[----:B0-----:R-:W-:-:S05]  /*0280*/  IMAD R7, R4, R7, R6 ;  /* 0x0000000704077224 */ /* 0x001fca00078e0206 */
[----:B------:R0:W-:Y:S03]  /*0290*/  STG.E desc[UR8][R2.64], R7 ;  /* 0x0000000702007986 */ /* 0x0001e6000c101908 */
.L_x_330:
[----:B------:R-:W-:Y:S05]  /*02a0*/  BSYNC.RECONVERGENT B0 ;  /* 0x0000000000007941 */ /* 0x000fea0003800200 */
.L_x_329:
[----:B------:R-:W-:Y:S05]  /*02b0*/  @!P1 EXIT ;  /* 0x000000000000994d */ /* 0x000fea0003800000 */
[----:B------:R-:W1:Y:S01]  /*02c0*/  LDC.64 R4, c[0x0][0x390] ;  /* 0x0000e400ff047b82 */ /* 0x000e620000000a00 */
[----:B------:R-:W2:Y:S01]  /*02d0*/  LDCU.64 UR6, c[0x0][0x388] ;  /* 0x00007100ff0677ac */ /* 0x000ea20008000a00 */
[----:B------:R-:W-:-:S05]  /*02e0*/  IADD3 R0, P0, PT, R0, UR4, RZ ;  /* 0x0000000400007c10 */ /* 0x000fca000ff1e0ff */
[----:B0-----:R-:W-:Y:S01]  /*02f0*/  IMAD.X R3, RZ, RZ, UR5, P0 ;  /* 0x00000005ff037e24 */ /* 0x001fe200080e06ff */
[----:B--2---:R-:W-:-:S04]  /*0300*/  LEA R2, P0, R0, UR6, 0x2 ;  /* 0x0000000600027c11 */ /* 0x004fc8000f8010ff */
[C---:B------:R-:W-:Y:S01]  /*0310*/  LEA.HI.X R3, R0.reuse, UR7, R3, 0x2, P0 ;  /* 0x0000000700037c11 */ /* 0x040fe200080f1403 */
[----:B-1----:R-:W-:-:S05]  /*0320*/  IMAD R5, R0, R5, R4 ;  /* 0x0000000500057224 */ /* 0x002fca00078e0204 */
[----:B------:R-:W-:Y:S01]  /*0330*/  STG.E desc[UR8][R2.64], R5 ;  /* 0x0000000502007986 */ /* 0x000fe2000c101908 */
[----:B------:R-:W-:Y:S05]  /*0340*/  EXIT ;  /* 0x000000000000794d */ /* 0x000fea0003800000 */
.L_x_331:
        /* <DEDUP_REMOVED lines=11> */
.L_x_359:


//--------------------- .text._ZN3cub18CUB_300001_SM_10006detail8for_each13static_kernelINS2_12policy_hub_t12policy_500_tEmN6thrust24THRUST_300001_SM_1000_NS8cuda_cub20__uninitialized_fill7functorINS7_10device_ptrIiEEiEEEEvT0_T1_ --------------------------
	.section	.text._ZN3cub18CUB_300001_SM_10006detail8for_each13static_kernelINS2_12policy_hub_t12policy_500_tEmN6thrust24THRUST_300001_SM_1000_NS8cuda_cub20__uninitialized_fill7functorINS7_10device_ptrIiEEiEEEEvT0_T1_,"ax",@progbits
	.align	128
        .global         _ZN3cub18CUB_300001_SM_10006detail8for_each13static_kernelINS2_12policy_hub_t12policy_500_tEmN6thrust24THRUST_300001_SM_1000_NS8cuda_cub20__uninitialized_fill7functorINS7_10device_ptrIiEEiEEEEvT0_T1_
        .type           _ZN3cub18CUB_300001_SM_10006detail8for_each13static_kernelINS2_12policy_hub_t12policy_500_tEmN6thrust24THRUST_300001_SM_1000_NS8cuda_cub20__uninitialized_fill7functorINS7_10device_ptrIiEEiEEEEvT0_T1_,@function
        .size           _ZN3cub18CUB_300001_SM_10006detail8for_each13static_kernelINS2_12policy_hub_t12policy_500_tEmN6thrust24THRUST_300001_SM_1000_NS8cuda_cub20__uninitialized_fill7functorINS7_10device_ptrIiEEiEEEEvT0_T1_,(.L_x_360 - _ZN3cub18CUB_300001_SM_10006detail8for_each13static_kernelINS2_12policy_hub_t12policy_500_tEmN6thrust24THRUST_300001_SM_1000_NS8cuda_cub20__uninitialized_fill7functorINS7_10device_ptrIiEEiEEEEvT0_T1_)
        .other          _ZN3cub18CUB_300001_SM_10006detail8for_each13static_kernelINS2_12policy_hub_t12policy_500_tEmN6thrust24THRUST_300001_SM_1000_NS8cuda_cub20__uninitialized_fill7functorINS7_10device_ptrIiEEiEEEEvT0_T1_,@"STO_CUDA_ENTRY STV_DEFAULT"
_ZN3cub18CUB_300001_SM_10006detail8for_each13static_kernelINS2_12policy_hub_t12policy_500_tEmN6thrust24THRUST_300001_SM_1000_NS8cuda_cub20__uninitialized_fill7functorINS7_10device_ptrIiEEiEEEEvT0_T1_:
.text._ZN3cub18CUB_300001_SM_10006detail8for_each13static_kernelINS2_12policy_hub_t12policy_500_tEmN6thrust24THRUST_300001_SM_1000_NS8cuda_cub20__uninitialized_fill7functorINS7_10device_ptrIiEEiEEEEvT0_T1_:
        /* <DEDUP_REMOVED lines=12> */
[----:B------:R-:W2:Y:S01]  /*00c0*/  LDC R5, c[0x0][0x390] ;  /* 0x0000e400ff057b82 */ /* 0x000ea20000000800 */
[----:B0-----:R-:W-:-:S05]  /*00d0*/  IADD3 R0, P0, PT, R0, UR4, RZ ;  /* 0x0000000400007c10 */ /* 0x001fca000ff1e0ff */
[----:B------:R-:W-:Y:S01]  /*00e0*/  IMAD.X R3, RZ, RZ, UR5, P0 ;  /* 0x00000005ff037e24 */ /* 0x000fe200080e06ff */
[----:B-1----:R-:W-:-:S04]  /*00f0*/  LEA R2, P0, R0, UR6, 0x2 ;  /* 0x0000000600027c11 */ /* 0x002fc8000f8010ff */
[----:B------:R-:W-:-:S05]  /*0100*/  LEA.HI.X R3, R0, UR7, R3, 0x2, P0 ;  /* 0x0000000700037c11 */ /* 0x000fca00080f1403 */
[----:B--2---:R-:W-:Y:S04]  /*0110*/  STG.E desc[UR8][R2.64], R5 ;  /* 0x0000000502007986 */ /* 0x004fe8000c101908 */
[----:B------:R-:W-:Y:S01]  /*0120*/  STG.E desc[UR8][R2.64+0x400], R5 ;  /* 0x0004000502007986 */ /* 0x000fe2000c101908 */
[----:B------:R-:W-:Y:S05]  /*0130*/  EXIT ;  /* 0x000000000000794d */ /* 0x000fea0003800000 */
.L_x_332:
        /* <DEDUP_REMOVED lines=13> */
[----:B------:R-:W0:Y:S04]  /*0210*/  @P0 LDC R5, c[0x0][0x390] ;  /* 0x0000e400ff050b82 */ /* 0x000e280000000800 */
[----:B0-----:R0:W-:Y:S06]  /*0220*/  @P0 STG.E desc[UR8][R2.64], R5 ;  /* 0x0000000502000986 */ /* 0x0011ec000c101908 */
[----:B------:R-:W-:Y:S05]  /*0230*/  @!P1 EXIT ;  /* 0x000000000000994d */ /* 0x000fea0003800000 */
[----:B0-----:R-:W0:Y:S02]  /*0240*/  LDC R5, c[0x0][0x390] ;  /* 0x0000e400ff057b82 */ /* 0x001e240000000800 */
[----:B0-----:R-:W-:Y:S01]  /*0250*/  STG.E desc[UR8][R2.64+0x400], R5 ;  /* 0x0004000502007986 */ /* 0x001fe2000c101908 */
[----:B------:R-:W-:Y:S05]  /*0260*/  EXIT ;  /* 0x000000000000794d */ /* 0x000fea0003800000 */
.L_x_333:
        /* <DEDUP_REMOVED lines=9> */
.L_x_360:


//--------------------- .text._ZN3cub18CUB_300001_SM_10006detail8for_each13static_kernelINS2_12policy_hub_t12policy_500_tElN6thrust24THRUST_300001_SM_1000_NS8cuda_cub20__uninitialized_copy7functorINS7_6detail15normal_iteratorINS7_10device_ptrIfEEEENS7_7pointerIfNS8_3tagENS7_11use_defaultESI_EEEEEEvT0_T1_ --------------------------
	.section	.text._ZN3cub18CUB_300001_SM_10006detail8for_each13static_kernelINS2_12policy_hub_t12policy_500_tElN6thrust24THRUST_300001_SM_1000_NS8cuda_cub20__uninitialized_copy7functorINS7_6detail15normal_iteratorINS7_10device_ptrIfEEEENS7_7pointerIfNS8_3tagENS7_11use_defaultESI_EEEEEEvT0_T1_,"ax",@progbits
	.align	128
        .global         _ZN3cub18CUB_300001_SM_10006detail8for_each13static_kernelINS2_12policy_hub_t12policy_500_tElN6thrust24THRUST_300001_SM_1000_NS8cuda_cub20__uninitialized_copy7functorINS7_6detail15normal_iteratorINS7_10device_ptrIfEEEENS7_7pointerIfNS8_3tagENS7_11use_defaultESI_EEEEEEvT0_T1_
        .type           _ZN3cub18CUB_300001_SM_10006detail8for_each13static_kernelINS2_12policy_hub_t12policy_500_tElN6thrust24THRUST_300001_SM_1000_NS8cuda_cub20__uninitialized_copy7functorINS7_6detail15normal_iteratorINS7_10device_ptrIfEEEENS7_7pointerIfNS8_3tagENS7_11use_defaultESI_EEEEEEvT0_T1_,@function
        .size           _ZN3cub18CUB_300001_SM_10006detail8for_each13static_kernelINS2_12policy_hub_t12policy_500_tElN6thrust24THRUST_300001_SM_1000_NS8cuda_cub20__uninitialized_copy7functorINS7_6detail15normal_iteratorINS7_10device_ptrIfEEEENS7_7pointerIfNS8_3tagENS7_11use_defaultESI_EEEEEEvT0_T1_,(.L_x_361 - _ZN3cub18CUB_300001_SM_10006detail8for_each13static_kernelINS2_12policy_hub_t12policy_500_tElN6thrust24THRUST_300001_SM_1000_NS8cuda_cub20__uninitialized_copy7functorINS7_6detail15normal_iteratorINS7_10device_ptrIfEEEENS7_7pointerIfNS8_3tagENS7_11use_defaultESI_EEEEEEvT0_T1_)
        .other          _ZN3cub18CUB_300001_SM_10006detail8for_each13static_kernelINS2_12policy_hub_t12policy_500_tElN6thrust24THRUST_300001_SM_1000_NS8cuda_cub20__uninitialized_copy7functorINS7_6detail15normal_iteratorINS7_10device_ptrIfEEEENS7_7pointerIfNS8_3tagENS7_11use_defaultESI_EEEEEEvT0_T1_,@"STO_CUDA_ENTRY STV_DEFAULT"
_ZN3cub18CUB_300001_SM_10006detail8for_each13static_kernelINS2_12policy_hub_t12policy_500_tElN6thrust24THRUST_300001_SM_1000_NS8cuda_cub20__uninitialized_copy7functorINS7_6detail15normal_iteratorINS7_10device_ptrIfEEEENS7_7pointerIfNS8_3tagENS7_11use_defaultESI_EEEEEEvT0_T1_:
.text._ZN3cub18CUB_300001_SM_10006detail8for_each13static_kernelINS2_12policy_hub_t12policy_500_tElN6thrust24THRUST_300001_SM_1000_NS8cuda_cub20__uninitialized_copy7functorINS7_6detail15normal_iteratorINS7_10device_ptrIfEEEENS7_7pointerIfNS8_3tagENS7_11use_defaultESI_EEEEEEvT0_T1_:
        /* <DEDUP_REMOVED lines=12> */
[----:B0-----:R-:W-:-:S05]  /*00c0*/  IADD3 R0, P0, PT, R0, UR4, RZ ;  /* 0x0000000400007c10 */ /* 0x001fca000ff1e0ff */
[----:B------:R-:W-:Y:S02]  /*00d0*/  IMAD.X R3, RZ, RZ, UR5, P0 ;  /* 0x00000005ff037e24 */ /* 0x000fe400080e06ff */
[----:B------:R-:W-:-:S03]  /*00e0*/  IMAD.SHL.U32 R4, R0, 0x4, RZ ;  /* 0x0000000400047824 */ /* 0x000fc600078e00ff */
[----:B------:R-:W-:Y:S02]  /*00f0*/  SHF.L.U64.HI R0, R0, 0x2, R3 ;  /* 0x0000000200007819 */ /* 0x000fe40000010203 */
[----:B-1----:R-:W-:-:S04]  /*0100*/  IADD3 R2, P0, PT, R4, UR10, RZ ;  /* 0x0000000a04027c10 */ /* 0x002fc8000ff1e0ff */
[----:B------:R-:W-:Y:S01]  /*0110*/  IADD3.X R3, PT, PT, R0, UR11, RZ, P0, !PT ;  /* 0x0000000b00037c10 */ /* 0x000fe200087fe4ff */
[----:B------:R-:W0:Y:S04]  /*0120*/  LDCU.64 UR10, c[0x0][0x390] ;  /* 0x00007200ff0a77ac */ /* 0x000e280008000a00 */
[----:B------:R-:W2:Y:S01]  /*0130*/  LDG.E R7, desc[UR8][R2.64] ;  /* 0x0000000802077981 */ /* 0x000ea2000c1e1900 */
[----:B0-----:R-:W-:-:S04]  /*0140*/  IADD3 R4, P0, PT, R4, UR10, RZ ;  /* 0x0000000a04047c10 */ /* 0x001fc8000ff1e0ff */
[----:B------:R-:W-:-:S05]  /*0150*/  IADD3.X R5, PT, PT, R0, UR11, RZ, P0, !PT ;  /* 0x0000000b00057c10 */ /* 0x000fca00087fe4ff */
[----:B--2---:R-:W-:Y:S04]  /*0160*/  STG.E desc[UR8][R4.64], R7 ;  /* 0x0000000704007986 */ /* 0x004fe8000c101908 */
[----:B------:R-:W2:Y:S04]  /*0170*/  LDG.E R9, desc[UR8][R2.64+0x400] ;  /* 0x0004000802097981 */ /* 0x000ea8000c1e1900 */
[----:B--2---:R-:W-:Y:S01]  /*0180*/  STG.E desc[UR8][R4.64+0x400], R9 ;  /* 0x0004000904007986 */ /* 0x004fe2000c101908 */
[----:B------:R-:W-:Y:S05]  /*0190*/  EXIT ;  /* 0x000000000000794d */ /* 0x000fea0003800000 */
.L_x_334:
[----:B------:R-:W0:Y:S01]  /*01a0*/  S2R R0, SR_TID.X ;  /* 0x0000000000007919 */ /* 0x000e220000002100 */
[----:B------:R-:W-:Y:S01]  /*01b0*/  USHF.R.S32.HI UR7, URZ, 0x1f, UR6 ;  /* 0x0000001fff077899 */ /* 0x000fe20008011406 */
[----:B------:R-:W-:Y:S05]  /*01c0*/  BSSY.RECONVERGENT B0, `(.L_x_335) ;  /* 0x0000015000007945 */ /* 0x000fea0003800200 */
[----:B------:R-:W-:Y:S01]  /*01d0*/  IMAD.U32 R3, RZ, RZ, UR7 ;  /* 0x00000007ff037e24 */ /* 0x000fe2000f8e00ff */
[C---:B0-----:R-:W-:Y:S01]  /*01e0*/  ISETP.LT.U32.AND P0, PT, R0.reuse, UR6, PT ;  /* 0x0000000600007c0c */ /* 0x041fe2000bf01070 */
[----:B------:R-:W-:-:S03]  /*01f0*/  VIADD R2, R0, 0x100 ;  /* 0x0000010000027836 */ /* 0x000fc60000000000 */
[----:B------:R-:W-:Y:S02]  /*0200*/  ISETP.GT.AND.EX P0, PT, R3, RZ, PT, P0 ;  /* 0x000000ff0300720c */ /* 0x000fe40003f04300 */
[----:B------:R-:W-:Y:S01]  /*0210*/  ISETP.LT.U32.AND P1, PT, R2, UR6, PT ;  /* 0x0000000602007c0c */ /* 0x000fe2000bf21070 */
[----:B------:R-:W-:-:S05]  /*0220*/  IMAD.U32 R2, RZ, RZ, UR7 ;  /* 0x00000007ff027e24 */ /* 0x000fca000f8e00ff */
[----:B------:R-:W-:-:S05]  /*0230*/  ISETP.GT.AND.EX P1, PT, R2, RZ, PT, P1 ;  /* 0x000000ff0200720c */ /* 0x000fca0003f24310 */
[----:B------:R-:W-:Y:S08]  /*0240*/  @!P0 BRA `(.L_x_336) ;  /* 0x0000000000308947 */ /* 0x000ff00003800000 */
[----:B------:R-:W0:Y:S01]  /*0250*/  LDCU.64 UR10, c[0x0][0x388] ;  /* 0x00007100ff0a77ac */ /* 0x000e220008000a00 */
[----:B------:R-:W-:-:S05]  /*0260*/  IADD3 R2, P0, PT, R0, UR4, RZ ;  /* 0x0000000400027c10 */ /* 0x000fca000ff1e0ff */
[----:B------:R-:W-:Y:S02]  /*0270*/  IMAD.X R3, RZ, RZ, UR5, P0 ;  /* 0x00000005ff037e24 */ /* 0x000fe400080e06ff */
[----:B------:R-:W-:-:S03]  /*0280*/  IMAD.SHL.U32 R4, R2, 0x4, RZ ;  /* 0x0000000402047824 */ /* 0x000fc600078e00ff */
[----:B------:R-:W-:Y:S02]  /*0290*/  SHF.L.U64.HI R5, R2, 0x2, R3 ;  /* 0x0000000202057819 */ /* 0x000fe40000010203 */
[----:B0-----:R-:W-:-:S04]  /*02a0*/  IADD3 R2, P0, PT, R4, UR10, RZ ;  /* 0x0000000a04027c10 */ /* 0x001fc8000ff1e0ff */
[----:B------:R-:W-:Y:S01]  /*02b0*/  IADD3.X R3, PT, PT, R5, UR11, RZ, P0, !PT ;  /* 0x0000000b05037c10 */ /* 0x000fe200087fe4ff */
[----:B------:R-:W0:Y:S05]  /*02c0*/  LDCU.64 UR10, c[0x0][0x390] ;  /* 0x00007200ff0a77ac */ /* 0x000e2a0008000a00 */
[----:B------:R-:W2:Y:S01]  /*02d0*/  LDG.E R3, desc[UR8][R2.64] ;  /* 0x0000000802037981 */ /* 0x000ea2000c1e1900 */
[----:B0-----:R-:W-:-:S04]  /*02e0*/  IADD3 R4, P0, PT, R4, UR10, RZ ;  /* 0x0000000a04047c10 */ /* 0x001fc8000ff1e0ff */
[----:B------:R-:W-:-:S05]  /*02f0*/  IADD3.X R5, PT, PT, R5, UR11, RZ, P0, !PT ;  /* 0x0000000b05057c10 */ /* 0x000fca00087fe4ff */
[----:B--2---:R0:W-:Y:S04]  /*0300*/  STG.E desc[UR8][R4.64], R3 ;  /* 0x0000000304007986 */ /* 0x0041e8000c101908 */
.L_x_336:
[----:B------:R-:W-:Y:S05]  /*0310*/  BSYNC.RECONVERGENT B0 ;  /* 0x0000000000007941 */ /* 0x000fea0003800200 */
.L_x_335:
[----:B------:R-:W-:Y:S05]  /*0320*/  @!P1 EXIT ;  /* 0x000000000000994d */ /* 0x000fea0003800000 */
[----:B------:R-:W1:Y:S01]  /*0330*/  LDCU.64 UR6, c[0x0][0x388] ;  /* 0x00007100ff0677ac */ /* 0x000e620008000a00 */
[----:B------:R-:W-:-:S05]  /*0340*/  IADD3 R0, P0, PT, R0, UR4, RZ ;  /* 0x0000000400007c10 */ /* 0x000fca000ff1e0ff */
[----:B0-----:R-:W-:Y:S02]  /*0350*/  IMAD.X R3, RZ, RZ, UR5, P0 ;  /* 0x00000005ff037e24 */ /* 0x001fe400080e06ff */
[----:B------:R-:W-:-:S03]  /*0360*/  IMAD.SHL.U32 R4, R0, 0x4, RZ ;  /* 0x0000000400047824 */ /* 0x000fc600078e00ff */
[----:B------:R-:W-:Y:S02]  /*0370*/  SHF.L.U64.HI R0, R0, 0x2, R3 ;  /* 0x0000000200007819 */ /* 0x000fe40000010203 */
[----:B-1----:R-:W-:-:S04]  /*0380*/  IADD3 R2, P0, PT, R4, UR6, RZ ;  /* 0x0000000604027c10 */ /* 0x002fc8000ff1e0ff */
[----:B------:R-:W-:Y:S01]  /*0390*/  IADD3.X R3, PT, PT, R0, UR7, RZ, P0, !PT ;  /* 0x0000000700037c10 */ /* 0x000fe200087fe4ff */
[----:B------:R-:W0:Y:S05]  /*03a0*/  LDCU.64 UR6, c[0x0][0x390] ;  /* 0x00007200ff0677ac */ /* 0x000e2a0008000a00 */
[----:B------:R-:W2:Y:S01]  /*03b0*/  LDG.E R3, desc[UR8][R2.64+0x400] ;  /* 0x0004000802037981 */ /* 0x000ea2000c1e1900 */
[----:B0-----:R-:W-:-:S04]  /*03c0*/  IADD3 R4, P0, PT, R4, UR6, RZ ;  /* 0x0000000604047c10 */ /* 0x001fc8000ff1e0ff */
[----:B------:R-:W-:-:S05]  /*03d0*/  IADD3.X R5, PT, PT, R0, UR7, RZ, P0, !PT ;  /* 0x0000000700057c10 */ /* 0x000fca00087fe4ff */
[----:B--2---:R-:W-:Y:S01]  /*03e0*/  STG.E desc[UR8][R4.64+0x400], R3 ;  /* 0x0004000304007986 */ /* 0x004fe2000c101908 */
[----:B------:R-:W-:Y:S05]  /*03f0*/  EXIT ;  /* 0x000000000000794d */ /* 0x000fea0003800000 */
.L_x_337:
        /* <DEDUP_REMOVED lines=16> */
.L_x_361:


//--------------------- .text._ZN3cub18CUB_300001_SM_10006detail11EmptyKernelIvEEvv --------------------------
	.section	.text._ZN3cub18CUB_300001_SM_10006detail11EmptyKernelIvEEvv,"ax",@progbits
	.align	128
        .global         _ZN3cub18CUB_300001_SM_10006detail11EmptyKernelIvEEvv
        .type           _ZN3cub18CUB_300001_SM_10006detail11EmptyKernelIvEEvv,@function
        .size           _ZN3cub18CUB_300001_SM_10006detail11EmptyKernelIvEEvv,(.L_x_362 - _ZN3cub18CUB_300001_SM_10006detail11EmptyKernelIvEEvv)
        .other          _ZN3cub18CUB_300001_SM_10006detail11EmptyKernelIvEEvv,@"STO_CUDA_ENTRY STV_DEFAULT"
_ZN3cub18CUB_300001_SM_10006detail11EmptyKernelIvEEvv:
.text._ZN3cub18CUB_300001_SM_10006detail11EmptyKernelIvEEvv:
[----:B------:R-:W-:Y:S01]  /*0000*/  LDC R1, c[0x0][0x37c] ;  /* 0x0000df00ff017b82 */ /* 0x000fe20000000800 */
[----:B------:R-:W-:Y:S05]  /*0010*/  EXIT ;  /* 0x000000000000794d */ /* 0x000fea0003800000 */
.L_x_338:
        /* <DEDUP_REMOVED lines=14> */
.L_x_362:


//--------------------- .text._Z11copy_weightPfS_ --------------------------
	.section	.text._Z11copy_weightPfS_,"ax",@progbits
	.align	128
        .global         _Z11copy_weightPfS_
        .type           _Z11copy_weightPfS_,@function
        .size           _Z11copy_weightPfS_,(.L_x_363 - _Z11copy_weightPfS_)
        .other          _Z11copy_weightPfS_,@"STO_CUDA_ENTRY STV_DEFAULT"
_Z11copy_weightPfS_:
.text._Z11copy_weightPfS_:
[----:B------:R-:W-:Y:S08]  /*0000*/  LDC R1, c[0x0][0x37c] ;  /* 0x0000df00ff017b82 */ /* 0x000ff00000000800 */
[----:B------:R-:W0:Y:S01]  /*0010*/  LDC.64 R4, c[0x0][0x388] ;  /* 0x0000e200ff047b82 */ /* 0x000e220000000a00 */
[----:B------:R-:W0:Y:S02]  /*0020*/  LDCU.64 UR4, c[0x0][0x358] ;  /* 0x00006b00ff0477ac */ /* 0x000e240008000a00 */
[----:B0-----:R-:W2:Y:S05]  /*0030*/  LDG.E R7, desc[UR4][R4.64] ;  /* 0x0000000404077981 */ /* 0x001eaa000c1e1900 */
[----:B------:R-:W2:Y:S02]  /*0040*/  LDC.64 R2, c[0x0][0x380] ;  /* 0x0000e000ff027b82 */ /* 0x000ea40000000a00 */
[----:B--2---:R0:W-:Y:S04]  /*0050*/  STG.E desc[UR4][R2.64], R7 ;  /* 0x0000000702007986 */ /* 0x0041e8000c101904 */
[----:B------:R-:W2:Y:S04]  /*0060*/  LDG.E R9, desc[UR4][R4.64+0x4] ;  /* 0x0000040404097981 */ /* 0x000ea8000c1e1900 */
[----:B--2---:R1:W-:Y:S04]  /*0070*/  STG.E desc[UR4][R2.64+0x4], R9 ;  /* 0x0000040902007986 */ /* 0x0043e8000c101904 */
[----:B------:R-:W2:Y:S04]  /*0080*/  LDG.E R11, desc[UR4][R4.64+0x8] ;  /* 0x00000804040b7981 */ /* 0x000ea8000c1e1900 */
[----:B--2---:R2:W-:Y:S04]  /*0090*/  STG.E desc[UR4][R2.64+0x8], R11 ;  /* 0x0000080b02007986 */ /* 0x0045e8000c101904 */
[----:B------:R-:W3:Y:S04]  /*00a0*/  LDG.E R13, desc[UR4][R4.64+0xc] ;  /* 0x00000c04040d7981 */ /* 0x000ee8000c1e1900 */
[----:B---3--:R3:W-:Y:S04]  /*00b0*/  STG.E desc[UR4][R2.64+0xc], R13 ;  /* 0x00000c0d02007986 */ /* 0x0087e8000c101904 */
[----:B------:R-:W4:Y:S04]  /*00c0*/  LDG.E R15, desc[UR4][R4.64+0x10] ;  /* 0x00001004040f7981 */ /* 0x000f28000c1e1900 */
[----:B----4-:R4:W-:Y:S04]  /*00d0*/  STG.E desc[UR4][R2.64+0x10], R15 ;  /* 0x0000100f02007986 */ /* 0x0109e8000c101904 */
[----:B------:R-:W5:Y:S04]  /*00e0*/  LDG.E R17, desc[UR4][R4.64+0x14] ;  /* 0x0000140404117981 */ /* 0x000f68000c1e1900 */
[----:B-----5:R5:W-:Y:S04]  /*00f0*/  STG.E desc[UR4][R2.64+0x14], R17 ;  /* 0x0000141102007986 */ /* 0x020be8000c101904 */
[----:B0-----:R-:W2:Y:S04]  /*0100*/  LDG.E R7, desc[UR4][R4.64+0x18] ;  /* 0x0000180404077981 */ /* 0x001ea8000c1e1900 */
[----:B--2---:R0:W-:Y:S04]  /*0110*/  STG.E desc[UR4][R2.64+0x18], R7 ;  /* 0x0000180702007986 */ /* 0x0041e8000c101904 */
[----:B-1----:R-:W2:Y:S04]  /*0120*/  LDG.E R9, desc[UR4][R4.64+0x1c] ;  /* 0x00001c0404097981 */ /* 0x002ea8000c1e1900 */
[----:B--2---:R1:W-:Y:S04]  /*0130*/  STG.E desc[UR4][R2.64+0x1c], R9 ;  /* 0x00001c0902007986 */ /* 0x0043e8000c101904 */
[----:B------:R-:W2:Y:S04]  /*0140*/  LDG.E R11, desc[UR4][R4.64+0x20] ;  /* 0x00002004040b7981 */ /* 0x000ea8000c1e1900 */
[----:B--2---:R2:W-:Y:S04]  /*0150*/  STG.E desc[UR4][R2.64+0x20], R11 ;  /* 0x0000200b02007986 */ /* 0x0045e8000c101904 */
[----:B---3--:R-:W3:Y:S04]  /*0160*/  LDG.E R13, desc[UR4][R4.64+0x24] ;  /* 0x00002404040d7981 */ /* 0x008ee8000c1e1900 */
[----:B---3--:R3:W-:Y:S04]  /*0170*/  STG.E desc[UR4][R2.64+0x24], R13 ;  /* 0x0000240d02007986 */ /* 0x0087e8000c101904 */
[----:B----4-:R-:W4:Y:S04]  /*0180*/  LDG.E R15, desc[UR4][R4.64+0x28] ;  /* 0x00002804040f7981 */ /* 0x010f28000c1e1900 */
[----:B----4-:R4:W-:Y:S04]  /*0190*/  STG.E desc[UR4][R2.64+0x28], R15 ;  /* 0x0000280f02007986 */ /* 0x0109e8000c101904 */
[----:B-----5:R-:W5:Y:S04]  /*01a0*/  LDG.E R17, desc[UR4][R4.64+0x2c] ;  /* 0x00002c0404117981 */ /* 0x020f68000c1e1900 */
        /* <DEDUP_REMOVED lines=30> */
[----:B--2---:R-:W-:Y:S04]  /*0390*/  STG.E desc[UR4][R2.64+0x68], R11 ;  /* 0x0000680b02007986 */ /* 0x004fe8000c101904 */
[----:B---3--:R-:W2:Y:S04]  /*03a0*/  LDG.E R13, desc[UR4][R4.64+0x6c] ;  /* 0x00006c04040d7981 */ /* 0x008ea8000c1e1900 */
[----:B--2---:R-:W-:Y:S04]  /*03b0*/  STG.E desc[UR4][R2.64+0x6c], R13 ;  /* 0x00006c0d02007986 */ /* 0x004fe8000c101904 */
[----:B----4-:R-:W2:Y:S04]  /*03c0*/  LDG.E R15, desc[UR4][R4.64+0x70] ;  /* 0x00007004040f7981 */ /* 0x010ea8000c1e1900 */
[----:B--2---:R-:W-:Y:S04]  /*03d0*/  STG.E desc[UR4][R2.64+0x70], R15 ;  /* 0x0000700f02007986 */ /* 0x004fe8000c101904 */
[----:B-----5:R-:W2:Y:S04]  /*03e0*/  LDG.E R17, desc[UR4][R4.64+0x74] ;  /* 0x0000740404117981 */ /* 0x020ea8000c1e1900 */
[----:B--2---:R-:W-:Y:S04]  /*03f0*/  STG.E desc[UR4][R2.64+0x74], R17 ;  /* 0x0000741102007986 */ /* 0x004fe8000c101904 */
[----:B0-----:R-:W2:Y:S04]  /*0400*/  LDG.E R7, desc[UR4][R4.64+0x78] ;  /* 0x0000780404077981 */ /* 0x001ea8000c1e1900 */
[----:B--2---:R-:W-:Y:S04]  /*0410*/  STG.E desc[UR4][R2.64+0x78], R7 ;  /* 0x0000780702007986 */ /* 0x004fe8000c101904 */
[----:B-1----:R-:W2:Y:S04]  /*0420*/  LDG.E R9, desc[UR4][R4.64+0x7c] ;  /* 0x00007c0404097981 */ /* 0x002ea8000c1e1900 */
[----:B--2---:R-:W-:Y:S01]  /*0430*/  STG.E desc[UR4][R2.64+0x7c], R9 ;  /* 0x00007c0902007986 */ /* 0x004fe2000c101904 */
[----:B------:R-:W-:Y:S05]  /*0440*/  EXIT ;  /* 0x000000000000794d */ /* 0x000fea0003800000 */
.L_x_339:
        /* <DEDUP_REMOVED lines=11> */
.L_x_363:


//--------------------- .text._Z20calculate_differencePfS_S_S_S_S_ --------------------------
	.section	.text._Z20calculate_differencePfS_S_S_S_S_,"ax",@progbits
	.align	128
        .global         _Z20calculate_differencePfS_S_S_S_S_
        .type           _Z20calculate_differencePfS_S_S_S_S_,@function
        .size           _Z20calculate_differencePfS_S_S_S_S_,(.L_x_348 - _Z20calculate_differencePfS_S_S_S_S_)
        .other          _Z20calculate_differencePfS_S_S_S_S_,@"STO_CUDA_ENTRY STV_DEFAULT"
_Z20calculate_differencePfS_S_S_S_S_:
.text._Z20calculate_differencePfS_S_S_S_S_:
[----:B------:R-:W-:Y:S01]  /*0000*/  LDC R1, c[0x0][0x37c] ;  /* 0x0000df00ff017b82 */ /* 0x000fe20000000800 */
[----:B------:R-:W0:Y:S01]  /*0010*/  S2R R6, SR_CTAID.X ;  /* 0x0000000000067919 */ /* 0x000e220000002500 */
[----:B------:R-:W0:Y:S06]  /*0020*/  LDCU UR6, c[0x0][0x360] ;  /* 0x00006c00ff0677ac */ /* 0x000e2c0008000800 */
[----:B------:R-:W1:Y:S01]  /*0030*/  LDC.64 R4, c[0x0][0x390] ;  /* 0x0000e400ff047b82 */ /* 0x000e620000000a00 */
[----:B------:R-:W0:Y:S01]  /*0040*/  S2R R7, SR_TID.X ;  /* 0x0000000000077919 */ /* 0x000e220000002100 */
[----:B------:R-:W2:Y:S06]  /*0050*/  LDCU.64 UR4, c[0x0][0x358] ;  /* 0x00006b00ff0477ac */ /* 0x000eac0008000a00 */
[----:B------:R-:W2:Y:S02]  /*0060*/  LDC.64 R2, c[0x0][0x398] ;  /* 0x0000e600ff027b82 */ /* 0x000ea40000000a00 */
[----:B--2---:R-:W2:Y:S01]  /*0070*/  LDG.E R9, desc[UR4][R2.64] ;  /* 0x0000000402097981 */ /* 0x004ea2000c1e1900 */
[----:B0-----:R-:W-:-:S03]  /*0080*/  IMAD R6, R6, UR6, R7 ;  /* 0x0000000606067c24 */ /* 0x001fc6000f8e0207 */
[----:B------:R-:W3:Y:S02]  /*0090*/  LDG.E R24, desc[UR4][R2.64+0x4] ;  /* 0x0000040402187981 */ /* 0x000ee4000c1e1900 */
[----:B------:R-:W-:Y:S02]  /*00a0*/  SHF.L.U32 R7, R6, 0x5, RZ ;  /* 0x0000000506077819 */ /* 0x000fe400000006ff */
[----:B------:R-:W4:Y:S03]  /*00b0*/  LDG.E R12, desc[UR4][R2.64+0x8] ;  /* 0x00000804020c7981 */ /* 0x000f26000c1e1900 */
[----:B-1----:R-:W-:Y:S01]  /*00c0*/  IMAD.WIDE R4, R7, 0x4, R4 ;  /* 0x0000000407047825 */ /* 0x002fe200078e0204 */
[----:B------:R-:W5:Y:S04]  /*00d0*/  LDG.E R22, desc[UR4][R2.64+0xc] ;  /* 0x00000c0402167981 */ /* 0x000f68000c1e1900 */
[----:B------:R-:W2:Y:S04]  /*00e0*/  LDG.E R0, desc[UR4][R4.64] ;  /* 0x0000000404007981 */ /* 0x000ea8000c1e1900 */
[----:B------:R-:W3:Y:S04]  /*00f0*/  LDG.E R27, desc[UR4][R4.64+0x4] ;  /* 0x00000404041b7981 */ /* 0x000ee8000c1e1900 */
[----:B------:R-:W4:Y:S04]  /*0100*/  LDG.E R13, desc[UR4][R4.64+0x8] ;  /* 0x00000804040d7981 */ /* 0x000f28000c1e1900 */
[----:B------:R-:W5:Y:S04]  /*0110*/  LDG.E R25, desc[UR4][R4.64+0xc] ;  /* 0x00000c0404197981 */ /* 0x000f68000c1e1900 */
        /* <DEDUP_REMOVED lines=11> */
[----:B------:R-:W5:Y:S01]  /*01d0*/  LDG.E R17, desc[UR4][R4.64+0x24] ;  /* 0x0000240404117981 */ /* 0x000f62000c1e1900 */
[----:B--2---:R-:W-:-:S03]  /*01e0*/  FFMA R0, R0, R9, RZ ;  /* 0x0000000900007223 */ /* 0x004fc600000000ff */
[----:B------:R-:W2:Y:S01]  /*01f0*/  LDG.E R9, desc[UR4][R4.64+0x28] ;  /* 0x0000280404097981 */ /* 0x000ea2000c1e1900 */
[----:B---3--:R-:W-:-:S03]  /*0200*/  FFMA R24, R27, R24, R0 ;  /* 0x000000181b187223 */ /* 0x008fc60000000000 */
[----:B------:R-:W2:Y:S01]  /*0210*/  LDG.E R0, desc[UR4][R2.64+0x28] ;  /* 0x0000280402007981 */ /* 0x000ea2000c1e1900 */
[----:B----4-:R-:W-:-:S03]  /*0220*/  FFMA R24, R13, R12, R24 ;  /* 0x0000000c0d187223 */ /* 0x010fc60000000018 */
[----:B------:R-:W3:Y:S04]  /*0230*/  LDG.E R12, desc[UR4][R2.64+0x2c] ;  /* 0x00002c04020c7981 */ /* 0x000ee8000c1e1900 */
[----:B------:R-:W3:Y:S01]  /*0240*/  LDG.E R13, desc[UR4][R4.64+0x2c] ;  /* 0x00002c04040d7981 */ /* 0x000ee2000c1e1900 */
[----:B-----5:R-:W-:-:S03]  /*0250*/  FFMA R24, R25, R22, R24 ;  /* 0x0000001619187223 */ /* 0x020fc60000000018 */
[----:B------:R-:W4:Y:S04]  /*0260*/  LDG.E R22, desc[UR4][R2.64+0x30] ;  /* 0x0000300402167981 */ /* 0x000f28000c1e1900 */
[----:B------:R-:W4:Y:S01]  /*0270*/  LDG.E R25, desc[UR4][R4.64+0x30] ;  /* 0x0000300404197981 */ /* 0x000f22000c1e1900 */
[----:B------:R-:W-:-:S03]  /*0280*/  FFMA R24, R23, R20, R24 ;  /* 0x0000001417187223 */ /* 0x000fc60000000018 */
[----:B------:R-:W5:Y:S04]  /*0290*/  LDG.E R20, desc[UR4][R2.64+0x34] ;  /* 0x0000340402147981 */ /* 0x000f68000c1e1900 */
[----:B------:R-:W5:Y:S01]  /*02a0*/  LDG.E R23, desc[UR4][R4.64+0x34] ;  /* 0x0000340404177981 */ /* 0x000f62000c1e1900 */
        /* <DEDUP_REMOVED lines=15> */
[----:B--2---:R-:W-:-:S03]  /*03a0*/  FFMA R24, R9, R0, R24 ;  /* 0x0000000009187223 */ /* 0x004fc60000000018 */
[----:B------:R-:W2:Y:S04]  /*03b0*/  LDG.E R0, desc[UR4][R2.64+0x4c] ;  /* 0x00004c0402007981 */ /* 0x000ea8000c1e1900 */
[----:B------:R-:W2:Y:S01]  /*03c0*/  LDG.E R9, desc[UR4][R4.64+0x4c] ;  /* 0x00004c0404097981 */ /* 0x000ea2000c1e1900 */
[----:B---3--:R-:W-:-:S03]  /*03d0*/  FFMA R24, R13, R12, R24 ;  /* 0x0000000c0d187223 */ /* 0x008fc60000000018 */
[----:B------:R-:W3:Y:S04]  /*03e0*/  LDG.E R13, desc[UR4][R2.64+0x50] ;  /* 0x00005004020d7981 */ /* 0x000ee8000c1e1900 */
[----:B------:R-:W3:Y:S01]  /*03f0*/  LDG.E R12, desc[UR4][R4.64+0x50] ;  /* 0x00005004040c7981 */ /* 0x000ee2000c1e1900 */
[----:B----4-:R-:W-:-:S03]  /*0400*/  FFMA R24, R25, R22, R24 ;  /* 0x0000001619187223 */ /* 0x010fc60000000018 */
[----:B------:R-:W4:Y:S04]  /*0410*/  LDG.E R25, desc[UR4][R2.64+0x54] ;  /* 0x0000540402197981 */ /* 0x000f28000c1e1900 */
[----:B------:R-:W4:Y:S01]  /*0420*/  LDG.E R22, desc[UR4][R4.64+0x54] ;  /* 0x0000540404167981 */ /* 0x000f22000c1e1900 */
[----:B-----5:R-:W-:-:S03]  /*0430*/  FFMA R27, R23, R20, R24 ;  /* 0x00000014171b7223 */ /* 0x020fc60000000018 */
[----:B------:R-:W5:Y:S04]  /*0440*/  LDG.E R23, desc[UR4][R2.64+0x58] ;  /* 0x0000580402177981 */ /* 0x000f68000c1e1900 */
[----:B------:R-:W5:Y:S01]  /*0450*/  LDG.E R20, desc[UR4][R4.64+0x58] ;  /* 0x0000580404147981 */ /* 0x000f62000c1e1900 */
[----:B------:R-:W-:-:S04]  /*0460*/  FFMA R21, R18, R21, R27 ;  /* 0x0000001512157223 */ /* 0x000fc8000000001b */
[----:B------:R-:W-:Y:S02]  /*0470*/  FFMA R18, R16, R19, R21 ;  /* 0x0000001310127223 */ /* 0x000fe40000000015 */
        /* <DEDUP_REMOVED lines=8> */
[----:B------:R-:W-:Y:S02]  /*0500*/  FFMA R24, R14, R17, R11 ;  /* 0x000000110e187223 */ /* 0x000fe4000000000b */
[----:B------:R-:W0:Y:S01]  /*0510*/  LDC.64 R10, c[0x0][0x3a0] ;  /* 0x0000e800ff0a7b82 */ /* 0x000e220000000a00 */
[----:B------:R-:W5:Y:S04]  /*0520*/  LDG.E R17, desc[UR4][R2.64+0x68] ;  /* 0x0000680402117981 */ /* 0x000f68000c1e1900 */
[----:B------:R-:W5:Y:S04]  /*0530*/  LDG.E R14, desc[UR4][R4.64+0x68] ;  /* 0x00006804040e7981 */ /* 0x000f68000c1e1900 */
[----:B0-----:R-:W5:Y:S01]  /*0540*/  LDG.E R10, desc[UR4][R10.64] ;  /* 0x000000040a0a7981 */ /* 0x001f62000c1e1900 */
        /* <DEDUP_REMOVED lines=11> */
[----:B------:R-:W5:Y:S04]  /*0600*/  LDG.E R20, desc[UR4][R4.64+0x78] ;  /* 0x0000780404147981 */ /* 0x000f68000c1e1900 */
[----:B------:R0:W5:Y:S04]  /*0610*/  LDG.E R27, desc[UR4][R2.64+0x7c] ;  /* 0x00007c04021b7981 */ /* 0x000168000c1e1900 */
[----:B------:R-:W5:Y:S01]  /*0620*/  LDG.E R24, desc[UR4][R4.64+0x7c] ;  /* 0x00007c0404187981 */ /* 0x000f62000c1e1900 */
[----:B------:R-:W-:-:S04]  /*0630*/  FFMA R16, R19, R16, R26 ;  /* 0x0000001013107223 */ /* 0x000fc8000000001a */
[----:B------:R-:W-:-:S04]  /*0640*/  FFMA R21, R21, R18, R16 ;  /* 0x0000001215157223 */ /* 0x000fc80000000010 */
[----:B------:R-:W-:-:S04]  /*0650*/  FFMA R15, R8, R15, R21 ;  /* 0x0000000f080f7223 */ /* 0x000fc80000000015 */
[----:B------:R-:W-:Y:S01]  /*0660*/  FFMA R15, R14, R17, R15 ;  /* 0x000000110e0f7223 */ /* 0x000fe2000000000f */
[----:B0-----:R-:W-:Y:S01]  /*0670*/  HFMA2 R3, -RZ, RZ, 0.96630859375, -0.0022525787353515625 ;  /* 0x3bbb989dff037431 */ /* 0x001fe200000001ff */
[----:B------:R-:W-:Y:S02]  /*0680*/  BSSY.RECONVERGENT B0, `(.L_x_340) ;  /* 0x000001c000007945 */ /* 0x000fe40003800200 */
[----:B--2---:R-:W-:-:S04]  /*0690*/  FFMA R9, R0, R9, R15 ;  /* 0x0000000900097223 */ /* 0x004fc8000000000f */
[----:B---3--:R-:W-:-:S04]  /*06a0*/  FFMA R12, R12, R13, R9 ;  /* 0x0000000d0c0c7223 */ /* 0x008fc80000000009 */
[----:B----4-:R-:W-:-:S04]  /*06b0*/  FFMA R25, R25, R22, R12 ;  /* 0x0000001619197223 */ /* 0x010fc8000000000c */
[----:B-----5:R-:W-:Y:S01]  /*06c0*/  FFMA R23, R20, R23, R25 ;  /* 0x0000001714177223 */ /* 0x020fe20000000019 */
[----:B------:R-:W-:-:S03]  /*06d0*/  MOV R9, 0x437c0000 ;  /* 0x437c000000097802 */ /* 0x000fc60000000f00 */
[----:B------:R-:W-:-:S04]  /*06e0*/  FFMA R23, R24, R27, R23 ;  /* 0x0000001b18177223 */ /* 0x000fc80000000017 */
[----:B------:R-:W-:-:S04]  /*06f0*/  FADD R10, R10, R23 ;  /* 0x000000170a0a7221 */ /* 0x000fc80000000000 */
[----:B------:R-:W-:-:S04]  /*0700*/  FFMA.SAT R0, R10, R3, 0.5 ;  /* 0x3f0000000a007423 */ /* 0x000fc80000002003 */
[----:B------:R-:W-:-:S04]  /*0710*/  FFMA.RM R0, R0, R9, 12582913 ;  /* 0x4b40000100007423 */ /* 0x000fc80000004009 */
[----:B------:R-:W-:-:S04]  /*0720*/  FADD R3, R0, -12583039 ;  /* 0xcb40007f00037421 */ /* 0x000fc80000000000 */
[----:B------:R-:W-:-:S04]  /*0730*/  FFMA R3, R10, 1.4426950216293334961, -R3 ;  /* 0x3fb8aa3b0a037823 */ /* 0x000fc80000000803 */
[----:B------:R-:W-:-:S06]  /*0740*/  FFMA R3, R10, 1.925963033500011079e-08, R3 ;  /* 0x32a570600a037823 */ /* 0x000fcc0000000003 */
[----:B------:R-:W0:Y:S01]  /*0750*/  MUFU.EX2 R3, R3 ;  /* 0x0000000300037308 */ /* 0x000e220000000800 */
[----:B------:R-:W-:-:S05]  /*0760*/  SHF.L.U32 R0, R0, 0x17, RZ ;  /* 0x0000001700007819 */ /* 0x000fca00000006ff */
[----:B0-----:R-:W-:-:S05]  /*0770*/  FFMA R0, R0, R3, 1 ;  /* 0x3f80000000007423 */ /* 0x001fca0000000003 */
[----:B------:R-:W-:-:S04]  /*0780*/  IADD3 R2, PT, PT, R0, 0x1800000, RZ ;  /* 0x0180000000027810 */ /* 0x000fc80007ffe0ff */
[----:B------:R-:W-:-:S04]  /*0790*/  LOP3.LUT R2, R2, 0x7f800000, RZ, 0xc0, !PT ;  /* 0x7f80000002027812 */ /* 0x000fc800078ec0ff */
[----:B------:R-:W-:-:S13]  /*07a0*/  ISETP.GT.U32.AND P0, PT, R2, 0x1ffffff, PT ;  /* 0x01ffffff0200780c */ /* 0x000fda0003f04070 */
[----:B------:R-:W-:Y:S05]  /*07b0*/  @P0 BRA `(.L_x_341) ;  /* 0x0000000000100947 */ /* 0x000fea0003800000 */
[----:B------:R-:W-:-:S07]  /*07c0*/  MOV R8, 0x7e0 ;  /* 0x000007e000087802 */ /* 0x000fce0000000f00 */
[----:B------:R-:W-:Y:S05]  /*07d0*/  CALL.REL.NOINC `($__internal_0_$__cuda_sm20_rcp_rn_f32_slowpath) ;  /* 0x0000000c00cc7944 */ /* 0x000fea0003c00000 */
[----:B------:R-:W-:Y:S01]  /*07e0*/  MOV R10, R3 ;  /* 0x00000003000a7202 */ /* 0x000fe20000000f00 */
[----:B------:R-:W-:Y:S06]  /*07f0*/  BRA `(.L_x_342) ;  /* 0x0000000000107947 */ /* 0x000fec0003800000 */
.L_x_341:
[----:B------:R-:W0:Y:S02]  /*0800*/  MUFU.RCP R3, R0 ;  /* 0x0000000000037308 */ /* 0x000e240000001000 */
[----:B0-----:R-:W-:-:S04]  /*0810*/  FFMA R2, R0, R3, -1 ;  /* 0xbf80000000027423 */ /* 0x001fc80000000003 */
[----:B------:R-:W-:-:S04]  /*0820*/  FADD.FTZ R2, -R2, -RZ ;  /* 0x800000ff02027221 */ /* 0x000fc80000010100 */
[----:B------:R-:W-:-:S07]  /*0830*/  FFMA R10, R3, R2, R3 ;  /* 0x00000002030a7223 */ /* 0x000fce0000000003 */
.L_x_342:
[----:B------:R-:W-:Y:S05]  /*0840*/  BSYNC.RECONVERGENT B0 ;  /* 0x0000000000007941 */ /* 0x000fea0003800200 */
.L_x_340:
[----:B------:R-:W0:Y:S08]  /*0850*/  LDC.64 R8, c[0x0][0x3a8] ;  /* 0x0000ea00ff087b82 */ /* 0x000e300000000a00 */
[----:B------:R-:W1:Y:S08]  /*0860*/  LDC.64 R2, c[0x0][0x388] ;  /* 0x0000e200ff027b82 */ /* 0x000e700000000a00 */
[----:B------:R-:W2:Y:S01]  /*0870*/  LDC.64 R12, c[0x0][0x380] ;  /* 0x0000e000ff0c7b82 */ /* 0x000ea20000000a00 */
[----:B0-----:R-:W-:-:S06]  /*0880*/  IMAD.WIDE R8, R6, 0x4, R8 ;  /* 0x0000000406087825 */ /* 0x001fcc00078e0208 */
[----:B------:R-:W3:Y:S01]  /*0890*/  LDG.E R9, desc[UR4][R8.64] ;  /* 0x0000000408097981 */ /* 0x000ee2000c1e1900 */
[----:B-1----:R-:W-:-:S04]  /*08a0*/  IMAD.WIDE R2, R6, 0x4, R2 ;  /* 0x0000000406027825 */ /* 0x002fc800078e0202 */
[----:B---3--:R-:W-:-:S04]  /*08b0*/  FADD R10, R9, R10 ;  /* 0x0000000a090a7221 */ /* 0x008fc80000000000 */
[----:B------:R-:W-:-:S05]  /*08c0*/  FADD R15, R10, -1 ;  /* 0xbf8000000a0f7421 */ /* 0x000fca0000000000 */
[----:B------:R-:W-:Y:S04]  /*08d0*/  STG.E desc[UR4][R2.64], R15 ;  /* 0x0000000f02007986 */ /* 0x000fe8000c101904 */
[----:B------:R-:W3:Y:S01]  /*08e0*/  LDG.E R0, desc[UR4][R4.64] ;  /* 0x0000000404007981 */ /* 0x000ee2000c1e1900 */
[----:B------:R-:W-:Y:S01]  /*08f0*/  UMOV UR6, 0xeb1c432d ;  /* 0xeb1c432d00067882 */ /* 0x000fe20000000000 */
[----:B------:R-:W-:Y:S01]  /*0900*/  UMOV UR7, 0x3f1a36e2 ;  /* 0x3f1a36e200077882 */ /* 0x000fe20000000000 */
[----:B--2---:R-:W-:-:S04]  /*0910*/  IMAD.WIDE R6, R7, 0x4, R12 ;  /* 0x0000000407067825 */ /* 0x004fc800078e020c */
[----:B---3--:R-:W-:-:S04]  /*0920*/  FMUL R0, R15, R0 ;  /* 0x000000000f007220 */ /* 0x008fc80000400000 */
[----:B------:R-:W0:Y:S02]  /*0930*/  F2F.F64.F32 R10, R0 ;  /* 0x00000000000a7310 */ /* 0x000e240000201800 */
[----:B0-----:R-:W-:-:S10]  /*0940*/  DMUL R10, R10, UR6 ;  /* 0x000000060a0a7c28 */ /* 0x001fd40008000000 */
[----:B------:R-:W0:Y:S02]  /*0950*/  F2F.F32.F64 R11, R10 ;  /* 0x0000000a000b7310 */ /* 0x000e240000301000 */
[----:B0-----:R0:W-:Y:S04]  /*0960*/  STG.E desc[UR4][R6.64], R11 ;  /* 0x0000000b06007986 */ /* 0x0011e8000c101904 */
[----:B------:R-:W2:Y:S04]  /*0970*/  LDG.E R8, desc[UR4][R4.64+0x4] ;  /* 0x0000040404087981 */ /* 0x000ea8000c1e1900 */
[----:B------:R-:W2:Y:S02]  /*0980*/  LDG.E R9, desc[UR4][R2.64] ;  /* 0x0000000402097981 */ /* 0x000ea4000c1e1900 */
[----:B--2---:R-:W-:-:S04]  /*0990*/  FMUL R12, R8, R9 ;  /* 0x00000009080c7220 */ /* 0x004fc80000400000 */
[----:B------:R-:W1:Y:S02]  /*09a0*/  F2F.F64.F32 R8, R12 ;  /* 0x0000000c00087310 */ /* 0x000e640000201800 */
[----:B-1----:R-:W-:-:S10]  /*09b0*/  DMUL R8, R8, UR6 ;  /* 0x0000000608087c28 */ /* 0x002fd40008000000 */
[----:B------:R-:W1:Y:S02]  /*09c0*/  F2F.F32.F64 R9, R8 ;  /* 0x0000000800097310 */ /* 0x000e640000301000 */
[----:B-1----:R1:W-:Y:S04]  /*09d0*/  STG.E desc[UR4][R6.64+0x4], R9 ;  /* 0x0000040906007986 */ /* 0x0023e8000c101904 */
[----:B------:R-:W2:Y:S04]  /*09e0*/  LDG.E R0, desc[UR4][R4.64+0x8] ;  /* 0x0000080404007981 */ /* 0x000ea8000c1e1900 */
[----:B------:R-:W2:Y:S02]  /*09f0*/  LDG.E R13, desc[UR4][R2.64] ;  /* 0x00000004020d7981 */ /* 0x000ea4000c1e1900 */
[----:B--2---:R-:W-:-:S04]  /*0a00*/  FMUL R0, R0, R13 ;  /* 0x0000000d00007220 */ /* 0x004fc80000400000 */
[----:B0-----:R-:W0:Y:S02]  /*0a10*/  F2F.F64.F32 R10, R0 ;  /* 0x00000000000a7310 */ /* 0x001e240000201800 */
[----:B0-----:R-:W-:-:S10]  /*0a20*/  DMUL R10, R10, UR6 ;  /* 0x000000060a0a7c28 */ /* 0x001fd40008000000 */
[----:B------:R-:W0:Y:S02]  /*0a30*/  F2F.F32.F64 R11, R10 ;  /* 0x0000000a000b7310 */ /* 0x000e240000301000 */
[----:B0-----:R0:W-:Y:S04]  /*0a40*/  STG.E desc[UR4][R6.64+0x8], R11 ;  /* 0x0000080b06007986 */ /* 0x0011e8000c101904 */
[----:B------:R-:W2:Y:S04]  /*0a50*/  LDG.E R12, desc[UR4][R4.64+0xc] ;  /* 0x00000c04040c7981 */ /* 0x000ea8000c1e1900 */
[----:B------:R-:W2:Y:S02]  /*0a60*/  LDG.E R13, desc[UR4][R2.64] ;  /* 0x00000004020d7981 */ /* 0x000ea4000c1e1900 */
[----:B--2---:R-:W-:-:S04]  /*0a70*/  FMUL R12, R12, R13 ;  /* 0x0000000d0c0c7220 */ /* 0x004fc80000400000 */
[----:B-1----:R-:W1:Y:S02]  /*0a80*/  F2F.F64.F32 R8, R12 ;  /* 0x0000000c00087310 */ /* 0x002e640000201800 */
        /* <DEDUP_REMOVED lines=191> */
[----:B0-----:R-:W-:Y:S04]  /*1680*/  STG.E desc[UR4][R6.64+0x78], R11 ;  /* 0x0000780b06007986 */ /* 0x001fe8000c101904 */
[----:B------:R-:W2:Y:S04]  /*1690*/  LDG.E R12, desc[UR4][R4.64+0x7c] ;  /* 0x00007c04040c7981 */ /* 0x000ea8000c1e1900 */
[----:B------:R-:W2:Y:S02]  /*16a0*/  LDG.E R13, desc[UR4][R2.64] ;  /* 0x00000004020d7981 */ /* 0x000ea4000c1e1900 */
[----:B--2---:R-:W-:-:S04]  /*16b0*/  FMUL R12, R12, R13 ;  /* 0x0000000d0c0c7220 */ /* 0x004fc80000400000 */
[----:B-1----:R-:W0:Y:S02]  /*16c0*/  F2F.F64.F32 R8, R12 ;  /* 0x0000000c00087310 */ /* 0x002e240000201800 */
[----:B0-----:R-:W-:-:S10]  /*16d0*/  DMUL R8, R8, UR6 ;  /* 0x0000000608087c28 */ /* 0x001fd40008000000 */
[----:B------:R-:W0:Y:S02]  /*16e0*/  F2F.F32.F64 R9, R8 ;  /* 0x0000000800097310 */ /* 0x000e240000301000 */
[----:B0-----:R-:W-:Y:S01]  /*16f0*/  STG.E desc[UR4][R6.64+0x7c], R9 ;  /* 0x00007c0906007986 */ /* 0x001fe2000c101904 */
[----:B------:R-:W-:Y:S05]  /*1700*/  EXIT ;  /* 0x000000000000794d */ /* 0x000fea0003800000 */
        .weak           $__internal_0_$__cuda_sm20_rcp_rn_f32_slowpath
        .type           $__internal_0_$__cuda_sm20_rcp_rn_f32_slowpath,@function
        .size           $__internal_0_$__cuda_sm20_rcp_rn_f32_slowpath,(.L_x_348 - $__internal_0_$__cuda_sm20_rcp_rn_f32_slowpath)
$__internal_0_$__cuda_sm20_rcp_rn_f32_slowpath:
[----:B------:R-:W-:Y:S01]  /*1710*/  SHF.L.U32 R2, R0, 0x1, RZ ;  /* 0x0000000100027819 */ /* 0x000fe200000006ff */
[----:B------:R-:W-:Y:S03]  /*1720*/  BSSY.RECONVERGENT B1, `(.L_x_343) ;  /* 0x0000030000017945 */ /* 0x000fe60003800200 */
[----:B------:R-:W-:-:S04]  /*1730*/  SHF.R.U32.HI R2, RZ, 0x18, R2 ;  /* 0x00000018ff027819 */ /* 0x000fc80000011602 */
[----:B------:R-:W-:-:S13]  /*1740*/  ISETP.NE.U32.AND P0, PT, R2, RZ, PT ;  /* 0x000000ff0200720c */ /* 0x000fda0003f05070 */
[----:B------:R-:W-:Y:S05]  /*1750*/  @P0 BRA `(.L_x_344) ;  /* 0x0000000000280947 */ /* 0x000fea0003800000 */
[----:B------:R-:W-:-:S04]  /*1760*/  SHF.L.U32 R2, R0, 0x1, RZ ;  /* 0x0000000100027819 */ /* 0x000fc800000006ff */
[----:B------:R-:W-:-:S13]  /*1770*/  ISETP.NE.AND P0, PT, R2, RZ, PT ;  /* 0x000000ff0200720c */ /* 0x000fda0003f05270 */
[----:B------:R-:W-:Y:S01]  /*1780*/  @P0 FFMA R9, R0, 1.84467440737095516160e+19, RZ ;  /* 0x5f80000000090823 */ /* 0x000fe200000000ff */
[----:B------:R-:W-:Y:S08]  /*1790*/  @!P0 MUFU.RCP R3, R0 ;  /* 0x0000000000038308 */ /* 0x000ff00000001000 */
[----:B------:R-:W0:Y:S02]  /*17a0*/  @P0 MUFU.RCP R2, R9 ;  /* 0x0000000900020308 */ /* 0x000e240000001000 */
[----:B0-----:R-:W-:-:S04]  /*17b0*/  @P0 FFMA R10, R9, R2, -1 ;  /* 0xbf800000090a0423 */ /* 0x001fc80000000002 */
[----:B------:R-:W-:-:S04]  /*17c0*/  @P0 FADD.FTZ R11, -R10, -RZ ;  /* 0x800000ff0a0b0221 */ /* 0x000fc80000010100 */
[----:B------:R-:W-:-:S04]  /*17d0*/  @P0 FFMA R2, R2, R11, R2 ;  /* 0x0000000b02020223 */ /* 0x000fc80000000002 */
[----:B------:R-:W-:Y:S01]  /*17e0*/  @P0 FFMA R3, R2, 1.84467440737095516160e+19, RZ ;  /* 0x5f80000002030823 */ /* 0x000fe200000000ff */
[----:B------:R-:W-:Y:S06]  /*17f0*/  BRA `(.L_x_345) ;  /* 0x0000000000887947 */ /* 0x000fec0003800000 */
.L_x_344:
[----:B------:R-:W-:-:S04]  /*1800*/  IADD3 R3, PT, PT, R2, -0xfd, RZ ;  /* 0xffffff0302037810 */ /* 0x000fc80007ffe0ff */
[----:B------:R-:W-:-:S13]  /*1810*/  ISETP.GT.U32.AND P0, PT, R3, 0x1, PT ;  /* 0x000000010300780c */ /* 0x000fda0003f04070 */
[----:B------:R-:W-:Y:S05]  /*1820*/  @P0 BRA `(.L_x_346) ;  /* 0x0000000000780947 */ /* 0x000fea0003800000 */
[----:B------:R-:W-:Y:S02]  /*1830*/  LOP3.LUT R9, R0, 0x7fffff, RZ, 0xc0, !PT ;  /* 0x007fffff00097812 */ /* 0x000fe400078ec0ff */
[----:B------:R-:W-:Y:S02]  /*1840*/  MOV R14, 0x3 ;  /* 0x00000003000e7802 */ /* 0x000fe40000000f00 */
[----:B------:R-:W-:Y:S02]  /*1850*/  LOP3.LUT R9, R9, 0x3f800000, RZ, 0xfc, !PT ;  /* 0x3f80000009097812 */ /* 0x000fe400078efcff */
[----:B------:R-:W-:Y:S02]  /*1860*/  SHF.L.U32 R13, R14, R3, RZ ;  /* 0x000000030e0d7219 */ /* 0x000fe400000006ff */
[----:B------:R-:W0:Y:S02]  /*1870*/  MUFU.RCP R10, R9 ;  /* 0x00000009000a7308 */ /* 0x000e240000001000 */
[----:B0-----:R-:W-:-:S04]  /*1880*/  FFMA R11, R9, R10, -1 ;  /* 0xbf800000090b7423 */ /* 0x001fc8000000000a */
[----:B------:R-:W-:-:S04]  /*1890*/  FADD.FTZ R11, -R11, -RZ ;  /* 0x800000ff0b0b7221 */ /* 0x000fc80000010100 */
[CCC-:B------:R-:W-:Y:S01]  /*18a0*/  FFMA.RM R12, R10.reuse, R11.reuse, R10.reuse ;  /* 0x0000000b0a0c7223 */ /* 0x1c0fe2000000400a */
[----:B------:R-:W-:-:S04]  /*18b0*/  FFMA.RP R11, R10, R11, R10 ;  /* 0x0000000b0a0b7223 */ /* 0x000fc8000000800a */
[C---:B------:R-:W-:Y:S02]  /*18c0*/  LOP3.LUT R10, R12.reuse, 0x7fffff, RZ, 0xc0, !PT ;  /* 0x007fffff0c0a7812 */ /* 0x040fe400078ec0ff */
[----:B------:R-:W-:Y:S02]  /*18d0*/  FSETP.NEU.FTZ.AND P0, PT, R12, R11, PT ;  /* 0x0000000b0c00720b */ /* 0x000fe40003f1d000 */
[----:B------:R-:W-:Y:S02]  /*18e0*/  LOP3.LUT R10, R10, 0x800000, RZ, 0xfc, !PT ;  /* 0x008000000a0a7812 */ /* 0x000fe400078efcff */
[----:B------:R-:W-:Y:S02]  /*18f0*/  SEL R11, RZ, 0xffffffff, !P0 ;  /* 0xffffffffff0b7807 */ /* 0x000fe40004000000 */
[----:B------:R-:W-:Y:S02]  /*1900*/  LOP3.LUT R12, R13, R10, RZ, 0xc0, !PT ;  /* 0x0000000a0d0c7212 */ /* 0x000fe400078ec0ff */
[----:B------:R-:W-:-:S02]  /*1910*/  IADD3 R11, PT, PT, -R11, RZ, RZ ;  /* 0x000000ff0b0b7210 */ /* 0x000fc40007ffe1ff */
[-C--:B------:R-:W-:Y:S02]  /*1920*/  SHF.R.U32.HI R12, RZ, R3.reuse, R12 ;  /* 0x00000003ff0c7219 */ /* 0x080fe4000001160c */
[----:B------:R-:W-:Y:S02]  /*1930*/  LOP3.LUT P1, RZ, R11, R3, R10, 0xf8, !PT ;  /* 0x000000030bff7212 */ /* 0x000fe4000782f80a */
[C---:B------:R-:W-:Y:S02]  /*1940*/  LOP3.LUT P0, RZ, R12.reuse, 0x1, RZ, 0xc0, !PT ;  /* 0x000000010cff7812 */ /* 0x040fe4000780c0ff */
[----:B------:R-:W-:-:S04]  /*1950*/  LOP3.LUT P2, RZ, R12, 0x2, RZ, 0xc0, !PT ;  /* 0x000000020cff7812 */ /* 0x000fc8000784c0ff */
[----:B------:R-:W-:Y:S02]  /*1960*/  PLOP3.LUT P0, PT, P0, P1, P2, 0xe0, 0x0 ;  /* 0x000000000000781c */ /* 0x000fe40000703c20 */
[----:B------:R-:W-:Y:S02]  /*1970*/  LOP3.LUT P1, RZ, R0, 0x7fffff, RZ, 0xc0, !PT ;  /* 0x007fffff00ff7812 */ /* 0x000fe4000782c0ff */
[----:B------:R-:W-:-:S04]  /*1980*/  SEL R3, RZ, 0x1, !P0 ;  /* 0x00000001ff037807 */ /* 0x000fc80004000000 */
[----:B------:R-:W-:-:S04]  /*1990*/  IADD3 R3, PT, PT, -R3, RZ, RZ ;  /* 0x000000ff03037210 */ /* 0x000fc80007ffe1ff */
[----:B------:R-:W-:Y:S02]  /*19a0*/  ISETP.GE.AND P0, PT, R3, RZ, PT ;  /* 0x000000ff0300720c */ /* 0x000fe40003f06270 */
[----:B------:R-:W-:-:S04]  /*19b0*/  IADD3 R3, PT, PT, R2, -0xfc, RZ ;  /* 0xffffff0402037810 */ /* 0x000fc80007ffe0ff */
[----:B------:R-:W-:-:S07]  /*19c0*/  SHF.R.U32.HI R3, RZ, R3, R10 ;  /* 0x00000003ff037219 */ /* 0x000fce000001160a */
[----:B------:R-:W-:-:S04]  /*19d0*/  @!P0 IADD3 R3, PT, PT, R3, 0x1, RZ ;  /* 0x0000000103038810 */ /* 0x000fc80007ffe0ff */
[----:B------:R-:W-:-:S04]  /*19e0*/  @!P1 SHF.L.U32 R3, R3, 0x1, RZ ;  /* 0x0000000103039819 */ /* 0x000fc800000006ff */
[----:B------:R-:W-:Y:S01]  /*19f0*/  LOP3.LUT R3, R3, 0x80000000, R0, 0xf8, !PT ;  /* 0x8000000003037812 */ /* 0x000fe200078ef800 */
[----:B------:R-:W-:Y:S06]  /*1a00*/  BRA `(.L_x_345) ;  /* 0x0000000000047947 */ /* 0x000fec0003800000 */
.L_x_346:
[----:B------:R0:W1:Y:S02]  /*1a10*/  MUFU.RCP R3, R0 ;  /* 0x0000000000037308 */ /* 0x0000640000001000 */
.L_x_345:
[----:B------:R-:W-:Y:S05]  /*1a20*/  BSYNC.RECONVERGENT B1 ;  /* 0x0000000000017941 */ /* 0x000fea0003800200 */
.L_x_343:
[----:B------:R-:W-:-:S04]  /*1a30*/  HFMA2 R9, -RZ, RZ, 0, 0 ;  /* 0x00000000ff097431 */ /* 0x000fc800000001ff */
[----:B01----:R-:W-:Y:S05]  /*1a40*/  RET.REL.NODEC R8 `(_Z20calculate_differencePfS_S_S_S_S_) ;  /* 0xffffffe4086c7950 */ /* 0x003fea0003c3ffff */
.L_x_347:
        /* <DEDUP_REMOVED lines=11> */
.L_x_348:


//--------------------- .nv.shared._ZN3cub18CUB_300001_SM_10006detail6reduce28DeviceReduceSingleTileKernelINS2_10policy_hubIPfy9sum_deltaE10Policy1000EPS5_S9_iS6_S5_S5_N4cuda3std3__410__identityEEEvT0_T1_T2_T3_T4_T6_ --------------------------
	.section	.nv.shared._ZN3cub18CUB_300001_SM_10006detail6reduce28DeviceReduceSingleTileKernelINS2_10policy_hubIPfy9sum_deltaE10Policy1000EPS5_S9_iS6_S5_S5_N4cuda3std3__410__identityEEEvT0_T1_T2_T3_T4_T6_,"aw",@nobits
	.sectionflags	@""
	.align	8
.nv.shared._ZN3cub18CUB_300001_SM_10006detail6reduce28DeviceReduceSingleTileKernelINS2_10policy_hubIPfy9sum_deltaE10Policy1000EPS5_S9_iS6_S5_S5_N4cuda3std3__410__identityEEEvT0_T1_T2_T3_T4_T6_:
	.zero		1104


//--------------------- .nv.shared.reserved.0     --------------------------
	.section	.nv.shared.reserved.0,"aw",@nobits
	.weak		__nv_reservedSMEM_offset_0_alias
	.size		__nv_reservedSMEM_offset_0_alias, 0, 64
	.other		__nv_reservedSMEM_offset_0_alias,@"STO_CUDA_RESERVED_SHARED STV_DEFAULT"
__nv_reservedSMEM_offset_0_alias:
	.zero		0
	.zero		64


//--------------------- .nv.global                --------------------------
	.section	.nv.global,"aw",@nobits
.nv.global:
	.type		_ZN34_INTERNAL_b4ebd272_4_k_cu_e452a0da6thrust24THRUST_300001_SM_1000_NS3seqE,@object
	.size		_ZN34_INTERNAL_b4ebd272_4_k_cu_e452a0da6thrust24THRUST_300001_SM_1000_NS3seqE,(_ZN34_INTERNAL_b4ebd272_4_k_cu_e452a0da4cuda3std3__48in_placeE - _ZN34_INTERNAL_b4ebd272_4_k_cu_e452a0da6thrust24THRUST_300001_SM_1000_NS3seqE)
_ZN34_INTERNAL_b4ebd272_4_k_cu_e452a0da6thrust24THRUST_300001_SM_1000_NS3seqE:
	.zero		1
	.type		_ZN34_INTERNAL_b4ebd272_4_k_cu_e452a0da4cuda3std3__48in_placeE,@object
	.size		_ZN34_INTERNAL_b4ebd272_4_k_cu_e452a0da4cuda3std3__48in_placeE,(_ZN34_INTERNAL_b4ebd272_4_k_cu_e452a0da4cuda3std6ranges3__45__cpo4sizeE - _ZN34_INTERNAL_b4ebd272_4_k_cu_e452a0da4cuda3std3__48in_placeE)
_ZN34_INTERNAL_b4ebd272_4_k_cu_e452a0da4cuda3std3__48in_placeE:
	.zero		1
	.type		_ZN34_INTERNAL_b4ebd272_4_k_cu_e452a0da4cuda3std6ranges3__45__cpo4sizeE,@object
	.size		_ZN34_INTERNAL_b4ebd272_4_k_cu_e452a0da4cuda3std6ranges3__45__cpo4sizeE,(_ZN34_INTERNAL_b4ebd272_4_k_cu_e452a0da6thrust24THRUST_300001_SM_1000_NS12placeholders2_3E - _ZN34_INTERNAL_b4ebd272_4_k_cu_e452a0da4cuda3std6ranges3__45__cpo4sizeE)
_ZN34_INTERNAL_b4ebd272_4_k_cu_e452a0da4cuda3std6ranges3__45__cpo4sizeE:
	.zero		1
	.type		_ZN34_INTERNAL_b4ebd272_4_k_cu_e452a0da6thrust24THRUST_300001_SM_1000_NS12placeholders2_3E,@object
	.size		_ZN34_INTERNAL_b4ebd272_4_k_cu_e452a0da6thrust24THRUST_300001_SM_1000_NS12placeholders2_3E,(_ZN34_INTERNAL_b4ebd272_4_k_cu_e452a0da4cuda3std3__45__cpo6cbeginE - _ZN34_INTERNAL_b4ebd272_4_k_cu_e452a0da6thrust24THRUST_300001_SM_1000_NS12placeholders2_3E)
_ZN34_INTERNAL_b4ebd272_4_k_cu_e452a0da6thrust24THRUST_300001_SM_1000_NS12placeholders2_3E:
	.zero		1
	.type		_ZN34_INTERNAL_b4ebd272_4_k_cu_e452a0da4cuda3std3__45__cpo6cbeginE,@object
	.size		_ZN34_INTERNAL_b4ebd272_4_k_cu_e452a0da4cuda3std3__45__cpo6cbeginE,(_ZN34_INTERNAL_b4ebd272_4_k_cu_e452a0da4cuda3std6ranges3__45__cpo6cbeginE - _ZN34_INTERNAL_b4ebd272_4_k_cu_e452a0da4cuda3std3__45__cpo6cbeginE)
_ZN34_INTERNAL_b4ebd272_4_k_cu_e452a0da4cuda3std3__45__cpo6cbeginE:
	.zero		1
	.type		_ZN34_INTERNAL_b4ebd272_4_k_cu_e452a0da4cuda3std6ranges3__45__cpo6cbeginE,@object
	.size		_ZN34_INTERNAL_b4ebd272_4_k_cu_e452a0da4cuda3std6ranges3__45__cpo6cbeginE,(_ZN34_INTERNAL_b4ebd272_4_k_cu_e452a0da6thrust24THRUST_300001_SM_1000_NS12placeholders2_7E - _ZN34_INTERNAL_b4ebd272_4_k_cu_e452a0da4cuda3std6ranges3__45__cpo6cbeginE)
_ZN34_INTERNAL_b4ebd272_4_k_cu_e452a0da4cuda3std6ranges3__45__cpo6cbeginE:
	.zero		1
	.type		_ZN34_INTERNAL_b4ebd272_4_k_cu_e452a0da6thrust24THRUST_300001_SM_1000_NS12placeholders2_7E,@object
	.size		_ZN34_INTERNAL_b4ebd272_4_k_cu_e452a0da6thrust24THRUST_300001_SM_1000_NS12placeholders2_7E,(_ZN34_INTERNAL_b4ebd272_4_k_cu_e452a0da4cuda3std3__45__cpo7crbeginE - _ZN34_INTERNAL_b4ebd272_4_k_cu_e452a0da6thrust24THRUST_300001_SM_1000_NS12placeholders2_7E)
_ZN34_INTERNAL_b4ebd272_4_k_cu_e452a0da6thrust24THRUST_300001_SM_1000_NS12placeholders2_7E:
	.zero		1
	.type		_ZN34_INTERNAL_b4ebd272_4_k_cu_e452a0da4cuda3std3__45__cpo7crbeginE,@object
	.size		_ZN34_INTERNAL_b4ebd272_4_k_cu_e452a0da4cuda3std3__45__cpo7crbeginE,(_ZN34_INTERNAL_b4ebd272_4_k_cu_e452a0da4cuda3std6ranges3__45__cpo4nextE - _ZN34_INTERNAL_b4ebd272_4_k_cu_e452a0da4cuda3std3__45__cpo7crbeginE)
_ZN34_INTERNAL_b4ebd272_4_k_cu_e452a0da4cuda3std3__45__cpo7crbeginE:
	.zero		1
	.type		_ZN34_INTERNAL_b4ebd272_4_k_cu_e452a0da4cuda3std6ranges3__45__cpo4nextE,@object
	.size		_ZN34_INTERNAL_b4ebd272_4_k_cu_e452a0da4cuda3std6ranges3__45__cpo4nextE,(_ZN34_INTERNAL_b4ebd272_4_k_cu_e452a0da4cuda3std6ranges3__45__cpo4swapE - _ZN34_INTERNAL_b4ebd272_4_k_cu_e452a0da4cuda3std6ranges3__45__cpo4nextE)
_ZN34_INTERNAL_b4ebd272_4_k_cu_e452a0da4cuda3std6ranges3__45__cpo4nextE:
	.zero		1
	.type		_ZN34_INTERNAL_b4ebd272_4_k_cu_e452a0da4cuda3std6ranges3__45__cpo4swapE,@object
	.size		_ZN34_INTERNAL_b4ebd272_4_k_cu_e452a0da4cuda3std6ranges3__45__cpo4swapE,(_ZN34_INTERNAL_b4ebd272_4_k_cu_e452a0da6thrust24THRUST_300001_SM_1000_NS8cuda_cub10par_nosyncE - _ZN34_INTERNAL_b4ebd272_4_k_cu_e452a0da4cuda3std6ranges3__45__cpo4swapE)
_ZN34_INTERNAL_b4ebd272_4_k_cu_e452a0da4cuda3std6ranges3__45__cpo4swapE:
	.zero		1
	.type		_ZN34_INTERNAL_b4ebd272_4_k_cu_e452a0da6thrust24THRUST_300001_SM_1000_NS8cuda_cub10par_nosyncE,@object
	.size		_ZN34_INTERNAL_b4ebd272_4_k_cu_e452a0da6thrust24THRUST_300001_SM_1000_NS8cuda_cub10par_nosyncE,(_ZN34_INTERNAL_b4ebd272_4_k_cu_e452a0da6thrust24THRUST_300001_SM_1000_NS12placeholders2_9E - _ZN34_INTERNAL_b4ebd272_4_k_cu_e452a0da6thrust24THRUST_300001_SM_1000_NS8cuda_cub10par_nosyncE)
_ZN34_INTERNAL_b4ebd272_4_k_cu_e452a0da6thrust24THRUST_300001_SM_1000_NS8cuda_cub10par_nosyncE:
	.zero		1
	.type		_ZN34_INTERNAL_b4ebd272_4_k_cu_e452a0da6thrust24THRUST_300001_SM_1000_NS12placeholders2_9E,@object
	.size		_ZN34_INTERNAL_b4ebd272_4_k_cu_e452a0da6thrust24THRUST_300001_SM_1000_NS12placeholders2_9E,(_ZN34_INTERNAL_b4ebd272_4_k_cu_e452a0da4cuda3std3__436_GLOBAL__N__b4ebd272_4_k_cu_e452a0da6ignoreE - _ZN34_INTERNAL_b4ebd272_4_k_cu_e452a0da6thrust24THRUST_300001_SM_1000_NS12placeholders2_9E)
_ZN34_INTERNAL_b4ebd272_4_k_cu_e452a0da6thrust24THRUST_300001_SM_1000_NS12placeholders2_9E:
	.zero		1
	.type		_ZN34_INTERNAL_b4ebd272_4_k_cu_e452a0da4cuda3std3__436_GLOBAL__N__b4ebd272_4_k_cu_e452a0da6ignoreE,@object
	.size		_ZN34_INTERNAL_b4ebd272_4_k_cu_e452a0da4cuda3std3__436_GLOBAL__N__b4ebd272_4_k_cu_e452a0da6ignoreE,(_ZN34_INTERNAL_b4ebd272_4_k_cu_e452a0da4cuda3std6ranges3__45__cpo4dataE - _ZN34_INTERNAL_b4ebd272_4_k_cu_e452a0da4cuda3std3__436_GLOBAL__N__b4ebd272_4_k_cu_e452a0da6ignoreE)
_ZN34_INTERNAL_b4ebd272_4_k_cu_e452a0da4cuda3std3__436_GLOBAL__N__b4ebd272_4_k_cu_e452a0da6ignoreE:
	.zero		1
	.type		_ZN34_INTERNAL_b4ebd272_4_k_cu_e452a0da4cuda3std6ranges3__45__cpo4dataE,@object
	.size		_ZN34_INTERNAL_b4ebd272_4_k_cu_e452a0da4cuda3std6ranges3__45__cpo4dataE,(_ZN34_INTERNAL_b4ebd272_4_k_cu_e452a0da6thrust24THRUST_300001_SM_1000_NS12placeholders2_1E - _ZN34_INTERNAL_b4ebd272_4_k_cu_e452a0da4cuda3std6ranges3__45__cpo4dataE)
_ZN34_INTERNAL_b4ebd272_4_k_cu_e452a0da4cuda3std6ranges3__45__cpo4dataE:
	.zero		1
	.type		_ZN34_INTERNAL_b4ebd272_4_k_cu_e452a0da6thrust24THRUST_300001_SM_1000_NS12placeholders2_1E,@object
	.size		_ZN34_INTERNAL_b4ebd272_4_k_cu_e452a0da6thrust24THRUST_300001_SM_1000_NS12placeholders2_1E,(_ZN34_INTERNAL_b4ebd272_4_k_cu_e452a0da4cuda3std3__45__cpo5beginE - _ZN34_INTERNAL_b4ebd272_4_k_cu_e452a0da6thrust24THRUST_300001_SM_1000_NS12placeholders2_1E)
_ZN34_INTERNAL_b4ebd272_4_k_cu_e452a0da6thrust24THRUST_300001_SM_1000_NS12placeholders2_1E:
	.zero		1
	.type		_ZN34_INTERNAL_b4ebd272_4_k_cu_e452a0da4cuda3std3__45__cpo5beginE,@object
	.size		_ZN34_INTERNAL_b4ebd272_4_k_cu_e452a0da4cuda3std3__45__cpo5beginE,(_ZN34_INTERNAL_b4ebd272_4_k_cu_e452a0da4cuda3std6ranges3__45__cpo5beginE - _ZN34_INTERNAL_b4ebd272_4_k_cu_e452a0da4cuda3std3__45__cpo5beginE)
_ZN34_INTERNAL_b4ebd272_4_k_cu_e452a0da4cuda3std3__45__cpo5beginE:
	.zero		1
	.type		_ZN34_INTERNAL_b4ebd272_4_k_cu_e452a0da4cuda3std6ranges3__45__cpo5beginE,@object
	.size		_ZN34_INTERNAL_b4ebd272_4_k_cu_e452a0da4cuda3std6ranges3__45__cpo5beginE,(_ZN34_INTERNAL_b4ebd272_4_k_cu_e452a0da6thrust24THRUST_300001_SM_1000_NS12placeholders2_5E - _ZN34_INTERNAL_b4ebd272_4_k_cu_e452a0da4cuda3std6ranges3__45__cpo5beginE)
_ZN34_INTERNAL_b4ebd272_4_k_cu_e452a0da4cuda3std6ranges3__45__cpo5beginE:
	.zero		1
	.type		_ZN34_INTERNAL_b4ebd272_4_k_cu_e452a0da6thrust24THRUST_300001_SM_1000_NS12placeholders2_5E,@object
	.size		_ZN34_INTERNAL_b4ebd272_4_k_cu_e452a0da6thrust24THRUST_300001_SM_1000_NS12placeholders2_5E,(_ZN34_INTERNAL_b4ebd272_4_k_cu_e452a0da4cuda3std3__45__cpo6rbeginE - _ZN34_INTERNAL_b4ebd272_4_k_cu_e452a0da6thrust24THRUST_300001_SM_1000_NS12placeholders2_5E)
_ZN34_INTERNAL_b4ebd272_4_k_cu_e452a0da6thrust24THRUST_300001_SM_1000_NS12placeholders2_5E:
	.zero		1
	.type		_ZN34_INTERNAL_b4ebd272_4_k_cu_e452a0da4cuda3std3__45__cpo6rbeginE,@object
	.size		_ZN34_INTERNAL_b4ebd272_4_k_cu_e452a0da4cuda3std3__45__cpo6rbeginE,(_ZN34_INTERNAL_b4ebd272_4_k_cu_e452a0da4cuda3std6ranges3__45__cpo7advanceE - _ZN34_INTERNAL_b4ebd272_4_k_cu_e452a0da4cuda3std3__45__cpo6rbeginE)
_ZN34_INTERNAL_b4ebd272_4_k_cu_e452a0da4cuda3std3__45__cpo6rbeginE:
	.zero		1
	.type		_ZN34_INTERNAL_b4ebd272_4_k_cu_e452a0da4cuda3std6ranges3__45__cpo7advanceE,@object
	.size		_ZN34_INTERNAL_b4ebd272_4_k_cu_e452a0da4cuda3std6ranges3__45__cpo7advanceE,(_ZN34_INTERNAL_b4ebd272_4_k_cu_e452a0da4cuda3std3__47nulloptE - _ZN34_INTERNAL_b4ebd272_4_k_cu_e452a0da4cuda3std6ranges3__45__cpo7advanceE)
_ZN34_INTERNAL_b4ebd272_4_k_cu_e452a0da4cuda3std6ranges3__45__cpo7advanceE:
	.zero		1
	.type		_ZN34_INTERNAL_b4ebd272_4_k_cu_e452a0da4cuda3std3__47nulloptE,@object
	.size		_ZN34_INTERNAL_b4ebd272_4_k_cu_e452a0da4cuda3std3__47nulloptE,(_ZN34_INTERNAL_b4ebd272_4_k_cu_e452a0da4cuda3std6ranges3__45__cpo8distanceE - _ZN34_INTERNAL_b4ebd272_4_k_cu_e452a0da4cuda3std3__47nulloptE)
_ZN34_INTERNAL_b4ebd272_4_k_cu_e452a0da4cuda3std3__47nulloptE:
	.zero		1
	.type		_ZN34_INTERNAL_b4ebd272_4_k_cu_e452a0da4cuda3std6ranges3__45__cpo8distanceE,@object
	.size		_ZN34_INTERNAL_b4ebd272_4_k_cu_e452a0da4cuda3std6ranges3__45__cpo8distanceE,(_ZN34_INTERNAL_b4ebd272_4_k_cu_e452a0da6thrust24THRUST_300001_SM_1000_NS12placeholders3_10E - _ZN34_INTERNAL_b4ebd272_4_k_cu_e452a0da4cuda3std6ranges3__45__cpo8distanceE)
_ZN34_INTERNAL_b4ebd272_4_k_cu_e452a0da4cuda3std6ranges3__45__cpo8distanceE:
	.zero		1
	.type		_ZN34_INTERNAL_b4ebd272_4_k_cu_e452a0da6thrust24THRUST_300001_SM_1000_NS12placeholders3_10E,@object
	.size		_ZN34_INTERNAL_b4ebd272_4_k_cu_e452a0da6thrust24THRUST_300001_SM_1000_NS12placeholders3_10E,(_ZN34_INTERNAL_b4ebd272_4_k_cu_e452a0da4cuda3std3__419piecewise_constructE - _ZN34_INTERNAL_b4ebd272_4_k_cu_e452a0da6thrust24THRUST_300001_SM_1000_NS12placeholders3_10E)
_ZN34_INTERNAL_b4ebd272_4_k_cu_e452a0da6thrust24THRUST_300001_SM_1000_NS12placeholders3_10E:
	.zero		1
	.type		_ZN34_INTERNAL_b4ebd272_4_k_cu_e452a0da4cuda3std3__419piecewise_constructE,@object
	.size		_ZN34_INTERNAL_b4ebd272_4_k_cu_e452a0da4cuda3std3__419piecewise_constructE,(_ZN34_INTERNAL_b4ebd272_4_k_cu_e452a0da4cuda3std6ranges3__45__cpo5cdataE - _ZN34_INTERNAL_b4ebd272_4_k_cu_e452a0da4cuda3std3__419piecewise_constructE)
_ZN34_INTERNAL_b4ebd272_4_k_cu_e452a0da4cuda3std3__419piecewise_constructE:
	.zero		1
	.type		_ZN34_INTERNAL_b4ebd272_4_k_cu_e452a0da4cuda3std6ranges3__45__cpo5cdataE,@object
	.size		_ZN34_INTERNAL_b4ebd272_4_k_cu_e452a0da4cuda3std6ranges3__45__cpo5cdataE,(_ZN34_INTERNAL_b4ebd272_4_k_cu_e452a0da6thrust24THRUST_300001_SM_1000_NS12placeholders2_2E - _ZN34_INTERNAL_b4ebd272_4_k_cu_e452a0da4cuda3std6ranges3__45__cpo5cdataE)
_ZN34_INTERNAL_b4ebd272_4_k_cu_e452a0da4cuda3std6ranges3__45__cpo5cdataE:
	.zero		1
	.type		_ZN34_INTERNAL_b4ebd272_4_k_cu_e452a0da6thrust24THRUST_300001_SM_1000_NS12placeholders2_2E,@object
	.size		_ZN34_INTERNAL_b4ebd272_4_k_cu_e452a0da6thrust24THRUST_300001_SM_1000_NS12placeholders2_2E,(_ZN34_INTERNAL_b4ebd272_4_k_cu_e452a0da4cuda3std3__45__cpo3endE - _ZN34_INTERNAL_b4ebd272_4_k_cu_e452a0da6thrust24THRUST_300001_SM_1000_NS12placeholders2_2E)
_ZN34_INTERNAL_b4ebd272_4_k_cu_e452a0da6thrust24THRUST_300001_SM_1000_NS12placeholders2_2E:
	.zero		1
	.type		_ZN34_INTERNAL_b4ebd272_4_k_cu_e452a0da4cuda3std3__45__cpo3endE,@object
	.size		_ZN34_INTERNAL_b4ebd272_4_k_cu_e452a0da4cuda3std3__45__cpo3endE,(_ZN34_INTERNAL_b4ebd272_4_k_cu_e452a0da4cuda3std6ranges3__45__cpo3endE - _ZN34_INTERNAL_b4ebd272_4_k_cu_e452a0da4cuda3std3__45__cpo3endE)
_ZN34_INTERNAL_b4ebd272_4_k_cu_e452a0da4cuda3std3__45__cpo3endE:
	.zero		1
	.type		_ZN34_INTERNAL_b4ebd272_4_k_cu_e452a0da4cuda3std6ranges3__45__cpo3endE,@object
	.size		_ZN34_INTERNAL_b4ebd272_4_k_cu_e452a0da4cuda3std6ranges3__45__cpo3endE,(_ZN34_INTERNAL_b4ebd272_4_k_cu_e452a0da6thrust24THRUST_300001_SM_1000_NS12placeholders2_6E - _ZN34_INTERNAL_b4ebd272_4_k_cu_e452a0da4cuda3std6ranges3__45__cpo3endE)
_ZN34_INTERNAL_b4ebd272_4_k_cu_e452a0da4cuda3std6ranges3__45__cpo3endE:
	.zero		1
	.type		_ZN34_INTERNAL_b4ebd272_4_k_cu_e452a0da6thrust24THRUST_300001_SM_1000_NS12placeholders2_6E,@object
	.size		_ZN34_INTERNAL_b4ebd272_4_k_cu_e452a0da6thrust24THRUST_300001_SM_1000_NS12placeholders2_6E,(_ZN34_INTERNAL_b4ebd272_4_k_cu_e452a0da4cuda3std3__45__cpo4rendE - _ZN34_INTERNAL_b4ebd272_4_k_cu_e452a0da6thrust24THRUST_300001_SM_1000_NS12placeholders2_6E)
_ZN34_INTERNAL_b4ebd272_4_k_cu_e452a0da6thrust24THRUST_300001_SM_1000_NS12placeholders2_6E:
	.zero		1
	.type		_ZN34_INTERNAL_b4ebd272_4_k_cu_e452a0da4cuda3std3__45__cpo4rendE,@object
	.size		_ZN34_INTERNAL_b4ebd272_4_k_cu_e452a0da4cuda3std3__45__cpo4rendE,(_ZN34_INTERNAL_b4ebd272_4_k_cu_e452a0da4cuda3std6ranges3__45__cpo9iter_swapE - _ZN34_INTERNAL_b4ebd272_4_k_cu_e452a0da4cuda3std3__45__cpo4rendE)
_ZN34_INTERNAL_b4ebd272_4_k_cu_e452a0da4cuda3std3__45__cpo4rendE:
	.zero		1
	.type		_ZN34_INTERNAL_b4ebd272_4_k_cu_e452a0da4cuda3std6ranges3__45__cpo9iter_swapE,@object
	.size		_ZN34_INTERNAL_b4ebd272_4_k_cu_e452a0da4cuda3std6ranges3__45__cpo9iter_swapE,(_ZN34_INTERNAL_b4ebd272_4_k_cu_e452a0da4cuda3std3__48unexpectE - _ZN34_INTERNAL_b4ebd272_4_k_cu_e452a0da4cuda3std6ranges3__45__cpo9iter_swapE)
_ZN34_INTERNAL_b4ebd272_4_k_cu_e452a0da4cuda3std6ranges3__45__cpo9iter_swapE:
	.zero		1
	.type		_ZN34_INTERNAL_b4ebd272_4_k_cu_e452a0da4cuda3std3__48unexpectE,@object
	.size		_ZN34_INTERNAL_b4ebd272_4_k_cu_e452a0da4cuda3std3__48unexpectE,(_ZN34_INTERNAL_b4ebd272_4_k_cu_e452a0da6thrust24THRUST_300001_SM_1000_NS8cuda_cub3parE - _ZN34_INTERNAL_b4ebd272_4_k_cu_e452a0da4cuda3std3__48unexpectE)
_ZN34_INTERNAL_b4ebd272_4_k_cu_e452a0da4cuda3std3__48unexpectE:
	.zero		1
	.type		_ZN34_INTERNAL_b4ebd272_4_k_cu_e452a0da6thrust24THRUST_300001_SM_1000_NS8cuda_cub3parE,@object
	.size		_ZN34_INTERNAL_b4ebd272_4_k_cu_e452a0da6thrust24THRUST_300001_SM_1000_NS8cuda_cub3parE,(_ZN34_INTERNAL_b4ebd272_4_k_cu_e452a0da6thrust24THRUST_300001_SM_1000_NS12placeholders2_4E - _ZN34_INTERNAL_b4ebd272_4_k_cu_e452a0da6thrust24THRUST_300001_SM_1000_NS8cuda_cub3parE)
_ZN34_INTERNAL_b4ebd272_4_k_cu_e452a0da6thrust24THRUST_300001_SM_1000_NS8cuda_cub3parE:
	.zero		1
	.type		_ZN34_INTERNAL_b4ebd272_4_k_cu_e452a0da6thrust24THRUST_300001_SM_1000_NS12placeholders2_4E,@object
	.size		_ZN34_INTERNAL_b4ebd272_4_k_cu_e452a0da6thrust24THRUST_300001_SM_1000_NS12placeholders2_4E,(_ZN34_INTERNAL_b4ebd272_4_k_cu_e452a0da4cuda3std3__45__cpo4cendE - _ZN34_INTERNAL_b4ebd272_4_k_cu_e452a0da6thrust24THRUST_300001_SM_1000_NS12placeholders2_4E)
_ZN34_INTERNAL_b4ebd272_4_k_cu_e452a0da6thrust24THRUST_300001_SM_1000_NS12placeholders2_4E:
	.zero		1
	.type		_ZN34_INTERNAL_b4ebd272_4_k_cu_e452a0da4cuda3std3__45__cpo4cendE,@object
	.size		_ZN34_INTERNAL_b4ebd272_4_k_cu_e452a0da4cuda3std3__45__cpo4cendE,(_ZN34_INTERNAL_b4ebd272_4_k_cu_e452a0da4cuda3std6ranges3__45__cpo4cendE - _ZN34_INTERNAL_b4ebd272_4_k_cu_e452a0da4cuda3std3__45__cpo4cendE)
_ZN34_INTERNAL_b4ebd272_4_k_cu_e452a0da4cuda3std3__45__cpo4cendE:
	.zero		1
	.type		_ZN34_INTERNAL_b4ebd272_4_k_cu_e452a0da4cuda3std6ranges3__45__cpo4cendE,@object
	.size		_ZN34_INTERNAL_b4ebd272_4_k_cu_e452a0da4cuda3std6ranges3__45__cpo4cendE,(_ZN34_INTERNAL_b4ebd272_4_k_cu_e452a0da4cuda3std3__420unreachable_sentinelE - _ZN34_INTERNAL_b4ebd272_4_k_cu_e452a0da4cuda3std6ranges3__45__cpo4cendE)
_ZN34_INTERNAL_b4ebd272_4_k_cu_e452a0da4cuda3std6ranges3__45__cpo4cendE:
	.zero		1
	.type		_ZN34_INTERNAL_b4ebd272_4_k_cu_e452a0da4cuda3std3__420unreachable_sentinelE,@object
	.size		_ZN34_INTERNAL_b4ebd272_4_k_cu_e452a0da4cuda3std3__420unreachable_sentinelE,(_ZN34_INTERNAL_b4ebd272_4_k_cu_e452a0da4cuda3std6ranges3__45__cpo5ssizeE - _ZN34_INTERNAL_b4ebd272_4_k_cu_e452a0da4cuda3std3__420unreachable_sentinelE)
_ZN34_INTERNAL_b4ebd272_4_k_cu_e452a0da4cuda3std3__420unreachable_sentinelE:
	.zero		1
	.type		_ZN34_INTERNAL_b4ebd272_4_k_cu_e452a0da4cuda3std6ranges3__45__cpo5ssizeE,@object
	.size		_ZN34_INTERNAL_b4ebd272_4_k_cu_e452a0da4cuda3std6ranges3__45__cpo5ssizeE,(_ZN34_INTERNAL_b4ebd272_4_k_cu_e452a0da6thrust24THRUST_300001_SM_1000_NS12placeholders2_8E - _ZN34_INTERNAL_b4ebd272_4_k_cu_e452a0da4cuda3std6ranges3__45__cpo5ssizeE)
_ZN34_INTERNAL_b4ebd272_4_k_cu_e452a0da4cuda3std6ranges3__45__cpo5ssizeE:
	.zero		1
	.type		_ZN34_INTERNAL_b4ebd272_4_k_cu_e452a0da6thrust24THRUST_300001_SM_1000_NS12placeholders2_8E,@object
	.size		_ZN34_INTERNAL_b4ebd272_4_k_cu_e452a0da6thrust24THRUST_300001_SM_1000_NS12placeholders2_8E,(_ZN34_INTERNAL_b4ebd272_4_k_cu_e452a0da4cuda3std3__45__cpo5crendE - _ZN34_INTERNAL_b4ebd272_4_k_cu_e452a0da6thrust24THRUST_300001_SM_1000_NS12placeholders2_8E)
_ZN34_INTERNAL_b4ebd272_4_k_cu_e452a0da6thrust24THRUST_300001_SM_1000_NS12placeholders2_8E:
	.zero		1
	.type		_ZN34_INTERNAL_b4ebd272_4_k_cu_e452a0da4cuda3std3__45__cpo5crendE,@object
	.size		_ZN34_INTERNAL_b4ebd272_4_k_cu_e452a0da4cuda3std3__45__cpo5crendE,(_ZN34_INTERNAL_b4ebd272_4_k_cu_e452a0da4cuda3std6ranges3__45__cpo4prevE - _ZN34_INTERNAL_b4ebd272_4_k_cu_e452a0da4cuda3std3__45__cpo5crendE)
_ZN34_INTERNAL_b4ebd272_4_k_cu_e452a0da4cuda3std3__45__cpo5crendE:
	.zero		1
	.type		_ZN34_INTERNAL_b4ebd272_4_k_cu_e452a0da4cuda3std6ranges3__45__cpo4prevE,@object
	.size		_ZN34_INTERNAL_b4ebd272_4_k_cu_e452a0da4cuda3std6ranges3__45__cpo4prevE,(_ZN34_INTERNAL_b4ebd272_4_k_cu_e452a0da4cuda3std6ranges3__45__cpo9iter_moveE - _ZN34_INTERNAL_b4ebd272_4_k_cu_e452a0da4cuda3std6ranges3__45__cpo4prevE)
_ZN34_INTERNAL_b4ebd272_4_k_cu_e452a0da4cuda3std6ranges3__45__cpo4prevE:
	.zero		1
	.type		_ZN34_INTERNAL_b4ebd272_4_k_cu_e452a0da4cuda3std6ranges3__45__cpo9iter_moveE,@object
	.size		_ZN34_INTERNAL_b4ebd272_4_k_cu_e452a0da4cuda3std6ranges3__45__cpo9iter_moveE,(_ZN34_INTERNAL_b4ebd272_4_k_cu_e452a0da6thrust24THRUST_300001_SM_1000_NS6system6detail10sequential3seqE - _ZN34_INTERNAL_b4ebd272_4_k_cu_e452a0da4cuda3std6ranges3__45__cpo9iter_moveE)
_ZN34_INTERNAL_b4ebd272_4_k_cu_e452a0da4cuda3std6ranges3__45__cpo9iter_moveE:
	.zero		1
	.type		_ZN34_INTERNAL_b4ebd272_4_k_cu_e452a0da6thrust24THRUST_300001_SM_1000_NS6system6detail10sequential3seqE,@object
	.size		_ZN34_INTERNAL_b4ebd272_4_k_cu_e452a0da6thrust24THRUST_300001_SM_1000_NS6system6detail10sequential3seqE,(.L_31 - _ZN34_INTERNAL_b4ebd272_4_k_cu_e452a0da6thrust24THRUST_300001_SM_1000_NS6system6detail10sequential3seqE)
_ZN34_INTERNAL_b4ebd272_4_k_cu_e452a0da6thrust24THRUST_300001_SM_1000_NS6system6detail10sequential3seqE:
	.zero		1
.L_31:


//--------------------- .nv.shared._ZN3cub18CUB_300001_SM_10006detail6reduce18DeviceReduceKernelINS2_10policy_hubIPfy9sum_deltaE10Policy1000EN6thrust24THRUST_300001_SM_1000_NS6detail15normal_iteratorINSA_10device_ptrIS5_EEEEyS6_S5_N4cuda3std3__410__identityEEEvT0_PT3_T1_NS0_13GridEvenShareISN_EET2_T4_ --------------------------
	.section	.nv.shared._ZN3cub18CUB_300001_SM_10006detail6reduce18DeviceReduceKernelINS2_10policy_hubIPfy9sum_deltaE10Policy1000EN6thrust24THRUST_300001_SM_1000_NS6detail15normal_iteratorINSA_10device_ptrIS5_EEEEyS6_S5_N4cuda3std3__410__identityEEEvT0_PT3_T1_NS0_13GridEvenShareISN_EET2_T4_,"aw",@nobits
	.sectionflags	@""
	.align	8
.nv.shared._ZN3cub18CUB_300001_SM_10006detail6reduce18DeviceReduceKernelINS2_10policy_hubIPfy9sum_deltaE10Policy1000EN6thrust24THRUST_300001_SM_1000_NS6detail15normal_iteratorINSA_10device_ptrIS5_EEEEyS6_S5_N4cuda3std3__410__identityEEEvT0_PT3_T1_NS0_13GridEvenShareISN_EET2_T4_:
	.zero		1104


//--------------------- .nv.shared._ZN3cub18CUB_300001_SM_10006detail6reduce28DeviceReduceSingleTileKernelINS2_10policy_hubIPfy9sum_deltaE10Policy1000EN6thrust24THRUST_300001_SM_1000_NS6detail15normal_iteratorINSA_10device_ptrIS5_EEEEPS5_yS6_S5_S5_N4cuda3std3__410__identityEEEvT0_T1_T2_T3_T4_T6_ --------------------------
	.section	.nv.shared._ZN3cub18CUB_300001_SM_10006detail6reduce28DeviceReduceSingleTileKernelINS2_10policy_hubIPfy9sum_deltaE10Policy1000EN6thrust24THRUST_300001_SM_1000_NS6detail15normal_iteratorINSA_10device_ptrIS5_EEEEPS5_yS6_S5_S5_N4cuda3std3__410__identityEEEvT0_T1_T2_T3_T4_T6_,"aw",@nobits
	.sectionflags	@""
	.align	8
.nv.shared._ZN3cub18CUB_300001_SM_10006detail6reduce28DeviceReduceSingleTileKernelINS2_10policy_hubIPfy9sum_deltaE10Policy1000EN6thrust24THRUST_300001_SM_1000_NS6detail15normal_iteratorINSA_10device_ptrIS5_EEEEPS5_yS6_S5_S5_N4cuda3std3__410__identityEEEvT0_T1_T2_T3_T4_T6_:
	.zero		1104


//--------------------- .nv.shared._ZN3cub18CUB_300001_SM_10006detail6reduce28DeviceReduceSingleTileKernelINS2_10policy_hubIPfj9sum_deltaE10Policy1000EPS5_S9_iS6_S5_S5_N4cuda3std3__410__identityEEEvT0_T1_T2_T3_T4_T6_ --------------------------
	.section	.nv.shared._ZN3cub18CUB_300001_SM_10006detail6reduce28DeviceReduceSingleTileKernelINS2_10policy_hubIPfj9sum_deltaE10Policy1000EPS5_S9_iS6_S5_S5_N4cuda3std3__410__identityEEEvT0_T1_T2_T3_T4_T6_,"aw",@nobits
	.sectionflags	@""
	.align	8
.nv.shared._ZN3cub18CUB_300001_SM_10006detail6reduce28DeviceReduceSingleTileKernelINS2_10policy_hubIPfj9sum_deltaE10Policy1000EPS5_S9_iS6_S5_S5_N4cuda3std3__410__identityEEEvT0_T1_T2_T3_T4_T6_:
	.zero		1104


//--------------------- .nv.shared._ZN3cub18CUB_300001_SM_10006detail6reduce18DeviceReduceKernelINS2_10policy_hubIPfj9sum_deltaE10Policy1000EN6thrust24THRUST_300001_SM_1000_NS6detail15normal_iteratorINSA_10device_ptrIS5_EEEEjS6_S5_N4cuda3std3__410__identityEEEvT0_PT3_T1_NS0_13GridEvenShareISN_EET2_T4_ --------------------------
	.section	.nv.shared._ZN3cub18CUB_300001_SM_10006detail6reduce18DeviceReduceKernelINS2_10policy_hubIPfj9sum_deltaE10Policy1000EN6thrust24THRUST_300001_SM_1000_NS6detail15normal_iteratorINSA_10device_ptrIS5_EEEEjS6_S5_N4cuda3std3__410__identityEEEvT0_PT3_T1_NS0_13GridEvenShareISN_EET2_T4_,"aw",@nobits
	.sectionflags	@""
	.align	8
.nv.shared._ZN3cub18CUB_300001_SM_10006detail6reduce18DeviceReduceKernelINS2_10policy_hubIPfj9sum_deltaE10Policy1000EN6thrust24THRUST_300001_SM_1000_NS6detail15normal_iteratorINSA_10device_ptrIS5_EEEEjS6_S5_N4cuda3std3__410__identityEEEvT0_PT3_T1_NS0_13GridEvenShareISN_EET2_T4_:
	.zero		1104


//--------------------- .nv.shared._ZN3cub18CUB_300001_SM_10006detail6reduce28DeviceReduceSingleTileKernelINS2_10policy_hubIPfj9sum_deltaE10Policy1000EN6thrust24THRUST_300001_SM_1000_NS6detail15normal_iteratorINSA_10device_ptrIS5_EEEEPS5_jS6_S5_S5_N4cuda3std3__410__identityEEEvT0_T1_T2_T3_T4_T6_ --------------------------
	.section	.nv.shared._ZN3cub18CUB_300001_SM_10006detail6reduce28DeviceReduceSingleTileKernelINS2_10policy_hubIPfj9sum_deltaE10Policy1000EN6thrust24THRUST_300001_SM_1000_NS6detail15normal_iteratorINSA_10device_ptrIS5_EEEEPS5_jS6_S5_S5_N4cuda3std3__410__identityEEEvT0_T1_T2_T3_T4_T6_,"aw",@nobits
	.sectionflags	@""
	.align	8
.nv.shared._ZN3cub18CUB_300001_SM_10006detail6reduce28DeviceReduceSingleTileKernelINS2_10policy_hubIPfj9sum_deltaE10Policy1000EN6thrust24THRUST_300001_SM_1000_NS6detail15normal_iteratorINSA_10device_ptrIS5_EEEEPS5_jS6_S5_S5_N4cuda3std3__410__identityEEEvT0_T1_T2_T3_T4_T6_:
	.zero		1104


//--------------------- .nv.constant0._ZN3cub18CUB_300001_SM_10006detail6reduce28DeviceReduceSingleTileKernelINS2_10policy_hubIPfy9sum_deltaE10Policy1000EPS5_S9_iS6_S5_S5_N4cuda3std3__410__identityEEEvT0_T1_T2_T3_T4_T6_ --------------------------
	.section	.nv.constant0._ZN3cub18CUB_300001_SM_10006detail6reduce28DeviceReduceSingleTileKernelINS2_10policy_hubIPfy9sum_deltaE10Policy1000EPS5_S9_iS6_S5_S5_N4cuda3std3__410__identityEEEvT0_T1_T2_T3_T4_T6_,"a",@progbits
	.sectionflags	@""
	.align	4
.nv.constant0._ZN3cub18CUB_300001_SM_10006detail6reduce28DeviceReduceSingleTileKernelINS2_10policy_hubIPfy9sum_deltaE10Policy1000EPS5_S9_iS6_S5_S5_N4cuda3std3__410__identityEEEvT0_T1_T2_T3_T4_T6_:
	.zero		929


//--------------------- .nv.constant0._ZN3cub18CUB_300001_SM_10006detail6reduce18DeviceReduceKernelINS2_10policy_hubIPfy9sum_deltaE10Policy1000EN6thrust24THRUST_300001_SM_1000_NS6detail15normal_iteratorINSA_10device_ptrIS5_EEEEyS6_S5_N4cuda3std3__410__identityEEEvT0_PT3_T1_NS0_13GridEvenShareISN_EET2_T4_ --------------------------
	.section	.nv.constant0._ZN3cub18CUB_300001_SM_10006detail6reduce18DeviceReduceKernelINS2_10policy_hubIPfy9sum_deltaE10Policy1000EN6thrust24THRUST_300001_SM_1000_NS6detail15normal_iteratorINSA_10device_ptrIS5_EEEEyS6_S5_N4cuda3std3__410__identityEEEvT0_PT3_T1_NS0_13GridEvenShareISN_EET2_T4_,"a",@progbits
	.sectionflags	@""
	.align	4
.nv.constant0._ZN3cub18CUB_300001_SM_10006detail6reduce18DeviceReduceKernelINS2_10policy_hubIPfy9sum_deltaE10Policy1000EN6thrust24THRUST_300001_SM_1000_NS6detail15normal_iteratorINSA_10device_ptrIS5_EEEEyS6_S5_N4cuda3std3__410__identityEEEvT0_PT3_T1_NS0_13GridEvenShareISN_EET2_T4_:
	.zero		994


//--------------------- .nv.constant0._ZN3cub18CUB_300001_SM_10006detail6reduce28DeviceReduceSingleTileKernelINS2_10policy_hubIPfy9sum_deltaE10Policy1000EN6thrust24THRUST_300001_SM_1000_NS6detail15normal_iteratorINSA_10device_ptrIS5_EEEEPS5_yS6_S5_S5_N4cuda3std3__410__identityEEEvT0_T1_T2_T3_T4_T6_ --------------------------
	.section	.nv.constant0._ZN3cub18CUB_300001_SM_10006detail6reduce28DeviceReduceSingleTileKernelINS2_10policy_hubIPfy9sum_deltaE10Policy1000EN6thrust24THRUST_300001_SM_1000_NS6detail15normal_iteratorINSA_10device_ptrIS5_EEEEPS5_yS6_S5_S5_N4cuda3std3__410__identityEEEvT0_T1_T2_T3_T4_T6_,"a",@progbits
	.sectionflags	@""
	.align	4
.nv.constant0._ZN3cub18CUB_300001_SM_10006detail6reduce28DeviceReduceSingleTileKernelINS2_10policy_hubIPfy9sum_deltaE10Policy1000EN6thrust24THRUST_300001_SM_1000_NS6detail15normal_iteratorINSA_10device_ptrIS5_EEEEPS5_yS6_S5_S5_N4cuda3std3__410__identityEEEvT0_T1_T2_T3_T4_T6_:
	.zero		937


//--------------------- .nv.constant0._ZN3cub18CUB_300001_SM_10006detail6reduce28DeviceReduceSingleTileKernelINS2_10policy_hubIPfj9sum_deltaE10Policy1000EPS5_S9_iS6_S5_S5_N4cuda3std3__410__identityEEEvT0_T1_T2_T3_T4_T6_ --------------------------
	.section	.nv.constant0._ZN3cub18CUB_300001_SM_10006detail6reduce28DeviceReduceSingleTileKernelINS2_10policy_hubIPfj9sum_deltaE10Policy1000EPS5_S9_iS6_S5_S5_N4cuda3std3__410__identityEEEvT0_T1_T2_T3_T4_T6_,"a",@progbits
	.sectionflags	@""
	.align	4
.nv.constant0._ZN3cub18CUB_300001_SM_10006detail6reduce28DeviceReduceSingleTileKernelINS2_10policy_hubIPfj9sum_deltaE10Policy1000EPS5_S9_iS6_S5_S5_N4cuda3std3__410__identityEEEvT0_T1_T2_T3_T4_T6_:
	.zero		929


//--------------------- .nv.constant0._ZN3cub18CUB_300001_SM_10006detail6reduce18DeviceReduceKernelINS2_10policy_hubIPfj9sum_deltaE10Policy1000EN6thrust24THRUST_300001_SM_1000_NS6detail15normal_iteratorINSA_10device_ptrIS5_EEEEjS6_S5_N4cuda3std3__410__identityEEEvT0_PT3_T1_NS0_13GridEvenShareISN_EET2_T4_ --------------------------
	.section	.nv.constant0._ZN3cub18CUB_300001_SM_10006detail6reduce18DeviceReduceKernelINS2_10policy_hubIPfj9sum_deltaE10Policy1000EN6thrust24THRUST_300001_SM_1000_NS6detail15normal_iteratorINSA_10device_ptrIS5_EEEEjS6_S5_N4cuda3std3__410__identityEEEvT0_PT3_T1_NS0_13GridEvenShareISN_EET2_T4_,"a",@progbits
	.sectionflags	@""
	.align	4
.nv.constant0._ZN3cub18CUB_300001_SM_10006detail6reduce18DeviceReduceKernelINS2_10policy_hubIPfj9sum_deltaE10Policy1000EN6thrust24THRUST_300001_SM_1000_NS6detail15normal_iteratorINSA_10device_ptrIS5_EEEEjS6_S5_N4cuda3std3__410__identityEEEvT0_PT3_T1_NS0_13GridEvenShareISN_EET2_T4_:
	.zero		958


//--------------------- .nv.constant0._ZN3cub18CUB_300001_SM_10006detail6reduce28DeviceReduceSingleTileKernelINS2_10policy_hubIPfj9sum_deltaE10Policy1000EN6thrust24THRUST_300001_SM_1000_NS6detail15normal_iteratorINSA_10device_ptrIS5_EEEEPS5_jS6_S5_S5_N4cuda3std3__410__identityEEEvT0_T1_T2_T3_T4_T6_ --------------------------
	.section	.nv.constant0._ZN3cub18CUB_300001_SM_10006detail6reduce28DeviceReduceSingleTileKernelINS2_10policy_hubIPfj9sum_deltaE10Policy1000EN6thrust24THRUST_300001_SM_1000_NS6detail15normal_iteratorINSA_10device_ptrIS5_EEEEPS5_jS6_S5_S5_N4cuda3std3__410__identityEEEvT0_T1_T2_T3_T4_T6_,"a",@progbits
	.sectionflags	@""
	.align	4
.nv.constant0._ZN3cub18CUB_300001_SM_10006detail6reduce28DeviceReduceSingleTileKernelINS2_10policy_hubIPfj9sum_deltaE10Policy1000EN6thrust24THRUST_300001_SM_1000_NS6detail15normal_iteratorINSA_10device_ptrIS5_EEEEPS5_jS6_S5_S5_N4cuda3std3__410__identityEEEvT0_T1_T2_T3_T4_T6_:
	.zero		929


//--------------------- .nv.constant0._ZN3cub18CUB_300001_SM_10006detail9transform16transform_kernelINS2_10policy_hubILb1EN4cuda3std3__45tupleIJN6thrust24THRUST_300001_SM_1000_NS6detail15normal_iteratorINSA_10device_ptrIiEEEENSC_INSD_IPfEEEEEEEE10policy1000El15offset_pointersSI_JPiPSG_EEEvT0_iT1_T2_DpNS2_10kernel_argIT3_EE --------------------------
	.section	.nv.constant0._ZN3cub18CUB_300001_SM_10006detail9transform16transform_kernelINS2_10policy_hubILb1EN4cuda3std3__45tupleIJN6thrust24THRUST_300001_SM_1000_NS6detail15normal_iteratorINSA_10device_ptrIiEEEENSC_INSD_IPfEEEEEEEE10policy1000El15offset_pointersSI_JPiPSG_EEEvT0_iT1_T2_DpNS2_10kernel_argIT3_EE,"a",@progbits
	.sectionflags	@""
	.align	4
.nv.constant0._ZN3cub18CUB_300001_SM_10006detail9transform16transform_kernelINS2_10policy_hubILb1EN4cuda3std3__45tupleIJN6thrust24THRUST_300001_SM_1000_NS6detail15normal_iteratorINSA_10device_ptrIiEEEENSC_INSD_IPfEEEEEEEE10policy1000El15offset_pointersSI_JPiPSG_EEEvT0_iT1_T2_DpNS2_10kernel_argIT3_EE:
	.zero		952


//--------------------- .nv.constant0._ZN3cub18CUB_300001_SM_10006detail9transform16transform_kernelINS2_10policy_hubILb1EN4cuda3std3__45tupleIJN6thrust24THRUST_300001_SM_1000_NS6detail15normal_iteratorINSA_10device_ptrIiEEEENSC_INSD_IPfEEEEEEEE10policy1000Ei15offset_pointersSI_JPiPSG_EEEvT0_iT1_T2_DpNS2_10kernel_argIT3_EE --------------------------
	.section	.nv.constant0._ZN3cub18CUB_300001_SM_10006detail9transform16transform_kernelINS2_10policy_hubILb1EN4cuda3std3__45tupleIJN6thrust24THRUST_300001_SM_1000_NS6detail15normal_iteratorINSA_10device_ptrIiEEEENSC_INSD_IPfEEEEEEEE10policy1000Ei15offset_pointersSI_JPiPSG_EEEvT0_iT1_T2_DpNS2_10kernel_argIT3_EE,"a",@progbits
	.sectionflags	@""
	.align	4
.nv.constant0._ZN3cub18CUB_300001_SM_10006detail9transform16transform_kernelINS2_10policy_hubILb1EN4cuda3std3__45tupleIJN6thrust24THRUST_300001_SM_1000_NS6detail15normal_iteratorINSA_10device_ptrIiEEEENSC_INSD_IPfEEEEEEEE10policy1000Ei15offset_pointersSI_JPiPSG_EEEvT0_iT1_T2_DpNS2_10kernel_argIT3_EE:
	.zero		952


//--------------------- .nv.constant0._ZN3cub18CUB_300001_SM_10006detail8for_each13static_kernelINS2_12policy_hub_t12policy_500_tElN6thrust24THRUST_300001_SM_1000_NS8cuda_cub6__fill7functorINS7_6detail15normal_iteratorINS7_10device_ptrIPfEEEESE_EEEEvT0_T1_ --------------------------
	.section	.nv.constant0._ZN3cub18CUB_300001_SM_10006detail8for_each13static_kernelINS2_12policy_hub_t12policy_500_tElN6thrust24THRUST_300001_SM_1000_NS8cuda_cub6__fill7functorINS7_6detail15normal_iteratorINS7_10device_ptrIPfEEEESE_EEEEvT0_T1_,"a",@progbits
	.sectionflags	@""
	.align	4
.nv.constant0._ZN3cub18CUB_300001_SM_10006detail8for_each13static_kernelINS2_12policy_hub_t12policy_500_tElN6thrust24THRUST_300001_SM_1000_NS8cuda_cub6__fill7functorINS7_6detail15normal_iteratorINS7_10device_ptrIPfEEEESE_EEEEvT0_T1_:
	.zero		920


//--------------------- .nv.constant0._ZN3cub18CUB_300001_SM_10006detail8for_each13static_kernelINS2_12policy_hub_t12policy_500_tEmN6thrust24THRUST_300001_SM_1000_NS8cuda_cub20__uninitialized_fill7functorINS7_10device_ptrIPfEESC_EEEEvT0_T1_ --------------------------
	.section	.nv.constant0._ZN3cub18CUB_300001_SM_10006detail8for_each13static_kernelINS2_12policy_hub_t12policy_500_tEmN6thrust24THRUST_300001_SM_1000_NS8cuda_cub20__uninitialized_fill7functorINS7_10device_ptrIPfEESC_EEEEvT0_T1_,"a",@progbits
	.sectionflags	@""
	.align	4
.nv.constant0._ZN3cub18CUB_300001_SM_10006detail8for_each13static_kernelINS2_12policy_hub_t12policy_500_tEmN6thrust24THRUST_300001_SM_1000_NS8cuda_cub20__uninitialized_fill7functorINS7_10device_ptrIPfEESC_EEEEvT0_T1_:
	.zero		920


//--------------------- .nv.constant0._ZN3cub18CUB_300001_SM_10006detail8for_each13static_kernelINS2_12policy_hub_t12policy_500_tElN6thrust24THRUST_300001_SM_1000_NS8cuda_cub10__tabulate7functorINS7_6detail15normal_iteratorINS7_10device_ptrIiEEEENS7_6system6detail7generic6detail22compute_sequence_valueIivEElEEEEvT0_T1_ --------------------------
	.section	.nv.constant0._ZN3cub18CUB_300001_SM_10006detail8for_each13static_kernelINS2_12policy_hub_t12policy_500_tElN6thrust24THRUST_300001_SM_1000_NS8cuda_cub10__tabulate7functorINS7_6detail15normal_iteratorINS7_10device_ptrIiEEEENS7_6system6detail7generic6detail22compute_sequence_valueIivEElEEEEvT0_T1_,"a",@progbits
	.sectionflags	@""
	.align	4
.nv.constant0._ZN3cub18CUB_300001_SM_10006detail8for_each13static_kernelINS2_12policy_hub_t12policy_500_tElN6thrust24THRUST_300001_SM_1000_NS8cuda_cub10__tabulate7functorINS7_6detail15normal_iteratorINS7_10device_ptrIiEEEENS7_6system6detail7generic6detail22compute_sequence_valueIivEElEEEEvT0_T1_:
	.zero		920


//--------------------- .nv.constant0._ZN3cub18CUB_300001_SM_10006detail8for_each13static_kernelINS2_12policy_hub_t12policy_500_tEmN6thrust24THRUST_300001_SM_1000_NS8cuda_cub20__uninitialized_fill7functorINS7_10device_ptrIiEEiEEEEvT0_T1_ --------------------------
	.section	.nv.constant0._ZN3cub18CUB_300001_SM_10006detail8for_each13static_kernelINS2_12policy_hub_t12policy_500_tEmN6thrust24THRUST_300001_SM_1000_NS8cuda_cub20__uninitialized_fill7functorINS7_10device_ptrIiEEiEEEEvT0_T1_,"a",@progbits
	.sectionflags	@""
	.align	4
.nv.constant0._ZN3cub18CUB_300001_SM_10006detail8for_each13static_kernelINS2_12policy_hub_t12policy_500_tEmN6thrust24THRUST_300001_SM_1000_NS8cuda_cub20__uninitialized_fill7functorINS7_10device_ptrIiEEiEEEEvT0_T1_:
	.zero		920


//--------------------- .nv.constant0._ZN3cub18CUB_300001_SM_10006detail8for_each13static_kernelINS2_12policy_hub_t12policy_500_tElN6thrust24THRUST_300001_SM_1000_NS8cuda_cub20__uninitialized_copy7functorINS7_6detail15normal_iteratorINS7_10device_ptrIfEEEENS7_7pointerIfNS8_3tagENS7_11use_defaultESI_EEEEEEvT0_T1_ --------------------------
	.section	.nv.constant0._ZN3cub18CUB_300001_SM_10006detail8for_each13static_kernelINS2_12policy_hub_t12policy_500_tElN6thrust24THRUST_300001_SM_1000_NS8cuda_cub20__uninitialized_copy7functorINS7_6detail15normal_iteratorINS7_10device_ptrIfEEEENS7_7pointerIfNS8_3tagENS7_11use_defaultESI_EEEEEEvT0_T1_,"a",@progbits
	.sectionflags	@""
	.align	4
.nv.constant0._ZN3cub18CUB_300001_SM_10006detail8for_each13static_kernelINS2_12policy_hub_t12policy_500_tElN6thrust24THRUST_300001_SM_1000_NS8cuda_cub20__uninitialized_copy7functorINS7_6detail15normal_iteratorINS7_10device_ptrIfEEEENS7_7pointerIfNS8_3tagENS7_11use_defaultESI_EEEEEEvT0_T1_:
	.zero		920


//--------------------- .nv.constant0._ZN3cub18CUB_300001_SM_10006detail11EmptyKernelIvEEvv --------------------------
	.section	.nv.constant0._ZN3cub18CUB_300001_SM_10006detail11EmptyKernelIvEEvv,"a",@progbits
	.sectionflags	@""
	.align	4
.nv.constant0._ZN3cub18CUB_300001_SM_10006detail11EmptyKernelIvEEvv:
	.zero		896


//--------------------- .nv.constant0._Z11copy_weightPfS_ --------------------------
	.section	.nv.constant0._Z11copy_weightPfS_,"a",@progbits
	.sectionflags	@""
	.align	4
.nv.constant0._Z11copy_weightPfS_:
	.zero		912


//--------------------- .nv.constant0._Z20calculate_differencePfS_S_S_S_S_ --------------------------
	.section	.nv.constant0._Z20calculate_differencePfS_S_S_S_S_,"a",@progbits
	.sectionflags	@""
	.align	4
.nv.constant0._Z20calculate_differencePfS_S_S_S_S_:
	.zero		944


//--------------------- SYMBOLS --------------------------

	.type		.nv.reservedSmem.offset0,@object
	.size		.nv.reservedSmem.offset0,0x4
	.type		.nv.reservedSmem.cap,@object
	.size		.nv.reservedSmem.cap,0x4
